//
// Generated by NVIDIA NVVM Compiler
//
// Compiler Build ID: CL-36424714
// Cuda compilation tools, release 13.0, V13.0.88
// Based on NVVM 20.0.0
//

.version 9.0
.target sm_100
.address_size 64

	// .globl	_Z9HestonCOSPddddS_S_PcbS_
.func  (.param .align 16 .b8 func_retval0[16]) __internal_trig_reduction_slowpathd
(
	.param .b64 __internal_trig_reduction_slowpathd_param_0
)
;
.func  (.param .b64 func_retval0) __internal_accurate_pow
(
	.param .b64 __internal_accurate_pow_param_0,
	.param .b64 __internal_accurate_pow_param_1
)
;
.extern .shared .align 16 .b8 sdata[];
.global .align 8 .b8 __cudart_i2opi_d[144] = {8, 93, 141, 31, 177, 95, 251, 107, 234, 146, 82, 138, 247, 57, 7, 61, 123, 241, 229, 235, 199, 186, 39, 117, 45, 234, 95, 158, 102, 63, 70, 79, 183, 9, 203, 39, 207, 126, 54, 109, 31, 109, 10, 90, 139, 17, 47, 239, 15, 152, 5, 222, 255, 151, 248, 31, 59, 40, 249, 189, 139, 95, 132, 156, 244, 57, 83, 131, 57, 214, 145, 57, 65, 126, 95, 180, 38, 112, 156, 233, 132, 68, 187, 46, 245, 53, 130, 232, 62, 167, 41, 177, 28, 235, 29, 254, 28, 146, 209, 9, 234, 46, 73, 6, 224, 210, 77, 66, 58, 110, 36, 183, 97, 197, 187, 222, 171, 99, 81, 254, 65, 144, 67, 60, 153, 149, 98, 219, 192, 221, 52, 245, 209, 87, 39, 252, 41, 21, 68, 78, 110, 131, 249, 162};
.global .align 16 .b8 __cudart_sin_cos_coeffs[128] = {70, 210, 176, 44, 241, 229, 90, 190, 146, 227, 172, 105, 227, 29, 199, 62, 161, 98, 219, 25, 160, 1, 42, 191, 24, 8, 17, 17, 17, 17, 129, 63, 84, 85, 85, 85, 85, 85, 197, 191, 0, 0, 0, 0, 0, 0, 0, 0, 0, 0, 0, 0, 0, 0, 0, 0, 100, 129, 253, 32, 131, 255, 168, 189, 40, 133, 239, 193, 167, 238, 33, 62, 217, 230, 6, 142, 79, 126, 146, 190, 233, 188, 221, 25, 160, 1, 250, 62, 71, 93, 193, 22, 108, 193, 86, 191, 81, 85, 85, 85, 85, 85, 165, 63, 0, 0, 0, 0, 0, 0, 224, 191, 0, 0, 0, 0, 0, 0, 240, 63};

.visible .entry _Z9HestonCOSPddddS_S_PcbS_(
	.param .u64 .ptr .align 1 _Z9HestonCOSPddddS_S_PcbS__param_0,
	.param .f64 _Z9HestonCOSPddddS_S_PcbS__param_1,
	.param .f64 _Z9HestonCOSPddddS_S_PcbS__param_2,
	.param .f64 _Z9HestonCOSPddddS_S_PcbS__param_3,
	.param .u64 .ptr .align 1 _Z9HestonCOSPddddS_S_PcbS__param_4,
	.param .u64 .ptr .align 1 _Z9HestonCOSPddddS_S_PcbS__param_5,
	.param .u64 .ptr .align 1 _Z9HestonCOSPddddS_S_PcbS__param_6,
	.param .u8 _Z9HestonCOSPddddS_S_PcbS__param_7,
	.param .u64 .ptr .align 1 _Z9HestonCOSPddddS_S_PcbS__param_8
)
{
	.reg .pred 	%p<212>;
	.reg .b16 	%rs<3>;
	.reg .b32 	%r<604>;
	.reg .b32 	%f<27>;
	.reg .b64 	%rd<76>;
	.reg .b64 	%fd<1931>;

	ld.param.u64 	%rd7, [_Z9HestonCOSPddddS_S_PcbS__param_0];
	ld.param.f64 	%fd352, [_Z9HestonCOSPddddS_S_PcbS__param_1];
	ld.param.u64 	%rd3, [_Z9HestonCOSPddddS_S_PcbS__param_4];
	ld.param.u64 	%rd4, [_Z9HestonCOSPddddS_S_PcbS__param_5];
	ld.param.u64 	%rd5, [_Z9HestonCOSPddddS_S_PcbS__param_6];
	ld.param.s8 	%rs1, [_Z9HestonCOSPddddS_S_PcbS__param_7];
	cvta.to.global.u64 	%rd8, %rd7;
	ld.global.f64 	%fd1857, [%rd8];
	ld.global.f64 	%fd2, [%rd8+8];
	ld.global.f64 	%fd3, [%rd8+16];
	ld.global.f64 	%fd4, [%rd8+24];
	ld.global.f64 	%fd5, [%rd8+32];
	setp.eq.s16 	%p1, %rs1, 0;
	@%p1 bra 	$L__BB0_2;
	fma.rn.f64 	%fd355, %fd3, %fd3, %fd1857;
	add.f64 	%fd356, %fd2, %fd2;
	div.rn.f64 	%fd1857, %fd355, %fd356;
$L__BB0_2:
	mul.f64 	%fd8, %fd3, %fd3;
	mul.f64 	%fd9, %fd1857, %fd1857;
	mov.u32 	%r1, %ctaid.x;
	cvta.to.global.u64 	%rd9, %rd4;
	mul.wide.u32 	%rd10, %r1, 8;
	add.s64 	%rd1, %rd9, %rd10;
	ld.global.f64 	%fd10, [%rd1];
	neg.f64 	%fd357, %fd1857;
	mul.f64 	%fd11, %fd10, %fd357;
	fma.rn.f64 	%fd358, %fd11, 0d3FF71547652B82FE, 0d4338000000000000;
	{
	.reg .b32 %temp; 
	mov.b64 	{%r2, %temp}, %fd358;
	}
	mov.f64 	%fd359, 0dC338000000000000;
	add.rn.f64 	%fd360, %fd358, %fd359;
	fma.rn.f64 	%fd361, %fd360, 0dBFE62E42FEFA39EF, %fd11;
	fma.rn.f64 	%fd362, %fd360, 0dBC7ABC9E3B39803F, %fd361;
	fma.rn.f64 	%fd363, %fd362, 0d3E5ADE1569CE2BDF, 0d3E928AF3FCA213EA;
	fma.rn.f64 	%fd364, %fd363, %fd362, 0d3EC71DEE62401315;
	fma.rn.f64 	%fd365, %fd364, %fd362, 0d3EFA01997C89EB71;
	fma.rn.f64 	%fd366, %fd365, %fd362, 0d3F2A01A014761F65;
	fma.rn.f64 	%fd367, %fd366, %fd362, 0d3F56C16C1852B7AF;
	fma.rn.f64 	%fd368, %fd367, %fd362, 0d3F81111111122322;
	fma.rn.f64 	%fd369, %fd368, %fd362, 0d3FA55555555502A1;
	fma.rn.f64 	%fd370, %fd369, %fd362, 0d3FC5555555555511;
	fma.rn.f64 	%fd371, %fd370, %fd362, 0d3FE000000000000B;
	fma.rn.f64 	%fd372, %fd371, %fd362, 0d3FF0000000000000;
	fma.rn.f64 	%fd373, %fd372, %fd362, 0d3FF0000000000000;
	{
	.reg .b32 %temp; 
	mov.b64 	{%r3, %temp}, %fd373;
	}
	{
	.reg .b32 %temp; 
	mov.b64 	{%temp, %r4}, %fd373;
	}
	shl.b32 	%r145, %r2, 20;
	add.s32 	%r146, %r145, %r4;
	mov.b64 	%fd1863, {%r3, %r146};
	{
	.reg .b32 %temp; 
	mov.b64 	{%temp, %r147}, %fd11;
	}
	mov.b32 	%f14, %r147;
	abs.f32 	%f1, %f14;
	setp.lt.f32 	%p2, %f1, 0f4086232B;
	mov.f64 	%fd1858, %fd1863;
	@%p2 bra 	$L__BB0_5;
	setp.lt.f64 	%p3, %fd11, 0d0000000000000000;
	add.f64 	%fd374, %fd11, 0d7FF0000000000000;
	selp.f64 	%fd1858, 0d0000000000000000, %fd374, %p3;
	setp.geu.f32 	%p4, %f1, 0f40874800;
	@%p4 bra 	$L__BB0_5;
	shr.u32 	%r148, %r2, 31;
	add.s32 	%r149, %r2, %r148;
	shr.s32 	%r150, %r149, 1;
	shl.b32 	%r151, %r150, 20;
	add.s32 	%r152, %r4, %r151;
	mov.b64 	%fd375, {%r3, %r152};
	sub.s32 	%r153, %r2, %r150;
	shl.b32 	%r154, %r153, 20;
	add.s32 	%r155, %r154, 1072693248;
	mov.b32 	%r156, 0;
	mov.b64 	%fd376, {%r156, %r155};
	mul.f64 	%fd1858, %fd376, %fd375;
$L__BB0_5:
	ld.param.f64 	%fd1853, [_Z9HestonCOSPddddS_S_PcbS__param_2];
	setp.lt.f32 	%p5, %f1, 0f4086232B;
	mov.f64 	%fd377, 0d3FF0000000000000;
	sub.f64 	%fd378, %fd377, %fd1858;
	sub.f64 	%fd379, %fd2, %fd5;
	mul.f64 	%fd380, %fd379, %fd378;
	add.f64 	%fd381, %fd1857, %fd1857;
	div.rn.f64 	%fd382, %fd380, %fd381;
	fma.rn.f64 	%fd16, %fd1853, %fd10, %fd382;
	mul.f64 	%fd17, %fd9, 0d4020000000000000;
	mov.f64 	%fd1859, %fd1863;
	@%p5 bra 	$L__BB0_8;
	setp.lt.f64 	%p6, %fd11, 0d0000000000000000;
	add.f64 	%fd383, %fd11, 0d7FF0000000000000;
	selp.f64 	%fd1859, 0d0000000000000000, %fd383, %p6;
	setp.geu.f32 	%p7, %f1, 0f40874800;
	@%p7 bra 	$L__BB0_8;
	shr.u32 	%r157, %r2, 31;
	add.s32 	%r158, %r2, %r157;
	shr.s32 	%r159, %r158, 1;
	shl.b32 	%r160, %r159, 20;
	add.s32 	%r161, %r4, %r160;
	mov.b64 	%fd384, {%r3, %r161};
	sub.s32 	%r162, %r2, %r159;
	shl.b32 	%r163, %r162, 20;
	add.s32 	%r164, %r163, 1072693248;
	mov.b32 	%r165, 0;
	mov.b64 	%fd385, {%r165, %r164};
	mul.f64 	%fd1859, %fd385, %fd384;
$L__BB0_8:
	mul.f64 	%fd386, %fd3, %fd10;
	mul.f64 	%fd387, %fd1857, %fd386;
	mul.f64 	%fd388, %fd387, %fd1859;
	sub.f64 	%fd21, %fd5, %fd2;
	mul.f64 	%fd22, %fd21, %fd388;
	mov.f64 	%fd1860, %fd1863;
	@%p5 bra 	$L__BB0_11;
	setp.lt.f64 	%p9, %fd11, 0d0000000000000000;
	add.f64 	%fd389, %fd11, 0d7FF0000000000000;
	selp.f64 	%fd1860, 0d0000000000000000, %fd389, %p9;
	setp.geu.f32 	%p10, %f1, 0f40874800;
	@%p10 bra 	$L__BB0_11;
	shr.u32 	%r166, %r2, 31;
	add.s32 	%r167, %r2, %r166;
	shr.s32 	%r168, %r167, 1;
	shl.b32 	%r169, %r168, 20;
	add.s32 	%r170, %r4, %r169;
	mov.b64 	%fd390, {%r3, %r170};
	sub.s32 	%r171, %r2, %r168;
	shl.b32 	%r172, %r171, 20;
	add.s32 	%r173, %r172, 1072693248;
	mov.b32 	%r174, 0;
	mov.b64 	%fd391, {%r174, %r173};
	mul.f64 	%fd1860, %fd391, %fd390;
$L__BB0_11:
	mov.f64 	%fd392, 0d3FF0000000000000;
	sub.f64 	%fd393, %fd392, %fd1860;
	mul.f64 	%fd394, %fd4, %fd1857;
	mul.f64 	%fd395, %fd3, %fd394;
	mul.f64 	%fd396, %fd395, %fd393;
	mul.f64 	%fd397, %fd2, 0d4030000000000000;
	mul.f64 	%fd398, %fd5, 0d4020000000000000;
	sub.f64 	%fd399, %fd397, %fd398;
	mul.f64 	%fd400, %fd399, %fd396;
	mul.f64 	%fd401, %fd3, 0d4010000000000000;
	mul.f64 	%fd402, %fd1857, 0d4020000000000000;
	mul.f64 	%fd403, %fd4, %fd402;
	sub.f64 	%fd404, %fd403, %fd401;
	fma.rn.f64 	%fd405, %fd404, %fd22, %fd400;
	add.f64 	%fd406, %fd2, %fd2;
	mul.f64 	%fd407, %fd406, %fd1857;
	mul.f64 	%fd408, %fd407, %fd10;
	mul.f64 	%fd409, %fd1857, 0d4010000000000000;
	mul.f64 	%fd410, %fd4, %fd409;
	mul.f64 	%fd411, %fd3, %fd410;
	sub.f64 	%fd412, %fd8, %fd411;
	fma.rn.f64 	%fd413, %fd9, 0d4010000000000000, %fd412;
	fma.rn.f64 	%fd26, %fd413, %fd408, %fd405;
	mul.f64 	%fd414, %fd1857, 0dC000000000000000;
	mul.f64 	%fd27, %fd414, %fd10;
	fma.rn.f64 	%fd415, %fd27, 0d3FF71547652B82FE, 0d4338000000000000;
	{
	.reg .b32 %temp; 
	mov.b64 	{%r5, %temp}, %fd415;
	}
	mov.f64 	%fd416, 0dC338000000000000;
	add.rn.f64 	%fd417, %fd415, %fd416;
	fma.rn.f64 	%fd418, %fd417, 0dBFE62E42FEFA39EF, %fd27;
	fma.rn.f64 	%fd419, %fd417, 0dBC7ABC9E3B39803F, %fd418;
	fma.rn.f64 	%fd420, %fd419, 0d3E5ADE1569CE2BDF, 0d3E928AF3FCA213EA;
	fma.rn.f64 	%fd421, %fd420, %fd419, 0d3EC71DEE62401315;
	fma.rn.f64 	%fd422, %fd421, %fd419, 0d3EFA01997C89EB71;
	fma.rn.f64 	%fd423, %fd422, %fd419, 0d3F2A01A014761F65;
	fma.rn.f64 	%fd424, %fd423, %fd419, 0d3F56C16C1852B7AF;
	fma.rn.f64 	%fd425, %fd424, %fd419, 0d3F81111111122322;
	fma.rn.f64 	%fd426, %fd425, %fd419, 0d3FA55555555502A1;
	fma.rn.f64 	%fd427, %fd426, %fd419, 0d3FC5555555555511;
	fma.rn.f64 	%fd428, %fd427, %fd419, 0d3FE000000000000B;
	fma.rn.f64 	%fd429, %fd428, %fd419, 0d3FF0000000000000;
	fma.rn.f64 	%fd430, %fd429, %fd419, 0d3FF0000000000000;
	{
	.reg .b32 %temp; 
	mov.b64 	{%r6, %temp}, %fd430;
	}
	{
	.reg .b32 %temp; 
	mov.b64 	{%temp, %r7}, %fd430;
	}
	shl.b32 	%r175, %r5, 20;
	add.s32 	%r176, %r175, %r7;
	mov.b64 	%fd1861, {%r6, %r176};
	{
	.reg .b32 %temp; 
	mov.b64 	{%temp, %r177}, %fd27;
	}
	mov.b32 	%f15, %r177;
	abs.f32 	%f2, %f15;
	setp.lt.f32 	%p11, %f2, 0f4086232B;
	@%p11 bra 	$L__BB0_14;
	setp.lt.f64 	%p12, %fd27, 0d0000000000000000;
	add.f64 	%fd431, %fd27, 0d7FF0000000000000;
	selp.f64 	%fd1861, 0d0000000000000000, %fd431, %p12;
	setp.geu.f32 	%p13, %f2, 0f40874800;
	@%p13 bra 	$L__BB0_14;
	shr.u32 	%r178, %r5, 31;
	add.s32 	%r179, %r5, %r178;
	shr.s32 	%r180, %r179, 1;
	shl.b32 	%r181, %r180, 20;
	add.s32 	%r182, %r7, %r181;
	mov.b64 	%fd432, {%r6, %r182};
	sub.s32 	%r183, %r5, %r180;
	shl.b32 	%r184, %r183, 20;
	add.s32 	%r185, %r184, 1072693248;
	mov.b32 	%r186, 0;
	mov.b64 	%fd433, {%r186, %r185};
	mul.f64 	%fd1861, %fd433, %fd432;
$L__BB0_14:
	mov.f64 	%fd1862, %fd1863;
	@%p5 bra 	$L__BB0_17;
	setp.lt.f64 	%p15, %fd11, 0d0000000000000000;
	add.f64 	%fd434, %fd11, 0d7FF0000000000000;
	selp.f64 	%fd1862, 0d0000000000000000, %fd434, %p15;
	setp.geu.f32 	%p16, %f1, 0f40874800;
	@%p16 bra 	$L__BB0_17;
	shr.u32 	%r187, %r2, 31;
	add.s32 	%r188, %r2, %r187;
	shr.s32 	%r189, %r188, 1;
	shl.b32 	%r190, %r189, 20;
	add.s32 	%r191, %r4, %r190;
	mov.b64 	%fd435, {%r3, %r191};
	sub.s32 	%r192, %r2, %r189;
	shl.b32 	%r193, %r192, 20;
	add.s32 	%r194, %r193, 1072693248;
	mov.b32 	%r195, 0;
	mov.b64 	%fd436, {%r195, %r194};
	mul.f64 	%fd1862, %fd436, %fd435;
$L__BB0_17:
	add.f64 	%fd437, %fd5, %fd5;
	fma.rn.f64 	%fd438, %fd1862, 0d4018000000000000, 0dC01C000000000000;
	mul.f64 	%fd439, %fd2, %fd438;
	sub.f64 	%fd440, %fd2, %fd437;
	fma.rn.f64 	%fd441, %fd440, %fd1861, %fd439;
	add.f64 	%fd442, %fd437, %fd441;
	fma.rn.f64 	%fd35, %fd8, %fd442, %fd26;
	mul.f64 	%fd36, %fd21, %fd17;
	@%p5 bra 	$L__BB0_20;
	setp.lt.f64 	%p18, %fd11, 0d0000000000000000;
	add.f64 	%fd443, %fd11, 0d7FF0000000000000;
	selp.f64 	%fd1863, 0d0000000000000000, %fd443, %p18;
	setp.geu.f32 	%p19, %f1, 0f40874800;
	@%p19 bra 	$L__BB0_20;
	shr.u32 	%r196, %r2, 31;
	add.s32 	%r197, %r2, %r196;
	shr.s32 	%r198, %r197, 1;
	shl.b32 	%r199, %r198, 20;
	add.s32 	%r200, %r4, %r199;
	mov.b64 	%fd444, {%r3, %r200};
	sub.s32 	%r201, %r2, %r198;
	shl.b32 	%r202, %r201, 20;
	add.s32 	%r203, %r202, 1072693248;
	mov.b32 	%r204, 0;
	mov.b64 	%fd445, {%r204, %r203};
	mul.f64 	%fd1863, %fd445, %fd444;
$L__BB0_20:
	mul.f64 	%fd446, %fd2, 0dBFE0000000000000;
	fma.rn.f64 	%fd447, %fd446, %fd10, %fd16;
	mov.f64 	%fd448, 0d3FF0000000000000;
	sub.f64 	%fd449, %fd448, %fd1863;
	fma.rn.f64 	%fd450, %fd36, %fd449, %fd35;
	mul.f64 	%fd451, %fd1857, %fd17;
	rcp.rn.f64 	%fd452, %fd451;
	mul.f64 	%fd453, %fd452, %fd450;
	abs.f64 	%fd454, %fd453;
	sqrt.rn.f64 	%fd455, %fd454;
	mul.f64 	%fd456, %fd455, 0d4028000000000000;
	sub.f64 	%fd40, %fd447, %fd456;
	add.f64 	%fd41, %fd447, %fd456;
	cvta.to.global.u64 	%rd11, %rd3;
	mul.wide.u32 	%rd12, %r1, 8;
	add.s64 	%rd2, %rd11, %rd12;
	ld.global.f64 	%fd457, [%rd2];
	div.rn.f64 	%fd1864, %fd352, %fd457;
	{
	.reg .b32 %temp; 
	mov.b64 	{%temp, %r570}, %fd1864;
	}
	{
	.reg .b32 %temp; 
	mov.b64 	{%r571, %temp}, %fd1864;
	}
	setp.gt.s32 	%p20, %r570, 1048575;
	mov.b32 	%r572, -1023;
	@%p20 bra 	$L__BB0_22;
	mul.f64 	%fd1864, %fd1864, 0d4350000000000000;
	{
	.reg .b32 %temp; 
	mov.b64 	{%temp, %r570}, %fd1864;
	}
	{
	.reg .b32 %temp; 
	mov.b64 	{%r571, %temp}, %fd1864;
	}
	mov.b32 	%r572, -1077;
$L__BB0_22:
	add.s32 	%r207, %r570, -1;
	setp.gt.u32 	%p21, %r207, 2146435070;
	@%p21 bra 	$L__BB0_26;
	shr.u32 	%r210, %r570, 20;
	add.s32 	%r573, %r572, %r210;
	and.b32  	%r211, %r570, 1048575;
	or.b32  	%r212, %r211, 1072693248;
	mov.b64 	%fd1865, {%r571, %r212};
	setp.lt.u32 	%p23, %r212, 1073127583;
	@%p23 bra 	$L__BB0_25;
	{
	.reg .b32 %temp; 
	mov.b64 	{%r213, %temp}, %fd1865;
	}
	{
	.reg .b32 %temp; 
	mov.b64 	{%temp, %r214}, %fd1865;
	}
	add.s32 	%r215, %r214, -1048576;
	mov.b64 	%fd1865, {%r213, %r215};
	add.s32 	%r573, %r573, 1;
$L__BB0_25:
	add.f64 	%fd459, %fd1865, 0dBFF0000000000000;
	add.f64 	%fd460, %fd1865, 0d3FF0000000000000;
	rcp.approx.ftz.f64 	%fd461, %fd460;
	neg.f64 	%fd462, %fd460;
	fma.rn.f64 	%fd463, %fd462, %fd461, 0d3FF0000000000000;
	fma.rn.f64 	%fd464, %fd463, %fd463, %fd463;
	fma.rn.f64 	%fd465, %fd464, %fd461, %fd461;
	mul.f64 	%fd466, %fd459, %fd465;
	fma.rn.f64 	%fd467, %fd459, %fd465, %fd466;
	mul.f64 	%fd468, %fd467, %fd467;
	fma.rn.f64 	%fd469, %fd468, 0d3EB1380B3AE80F1E, 0d3ED0EE258B7A8B04;
	fma.rn.f64 	%fd470, %fd469, %fd468, 0d3EF3B2669F02676F;
	fma.rn.f64 	%fd471, %fd470, %fd468, 0d3F1745CBA9AB0956;
	fma.rn.f64 	%fd472, %fd471, %fd468, 0d3F3C71C72D1B5154;
	fma.rn.f64 	%fd473, %fd472, %fd468, 0d3F624924923BE72D;
	fma.rn.f64 	%fd474, %fd473, %fd468, 0d3F8999999999A3C4;
	fma.rn.f64 	%fd475, %fd474, %fd468, 0d3FB5555555555554;
	sub.f64 	%fd476, %fd459, %fd467;
	add.f64 	%fd477, %fd476, %fd476;
	neg.f64 	%fd478, %fd467;
	fma.rn.f64 	%fd479, %fd478, %fd459, %fd477;
	mul.f64 	%fd480, %fd465, %fd479;
	mul.f64 	%fd481, %fd468, %fd475;
	fma.rn.f64 	%fd482, %fd481, %fd467, %fd480;
	xor.b32  	%r216, %r573, -2147483648;
	mov.b32 	%r217, 1127219200;
	mov.b64 	%fd483, {%r216, %r217};
	mov.b32 	%r218, -2147483648;
	mov.b64 	%fd484, {%r218, %r217};
	sub.f64 	%fd485, %fd483, %fd484;
	fma.rn.f64 	%fd486, %fd485, 0d3FE62E42FEFA39EF, %fd467;
	fma.rn.f64 	%fd487, %fd485, 0dBFE62E42FEFA39EF, %fd486;
	sub.f64 	%fd488, %fd487, %fd467;
	sub.f64 	%fd489, %fd482, %fd488;
	fma.rn.f64 	%fd490, %fd485, 0d3C7ABC9E3B39803F, %fd489;
	add.f64 	%fd1866, %fd486, %fd490;
	bra.uni 	$L__BB0_27;
$L__BB0_26:
	fma.rn.f64 	%fd458, %fd1864, 0d7FF0000000000000, 0d7FF0000000000000;
	{
	.reg .b32 %temp; 
	mov.b64 	{%temp, %r208}, %fd1864;
	}
	and.b32  	%r209, %r208, 2147483647;
	setp.eq.s32 	%p22, %r209, 0;
	selp.f64 	%fd1866, 0dFFF0000000000000, %fd458, %p22;
$L__BB0_27:
	cvt.u64.u32 	%rd13, %r1;
	mov.u32 	%r18, %tid.x;
	cvta.to.global.u64 	%rd14, %rd5;
	add.s64 	%rd15, %rd14, %rd13;
	ld.global.u8 	%rs2, [%rd15];
	setp.ne.s16 	%p24, %rs2, 67;
	@%p24 bra 	$L__BB0_70;
	sub.f64 	%fd51, %fd41, %fd40;
	cvt.rn.f64.u32 	%fd709, %r18;
	mul.f64 	%fd52, %fd709, 0d400921FB54442D18;
	div.rn.f64 	%fd53, %fd52, %fd51;
	{
	.reg .b32 %temp; 
	mov.b64 	{%temp, %r19}, %fd53;
	}
	mov.f64 	%fd710, 0d4000000000000000;
	{
	.reg .b32 %temp; 
	mov.b64 	{%temp, %r288}, %fd710;
	}
	and.b32  	%r21, %r288, 2146435072;
	setp.eq.s32 	%p68, %r21, 1062207488;
	abs.f64 	%fd54, %fd53;
	{ // callseq 7, 0
	.param .b64 param0;
	st.param.f64 	[param0], %fd54;
	.param .b64 param1;
	st.param.f64 	[param1], 0d4000000000000000;
	.param .b64 retval0;
	call.uni (retval0), 
	__internal_accurate_pow, 
	(
	param0, 
	param1
	);
	ld.param.f64 	%fd711, [retval0];
	} // callseq 7
	setp.lt.s32 	%p69, %r19, 0;
	neg.f64 	%fd713, %fd711;
	selp.f64 	%fd714, %fd713, %fd711, %p68;
	selp.f64 	%fd1868, %fd714, %fd711, %p69;
	setp.neu.f64 	%p70, %fd53, 0d0000000000000000;
	@%p70 bra 	$L__BB0_30;
	selp.b32 	%r289, %r19, 0, %p68;
	setp.lt.s32 	%p72, %r288, 0;
	or.b32  	%r290, %r289, 2146435072;
	selp.b32 	%r291, %r290, %r289, %p72;
	mov.b32 	%r292, 0;
	mov.b64 	%fd1868, {%r292, %r291};
$L__BB0_30:
	add.f64 	%fd715, %fd53, 0d4000000000000000;
	{
	.reg .b32 %temp; 
	mov.b64 	{%temp, %r293}, %fd715;
	}
	and.b32  	%r294, %r293, 2146435072;
	setp.ne.s32 	%p73, %r294, 2146435072;
	@%p73 bra 	$L__BB0_35;
	setp.num.f64 	%p74, %fd53, %fd53;
	@%p74 bra 	$L__BB0_33;
	mov.f64 	%fd716, 0d4000000000000000;
	add.rn.f64 	%fd1868, %fd53, %fd716;
	bra.uni 	$L__BB0_35;
$L__BB0_33:
	setp.neu.f64 	%p75, %fd54, 0d7FF0000000000000;
	@%p75 bra 	$L__BB0_35;
	setp.lt.s32 	%p76, %r19, 0;
	setp.eq.s32 	%p77, %r21, 1062207488;
	setp.lt.s32 	%p78, %r288, 0;
	selp.b32 	%r296, 0, 2146435072, %p78;
	and.b32  	%r297, %r288, 2147483647;
	setp.ne.s32 	%p79, %r297, 1071644672;
	or.b32  	%r298, %r296, -2147483648;
	selp.b32 	%r299, %r298, %r296, %p79;
	selp.b32 	%r300, %r299, %r296, %p77;
	selp.b32 	%r301, %r300, %r296, %p76;
	mov.b32 	%r302, 0;
	mov.b64 	%fd1868, {%r302, %r301};
$L__BB0_35:
	mul.f64 	%fd717, %fd52, %fd51;
	div.rn.f64 	%fd61, %fd717, %fd51;
	abs.f64 	%fd62, %fd61;
	setp.neu.f64 	%p80, %fd62, 0d7FF0000000000000;
	@%p80 bra 	$L__BB0_37;
	mov.f64 	%fd723, 0d0000000000000000;
	mul.rn.f64 	%fd1870, %fd61, %fd723;
	mov.b32 	%r575, 1;
	bra.uni 	$L__BB0_40;
$L__BB0_37:
	mul.f64 	%fd718, %fd61, 0d3FE45F306DC9C883;
	cvt.rni.s32.f64 	%r574, %fd718;
	cvt.rn.f64.s32 	%fd719, %r574;
	fma.rn.f64 	%fd720, %fd719, 0dBFF921FB54442D18, %fd61;
	fma.rn.f64 	%fd721, %fd719, 0dBC91A62633145C00, %fd720;
	fma.rn.f64 	%fd1870, %fd719, 0dB97B839A252049C0, %fd721;
	setp.ltu.f64 	%p81, %fd62, 0d41E0000000000000;
	@%p81 bra 	$L__BB0_39;
	{ // callseq 8, 0
	.param .b64 param0;
	st.param.f64 	[param0], %fd61;
	.param .align 16 .b8 retval0[16];
	call.uni (retval0), 
	__internal_trig_reduction_slowpathd, 
	(
	param0
	);
	ld.param.f64 	%fd1870, [retval0];
	ld.param.b32 	%r574, [retval0+8];
	} // callseq 8
$L__BB0_39:
	add.s32 	%r575, %r574, 1;
$L__BB0_40:
	shl.b32 	%r305, %r575, 6;
	cvt.u64.u32 	%rd40, %r305;
	and.b64  	%rd41, %rd40, 64;
	mov.u64 	%rd42, __cudart_sin_cos_coeffs;
	add.s64 	%rd43, %rd42, %rd41;
	mul.rn.f64 	%fd724, %fd1870, %fd1870;
	and.b32  	%r306, %r575, 1;
	setp.eq.b32 	%p82, %r306, 1;
	selp.f64 	%fd725, 0dBDA8FF8320FD8164, 0d3DE5DB65F9785EBA, %p82;
	ld.global.nc.v2.f64 	{%fd726, %fd727}, [%rd43];
	fma.rn.f64 	%fd728, %fd725, %fd724, %fd726;
	fma.rn.f64 	%fd729, %fd728, %fd724, %fd727;
	ld.global.nc.v2.f64 	{%fd730, %fd731}, [%rd43+16];
	fma.rn.f64 	%fd732, %fd729, %fd724, %fd730;
	fma.rn.f64 	%fd733, %fd732, %fd724, %fd731;
	ld.global.nc.v2.f64 	{%fd734, %fd735}, [%rd43+32];
	fma.rn.f64 	%fd736, %fd733, %fd724, %fd734;
	fma.rn.f64 	%fd737, %fd736, %fd724, %fd735;
	fma.rn.f64 	%fd738, %fd737, %fd1870, %fd1870;
	fma.rn.f64 	%fd739, %fd737, %fd724, 0d3FF0000000000000;
	selp.f64 	%fd740, %fd739, %fd738, %p82;
	and.b32  	%r307, %r575, 2;
	setp.eq.s32 	%p83, %r307, 0;
	mov.f64 	%fd741, 0d0000000000000000;
	sub.f64 	%fd742, %fd741, %fd740;
	selp.f64 	%fd68, %fd740, %fd742, %p83;
	fma.rn.f64 	%fd743, %fd41, 0d3FF71547652B82FE, 0d4338000000000000;
	{
	.reg .b32 %temp; 
	mov.b64 	{%r27, %temp}, %fd743;
	}
	mov.f64 	%fd744, 0dC338000000000000;
	add.rn.f64 	%fd745, %fd743, %fd744;
	fma.rn.f64 	%fd746, %fd745, 0dBFE62E42FEFA39EF, %fd41;
	fma.rn.f64 	%fd747, %fd745, 0dBC7ABC9E3B39803F, %fd746;
	fma.rn.f64 	%fd748, %fd747, 0d3E5ADE1569CE2BDF, 0d3E928AF3FCA213EA;
	fma.rn.f64 	%fd749, %fd748, %fd747, 0d3EC71DEE62401315;
	fma.rn.f64 	%fd750, %fd749, %fd747, 0d3EFA01997C89EB71;
	fma.rn.f64 	%fd751, %fd750, %fd747, 0d3F2A01A014761F65;
	fma.rn.f64 	%fd752, %fd751, %fd747, 0d3F56C16C1852B7AF;
	fma.rn.f64 	%fd753, %fd752, %fd747, 0d3F81111111122322;
	fma.rn.f64 	%fd754, %fd753, %fd747, 0d3FA55555555502A1;
	fma.rn.f64 	%fd755, %fd754, %fd747, 0d3FC5555555555511;
	fma.rn.f64 	%fd756, %fd755, %fd747, 0d3FE000000000000B;
	fma.rn.f64 	%fd757, %fd756, %fd747, 0d3FF0000000000000;
	fma.rn.f64 	%fd758, %fd757, %fd747, 0d3FF0000000000000;
	{
	.reg .b32 %temp; 
	mov.b64 	{%r28, %temp}, %fd758;
	}
	{
	.reg .b32 %temp; 
	mov.b64 	{%temp, %r29}, %fd758;
	}
	shl.b32 	%r308, %r27, 20;
	add.s32 	%r309, %r308, %r29;
	mov.b64 	%fd1871, {%r28, %r309};
	{
	.reg .b32 %temp; 
	mov.b64 	{%temp, %r310}, %fd41;
	}
	mov.b32 	%f18, %r310;
	abs.f32 	%f3, %f18;
	setp.lt.f32 	%p84, %f3, 0f4086232B;
	@%p84 bra 	$L__BB0_43;
	setp.lt.f64 	%p85, %fd41, 0d0000000000000000;
	add.f64 	%fd759, %fd41, 0d7FF0000000000000;
	selp.f64 	%fd1871, 0d0000000000000000, %fd759, %p85;
	setp.geu.f32 	%p86, %f3, 0f40874800;
	@%p86 bra 	$L__BB0_43;
	shr.u32 	%r311, %r27, 31;
	add.s32 	%r312, %r27, %r311;
	shr.s32 	%r313, %r312, 1;
	shl.b32 	%r314, %r313, 20;
	add.s32 	%r315, %r29, %r314;
	mov.b64 	%fd760, {%r28, %r315};
	sub.s32 	%r316, %r27, %r313;
	shl.b32 	%r317, %r316, 20;
	add.s32 	%r318, %r317, 1072693248;
	mov.b32 	%r319, 0;
	mov.b64 	%fd761, {%r319, %r318};
	mul.f64 	%fd1871, %fd761, %fd760;
$L__BB0_43:
	mov.f64 	%fd762, 0d0000000000000000;
	sub.f64 	%fd763, %fd762, %fd40;
	mul.f64 	%fd764, %fd52, %fd763;
	div.rn.f64 	%fd73, %fd764, %fd51;
	abs.f64 	%fd74, %fd73;
	setp.neu.f64 	%p87, %fd74, 0d7FF0000000000000;
	@%p87 bra 	$L__BB0_45;
	mov.f64 	%fd770, 0d0000000000000000;
	mul.rn.f64 	%fd1873, %fd73, %fd770;
	mov.b32 	%r577, 1;
	bra.uni 	$L__BB0_48;
$L__BB0_45:
	mul.f64 	%fd765, %fd73, 0d3FE45F306DC9C883;
	cvt.rni.s32.f64 	%r576, %fd765;
	cvt.rn.f64.s32 	%fd766, %r576;
	fma.rn.f64 	%fd767, %fd766, 0dBFF921FB54442D18, %fd73;
	fma.rn.f64 	%fd768, %fd766, 0dBC91A62633145C00, %fd767;
	fma.rn.f64 	%fd1873, %fd766, 0dB97B839A252049C0, %fd768;
	setp.ltu.f64 	%p88, %fd74, 0d41E0000000000000;
	@%p88 bra 	$L__BB0_47;
	{ // callseq 9, 0
	.param .b64 param0;
	st.param.f64 	[param0], %fd73;
	.param .align 16 .b8 retval0[16];
	call.uni (retval0), 
	__internal_trig_reduction_slowpathd, 
	(
	param0
	);
	ld.param.f64 	%fd1873, [retval0];
	ld.param.b32 	%r576, [retval0+8];
	} // callseq 9
$L__BB0_47:
	add.s32 	%r577, %r576, 1;
$L__BB0_48:
	shl.b32 	%r322, %r577, 6;
	cvt.u64.u32 	%rd44, %r322;
	and.b64  	%rd45, %rd44, 64;
	mov.u64 	%rd46, __cudart_sin_cos_coeffs;
	add.s64 	%rd47, %rd46, %rd45;
	mul.rn.f64 	%fd771, %fd1873, %fd1873;
	and.b32  	%r323, %r577, 1;
	setp.eq.b32 	%p89, %r323, 1;
	selp.f64 	%fd772, 0dBDA8FF8320FD8164, 0d3DE5DB65F9785EBA, %p89;
	ld.global.nc.v2.f64 	{%fd773, %fd774}, [%rd47];
	fma.rn.f64 	%fd775, %fd772, %fd771, %fd773;
	fma.rn.f64 	%fd776, %fd775, %fd771, %fd774;
	ld.global.nc.v2.f64 	{%fd777, %fd778}, [%rd47+16];
	fma.rn.f64 	%fd779, %fd776, %fd771, %fd777;
	fma.rn.f64 	%fd780, %fd779, %fd771, %fd778;
	ld.global.nc.v2.f64 	{%fd781, %fd782}, [%rd47+32];
	fma.rn.f64 	%fd783, %fd780, %fd771, %fd781;
	fma.rn.f64 	%fd784, %fd783, %fd771, %fd782;
	fma.rn.f64 	%fd785, %fd784, %fd1873, %fd1873;
	fma.rn.f64 	%fd786, %fd784, %fd771, 0d3FF0000000000000;
	selp.f64 	%fd787, %fd786, %fd785, %p89;
	and.b32  	%r324, %r577, 2;
	setp.eq.s32 	%p90, %r324, 0;
	mov.f64 	%fd788, 0d0000000000000000;
	sub.f64 	%fd789, %fd788, %fd787;
	selp.f64 	%fd80, %fd787, %fd789, %p90;
	mov.f64 	%fd790, 0d4338000000000000;
	{
	.reg .b32 %temp; 
	mov.b64 	{%r35, %temp}, %fd790;
	}
	mov.f64 	%fd791, 0dC338000000000000;
	add.rn.f64 	%fd792, %fd790, %fd791;
	fma.rn.f64 	%fd793, %fd792, 0dBFE62E42FEFA39EF, 0d0000000000000000;
	fma.rn.f64 	%fd794, %fd792, 0dBC7ABC9E3B39803F, %fd793;
	fma.rn.f64 	%fd795, %fd794, 0d3E5ADE1569CE2BDF, 0d3E928AF3FCA213EA;
	fma.rn.f64 	%fd796, %fd795, %fd794, 0d3EC71DEE62401315;
	fma.rn.f64 	%fd797, %fd796, %fd794, 0d3EFA01997C89EB71;
	fma.rn.f64 	%fd798, %fd797, %fd794, 0d3F2A01A014761F65;
	fma.rn.f64 	%fd799, %fd798, %fd794, 0d3F56C16C1852B7AF;
	fma.rn.f64 	%fd800, %fd799, %fd794, 0d3F81111111122322;
	fma.rn.f64 	%fd801, %fd800, %fd794, 0d3FA55555555502A1;
	fma.rn.f64 	%fd802, %fd801, %fd794, 0d3FC5555555555511;
	fma.rn.f64 	%fd803, %fd802, %fd794, 0d3FE000000000000B;
	fma.rn.f64 	%fd804, %fd803, %fd794, 0d3FF0000000000000;
	fma.rn.f64 	%fd805, %fd804, %fd794, 0d3FF0000000000000;
	{
	.reg .b32 %temp; 
	mov.b64 	{%r36, %temp}, %fd805;
	}
	{
	.reg .b32 %temp; 
	mov.b64 	{%temp, %r37}, %fd805;
	}
	shl.b32 	%r325, %r35, 20;
	add.s32 	%r326, %r325, %r37;
	mov.b64 	%fd1874, {%r36, %r326};
	{
	.reg .b32 %temp; 
	mov.b64 	{%temp, %r327}, %fd788;
	}
	mov.b32 	%f19, %r327;
	abs.f32 	%f4, %f19;
	setp.lt.f32 	%p91, %f4, 0f4086232B;
	@%p91 bra 	$L__BB0_51;
	setp.geu.f32 	%p92, %f4, 0f40874800;
	mov.f64 	%fd1874, 0d7FF0000000000000;
	@%p92 bra 	$L__BB0_51;
	shr.u32 	%r328, %r35, 31;
	add.s32 	%r329, %r35, %r328;
	shr.s32 	%r330, %r329, 1;
	shl.b32 	%r331, %r330, 20;
	add.s32 	%r332, %r37, %r331;
	mov.b64 	%fd807, {%r36, %r332};
	sub.s32 	%r333, %r35, %r330;
	shl.b32 	%r334, %r333, 20;
	add.s32 	%r335, %r334, 1072693248;
	mov.b32 	%r336, 0;
	mov.b64 	%fd808, {%r336, %r335};
	mul.f64 	%fd1874, %fd808, %fd807;
$L__BB0_51:
	mul.f64 	%fd809, %fd80, %fd1874;
	mul.f64 	%fd810, %fd68, %fd1871;
	sub.f64 	%fd84, %fd810, %fd809;
	@%p80 bra 	$L__BB0_53;
	mov.f64 	%fd816, 0d0000000000000000;
	mul.rn.f64 	%fd1875, %fd61, %fd816;
	mov.b32 	%r578, 0;
	bra.uni 	$L__BB0_55;
$L__BB0_53:
	mul.f64 	%fd811, %fd61, 0d3FE45F306DC9C883;
	cvt.rni.s32.f64 	%r578, %fd811;
	cvt.rn.f64.s32 	%fd812, %r578;
	fma.rn.f64 	%fd813, %fd812, 0dBFF921FB54442D18, %fd61;
	fma.rn.f64 	%fd814, %fd812, 0dBC91A62633145C00, %fd813;
	fma.rn.f64 	%fd1875, %fd812, 0dB97B839A252049C0, %fd814;
	setp.ltu.f64 	%p94, %fd62, 0d41E0000000000000;
	@%p94 bra 	$L__BB0_55;
	{ // callseq 10, 0
	.param .b64 param0;
	st.param.f64 	[param0], %fd61;
	.param .align 16 .b8 retval0[16];
	call.uni (retval0), 
	__internal_trig_reduction_slowpathd, 
	(
	param0
	);
	ld.param.f64 	%fd1875, [retval0];
	ld.param.b32 	%r578, [retval0+8];
	} // callseq 10
$L__BB0_55:
	shl.b32 	%r339, %r578, 6;
	cvt.u64.u32 	%rd48, %r339;
	and.b64  	%rd49, %rd48, 64;
	mov.u64 	%rd50, __cudart_sin_cos_coeffs;
	add.s64 	%rd51, %rd50, %rd49;
	mul.rn.f64 	%fd817, %fd1875, %fd1875;
	and.b32  	%r340, %r578, 1;
	setp.eq.b32 	%p96, %r340, 1;
	selp.f64 	%fd818, 0dBDA8FF8320FD8164, 0d3DE5DB65F9785EBA, %p96;
	ld.global.nc.v2.f64 	{%fd819, %fd820}, [%rd51];
	fma.rn.f64 	%fd821, %fd818, %fd817, %fd819;
	fma.rn.f64 	%fd822, %fd821, %fd817, %fd820;
	ld.global.nc.v2.f64 	{%fd823, %fd824}, [%rd51+16];
	fma.rn.f64 	%fd825, %fd822, %fd817, %fd823;
	fma.rn.f64 	%fd826, %fd825, %fd817, %fd824;
	ld.global.nc.v2.f64 	{%fd827, %fd828}, [%rd51+32];
	fma.rn.f64 	%fd829, %fd826, %fd817, %fd827;
	fma.rn.f64 	%fd830, %fd829, %fd817, %fd828;
	fma.rn.f64 	%fd831, %fd830, %fd1875, %fd1875;
	fma.rn.f64 	%fd832, %fd830, %fd817, 0d3FF0000000000000;
	selp.f64 	%fd833, %fd832, %fd831, %p96;
	and.b32  	%r341, %r578, 2;
	setp.eq.s32 	%p97, %r341, 0;
	mov.f64 	%fd834, 0d0000000000000000;
	sub.f64 	%fd835, %fd834, %fd833;
	selp.f64 	%fd836, %fd833, %fd835, %p97;
	mul.f64 	%fd837, %fd53, %fd836;
	fma.rn.f64 	%fd89, %fd1871, %fd837, %fd84;
	@%p87 bra 	$L__BB0_57;
	mov.f64 	%fd843, 0d0000000000000000;
	mul.rn.f64 	%fd1876, %fd73, %fd843;
	mov.b32 	%r579, 0;
	bra.uni 	$L__BB0_59;
$L__BB0_57:
	mul.f64 	%fd838, %fd73, 0d3FE45F306DC9C883;
	cvt.rni.s32.f64 	%r579, %fd838;
	cvt.rn.f64.s32 	%fd839, %r579;
	fma.rn.f64 	%fd840, %fd839, 0dBFF921FB54442D18, %fd73;
	fma.rn.f64 	%fd841, %fd839, 0dBC91A62633145C00, %fd840;
	fma.rn.f64 	%fd1876, %fd839, 0dB97B839A252049C0, %fd841;
	setp.ltu.f64 	%p98, %fd74, 0d41E0000000000000;
	@%p98 bra 	$L__BB0_59;
	{ // callseq 11, 0
	.param .b64 param0;
	st.param.f64 	[param0], %fd73;
	.param .align 16 .b8 retval0[16];
	call.uni (retval0), 
	__internal_trig_reduction_slowpathd, 
	(
	param0
	);
	ld.param.f64 	%fd1876, [retval0];
	ld.param.b32 	%r579, [retval0+8];
	} // callseq 11
$L__BB0_59:
	shl.b32 	%r344, %r579, 6;
	cvt.u64.u32 	%rd52, %r344;
	and.b64  	%rd53, %rd52, 64;
	mov.u64 	%rd54, __cudart_sin_cos_coeffs;
	add.s64 	%rd55, %rd54, %rd53;
	mul.rn.f64 	%fd844, %fd1876, %fd1876;
	and.b32  	%r345, %r579, 1;
	setp.eq.b32 	%p99, %r345, 1;
	selp.f64 	%fd845, 0dBDA8FF8320FD8164, 0d3DE5DB65F9785EBA, %p99;
	ld.global.nc.v2.f64 	{%fd846, %fd847}, [%rd55];
	fma.rn.f64 	%fd848, %fd845, %fd844, %fd846;
	fma.rn.f64 	%fd849, %fd848, %fd844, %fd847;
	ld.global.nc.v2.f64 	{%fd850, %fd851}, [%rd55+16];
	fma.rn.f64 	%fd852, %fd849, %fd844, %fd850;
	fma.rn.f64 	%fd853, %fd852, %fd844, %fd851;
	ld.global.nc.v2.f64 	{%fd854, %fd855}, [%rd55+32];
	fma.rn.f64 	%fd856, %fd853, %fd844, %fd854;
	fma.rn.f64 	%fd857, %fd856, %fd844, %fd855;
	fma.rn.f64 	%fd858, %fd857, %fd1876, %fd1876;
	fma.rn.f64 	%fd859, %fd857, %fd844, 0d3FF0000000000000;
	selp.f64 	%fd860, %fd859, %fd858, %p99;
	and.b32  	%r346, %r579, 2;
	setp.eq.s32 	%p100, %r346, 0;
	mov.f64 	%fd861, 0d0000000000000000;
	sub.f64 	%fd862, %fd861, %fd860;
	selp.f64 	%fd863, %fd860, %fd862, %p100;
	mul.f64 	%fd864, %fd53, %fd863;
	mul.f64 	%fd865, %fd1874, %fd864;
	sub.f64 	%fd866, %fd89, %fd865;
	add.f64 	%fd867, %fd1868, 0d3FF0000000000000;
	rcp.rn.f64 	%fd868, %fd867;
	setp.eq.f64 	%p101, %fd53, 0d3FF0000000000000;
	selp.f64 	%fd869, 0d3FE0000000000000, %fd868, %p101;
	mul.f64 	%fd94, %fd869, %fd866;
	setp.eq.s32 	%p102, %r18, 0;
	mov.f64 	%fd1879, %fd41;
	@%p102 bra 	$L__BB0_69;
	@%p80 bra 	$L__BB0_62;
	mov.f64 	%fd875, 0d0000000000000000;
	mul.rn.f64 	%fd1877, %fd61, %fd875;
	mov.b32 	%r580, 0;
	bra.uni 	$L__BB0_64;
$L__BB0_62:
	mul.f64 	%fd870, %fd61, 0d3FE45F306DC9C883;
	cvt.rni.s32.f64 	%r580, %fd870;
	cvt.rn.f64.s32 	%fd871, %r580;
	fma.rn.f64 	%fd872, %fd871, 0dBFF921FB54442D18, %fd61;
	fma.rn.f64 	%fd873, %fd871, 0dBC91A62633145C00, %fd872;
	fma.rn.f64 	%fd1877, %fd871, 0dB97B839A252049C0, %fd873;
	setp.ltu.f64 	%p104, %fd62, 0d41E0000000000000;
	@%p104 bra 	$L__BB0_64;
	{ // callseq 12, 0
	.param .b64 param0;
	st.param.f64 	[param0], %fd61;
	.param .align 16 .b8 retval0[16];
	call.uni (retval0), 
	__internal_trig_reduction_slowpathd, 
	(
	param0
	);
	ld.param.f64 	%fd1877, [retval0];
	ld.param.b32 	%r580, [retval0+8];
	} // callseq 12
$L__BB0_64:
	shl.b32 	%r349, %r580, 6;
	cvt.u64.u32 	%rd56, %r349;
	and.b64  	%rd57, %rd56, 64;
	mov.u64 	%rd58, __cudart_sin_cos_coeffs;
	add.s64 	%rd59, %rd58, %rd57;
	mul.rn.f64 	%fd876, %fd1877, %fd1877;
	and.b32  	%r350, %r580, 1;
	setp.eq.b32 	%p106, %r350, 1;
	selp.f64 	%fd877, 0dBDA8FF8320FD8164, 0d3DE5DB65F9785EBA, %p106;
	ld.global.nc.v2.f64 	{%fd878, %fd879}, [%rd59];
	fma.rn.f64 	%fd880, %fd877, %fd876, %fd878;
	fma.rn.f64 	%fd881, %fd880, %fd876, %fd879;
	ld.global.nc.v2.f64 	{%fd882, %fd883}, [%rd59+16];
	fma.rn.f64 	%fd884, %fd881, %fd876, %fd882;
	fma.rn.f64 	%fd885, %fd884, %fd876, %fd883;
	ld.global.nc.v2.f64 	{%fd886, %fd887}, [%rd59+32];
	fma.rn.f64 	%fd888, %fd885, %fd876, %fd886;
	fma.rn.f64 	%fd889, %fd888, %fd876, %fd887;
	fma.rn.f64 	%fd890, %fd889, %fd1877, %fd1877;
	fma.rn.f64 	%fd891, %fd889, %fd876, 0d3FF0000000000000;
	selp.f64 	%fd892, %fd891, %fd890, %p106;
	and.b32  	%r351, %r580, 2;
	setp.eq.s32 	%p107, %r351, 0;
	mov.f64 	%fd893, 0d0000000000000000;
	sub.f64 	%fd894, %fd893, %fd892;
	selp.f64 	%fd99, %fd892, %fd894, %p107;
	@%p87 bra 	$L__BB0_66;
	mov.f64 	%fd900, 0d0000000000000000;
	mul.rn.f64 	%fd1878, %fd73, %fd900;
	mov.b32 	%r581, 0;
	bra.uni 	$L__BB0_68;
$L__BB0_66:
	mul.f64 	%fd895, %fd73, 0d3FE45F306DC9C883;
	cvt.rni.s32.f64 	%r581, %fd895;
	cvt.rn.f64.s32 	%fd896, %r581;
	fma.rn.f64 	%fd897, %fd896, 0dBFF921FB54442D18, %fd73;
	fma.rn.f64 	%fd898, %fd896, 0dBC91A62633145C00, %fd897;
	fma.rn.f64 	%fd1878, %fd896, 0dB97B839A252049C0, %fd898;
	setp.ltu.f64 	%p108, %fd74, 0d41E0000000000000;
	@%p108 bra 	$L__BB0_68;
	{ // callseq 13, 0
	.param .b64 param0;
	st.param.f64 	[param0], %fd73;
	.param .align 16 .b8 retval0[16];
	call.uni (retval0), 
	__internal_trig_reduction_slowpathd, 
	(
	param0
	);
	ld.param.f64 	%fd1878, [retval0];
	ld.param.b32 	%r581, [retval0+8];
	} // callseq 13
$L__BB0_68:
	shl.b32 	%r354, %r581, 6;
	cvt.u64.u32 	%rd60, %r354;
	and.b64  	%rd61, %rd60, 64;
	mov.u64 	%rd62, __cudart_sin_cos_coeffs;
	add.s64 	%rd63, %rd62, %rd61;
	mul.rn.f64 	%fd901, %fd1878, %fd1878;
	and.b32  	%r355, %r581, 1;
	setp.eq.b32 	%p109, %r355, 1;
	selp.f64 	%fd902, 0dBDA8FF8320FD8164, 0d3DE5DB65F9785EBA, %p109;
	ld.global.nc.v2.f64 	{%fd903, %fd904}, [%rd63];
	fma.rn.f64 	%fd905, %fd902, %fd901, %fd903;
	fma.rn.f64 	%fd906, %fd905, %fd901, %fd904;
	ld.global.nc.v2.f64 	{%fd907, %fd908}, [%rd63+16];
	fma.rn.f64 	%fd909, %fd906, %fd901, %fd907;
	fma.rn.f64 	%fd910, %fd909, %fd901, %fd908;
	ld.global.nc.v2.f64 	{%fd911, %fd912}, [%rd63+32];
	fma.rn.f64 	%fd913, %fd910, %fd901, %fd911;
	fma.rn.f64 	%fd914, %fd913, %fd901, %fd912;
	fma.rn.f64 	%fd915, %fd914, %fd1878, %fd1878;
	fma.rn.f64 	%fd916, %fd914, %fd901, 0d3FF0000000000000;
	selp.f64 	%fd917, %fd916, %fd915, %p109;
	and.b32  	%r356, %r581, 2;
	setp.eq.s32 	%p110, %r356, 0;
	mov.f64 	%fd918, 0d0000000000000000;
	sub.f64 	%fd919, %fd918, %fd917;
	selp.f64 	%fd920, %fd917, %fd919, %p110;
	sub.f64 	%fd921, %fd99, %fd920;
	mul.f64 	%fd922, %fd51, %fd921;
	div.rn.f64 	%fd1879, %fd922, %fd52;
$L__BB0_69:
	sub.f64 	%fd923, %fd94, %fd1879;
	mov.f64 	%fd924, 0d4000000000000000;
	div.rn.f64 	%fd925, %fd924, %fd51;
	mul.f64 	%fd1893, %fd925, %fd923;
	bra.uni 	$L__BB0_112;
$L__BB0_70:
	sub.f64 	%fd107, %fd41, %fd40;
	cvt.rn.f64.u32 	%fd491, %r18;
	mul.f64 	%fd108, %fd491, 0d400921FB54442D18;
	div.rn.f64 	%fd109, %fd108, %fd107;
	{
	.reg .b32 %temp; 
	mov.b64 	{%temp, %r50}, %fd109;
	}
	mov.f64 	%fd492, 0d4000000000000000;
	{
	.reg .b32 %temp; 
	mov.b64 	{%temp, %r219}, %fd492;
	}
	and.b32  	%r52, %r219, 2146435072;
	setp.eq.s32 	%p25, %r52, 1062207488;
	abs.f64 	%fd110, %fd109;
	{ // callseq 0, 0
	.param .b64 param0;
	st.param.f64 	[param0], %fd110;
	.param .b64 param1;
	st.param.f64 	[param1], 0d4000000000000000;
	.param .b64 retval0;
	call.uni (retval0), 
	__internal_accurate_pow, 
	(
	param0, 
	param1
	);
	ld.param.f64 	%fd493, [retval0];
	} // callseq 0
	setp.lt.s32 	%p26, %r50, 0;
	neg.f64 	%fd495, %fd493;
	selp.f64 	%fd496, %fd495, %fd493, %p25;
	selp.f64 	%fd1881, %fd496, %fd493, %p26;
	setp.neu.f64 	%p27, %fd109, 0d0000000000000000;
	@%p27 bra 	$L__BB0_72;
	selp.b32 	%r220, %r50, 0, %p25;
	setp.lt.s32 	%p29, %r219, 0;
	or.b32  	%r221, %r220, 2146435072;
	selp.b32 	%r222, %r221, %r220, %p29;
	mov.b32 	%r223, 0;
	mov.b64 	%fd1881, {%r223, %r222};
$L__BB0_72:
	add.f64 	%fd497, %fd109, 0d4000000000000000;
	{
	.reg .b32 %temp; 
	mov.b64 	{%temp, %r224}, %fd497;
	}
	and.b32  	%r225, %r224, 2146435072;
	setp.ne.s32 	%p30, %r225, 2146435072;
	@%p30 bra 	$L__BB0_77;
	setp.num.f64 	%p31, %fd109, %fd109;
	@%p31 bra 	$L__BB0_75;
	mov.f64 	%fd498, 0d4000000000000000;
	add.rn.f64 	%fd1881, %fd109, %fd498;
	bra.uni 	$L__BB0_77;
$L__BB0_75:
	setp.neu.f64 	%p32, %fd110, 0d7FF0000000000000;
	@%p32 bra 	$L__BB0_77;
	setp.lt.s32 	%p33, %r50, 0;
	setp.eq.s32 	%p34, %r52, 1062207488;
	setp.lt.s32 	%p35, %r219, 0;
	selp.b32 	%r227, 0, 2146435072, %p35;
	and.b32  	%r228, %r219, 2147483647;
	setp.ne.s32 	%p36, %r228, 1071644672;
	or.b32  	%r229, %r227, -2147483648;
	selp.b32 	%r230, %r229, %r227, %p36;
	selp.b32 	%r231, %r230, %r227, %p34;
	selp.b32 	%r232, %r231, %r227, %p33;
	mov.b32 	%r233, 0;
	mov.b64 	%fd1881, {%r233, %r232};
$L__BB0_77:
	mov.f64 	%fd499, 0d0000000000000000;
	sub.f64 	%fd500, %fd499, %fd40;
	mul.f64 	%fd501, %fd108, %fd500;
	div.rn.f64 	%fd117, %fd501, %fd107;
	abs.f64 	%fd118, %fd117;
	setp.neu.f64 	%p37, %fd118, 0d7FF0000000000000;
	@%p37 bra 	$L__BB0_79;
	mov.f64 	%fd507, 0d0000000000000000;
	mul.rn.f64 	%fd1883, %fd117, %fd507;
	mov.b32 	%r583, 1;
	bra.uni 	$L__BB0_82;
$L__BB0_79:
	mul.f64 	%fd502, %fd117, 0d3FE45F306DC9C883;
	cvt.rni.s32.f64 	%r582, %fd502;
	cvt.rn.f64.s32 	%fd503, %r582;
	fma.rn.f64 	%fd504, %fd503, 0dBFF921FB54442D18, %fd117;
	fma.rn.f64 	%fd505, %fd503, 0dBC91A62633145C00, %fd504;
	fma.rn.f64 	%fd1883, %fd503, 0dB97B839A252049C0, %fd505;
	setp.ltu.f64 	%p38, %fd118, 0d41E0000000000000;
	@%p38 bra 	$L__BB0_81;
	{ // callseq 1, 0
	.param .b64 param0;
	st.param.f64 	[param0], %fd117;
	.param .align 16 .b8 retval0[16];
	call.uni (retval0), 
	__internal_trig_reduction_slowpathd, 
	(
	param0
	);
	ld.param.f64 	%fd1883, [retval0];
	ld.param.b32 	%r582, [retval0+8];
	} // callseq 1
$L__BB0_81:
	add.s32 	%r583, %r582, 1;
$L__BB0_82:
	shl.b32 	%r236, %r583, 6;
	cvt.u64.u32 	%rd16, %r236;
	and.b64  	%rd17, %rd16, 64;
	mov.u64 	%rd18, __cudart_sin_cos_coeffs;
	add.s64 	%rd19, %rd18, %rd17;
	mul.rn.f64 	%fd508, %fd1883, %fd1883;
	and.b32  	%r237, %r583, 1;
	setp.eq.b32 	%p39, %r237, 1;
	selp.f64 	%fd509, 0dBDA8FF8320FD8164, 0d3DE5DB65F9785EBA, %p39;
	ld.global.nc.v2.f64 	{%fd510, %fd511}, [%rd19];
	fma.rn.f64 	%fd512, %fd509, %fd508, %fd510;
	fma.rn.f64 	%fd513, %fd512, %fd508, %fd511;
	ld.global.nc.v2.f64 	{%fd514, %fd515}, [%rd19+16];
	fma.rn.f64 	%fd516, %fd513, %fd508, %fd514;
	fma.rn.f64 	%fd517, %fd516, %fd508, %fd515;
	ld.global.nc.v2.f64 	{%fd518, %fd519}, [%rd19+32];
	fma.rn.f64 	%fd520, %fd517, %fd508, %fd518;
	fma.rn.f64 	%fd521, %fd520, %fd508, %fd519;
	fma.rn.f64 	%fd522, %fd521, %fd1883, %fd1883;
	fma.rn.f64 	%fd523, %fd521, %fd508, 0d3FF0000000000000;
	selp.f64 	%fd524, %fd523, %fd522, %p39;
	and.b32  	%r238, %r583, 2;
	setp.eq.s32 	%p40, %r238, 0;
	mov.f64 	%fd525, 0d0000000000000000;
	sub.f64 	%fd526, %fd525, %fd524;
	selp.f64 	%fd124, %fd524, %fd526, %p40;
	mov.f64 	%fd527, 0d4338000000000000;
	{
	.reg .b32 %temp; 
	mov.b64 	{%r58, %temp}, %fd527;
	}
	mov.f64 	%fd528, 0dC338000000000000;
	add.rn.f64 	%fd529, %fd527, %fd528;
	fma.rn.f64 	%fd530, %fd529, 0dBFE62E42FEFA39EF, 0d0000000000000000;
	fma.rn.f64 	%fd531, %fd529, 0dBC7ABC9E3B39803F, %fd530;
	fma.rn.f64 	%fd532, %fd531, 0d3E5ADE1569CE2BDF, 0d3E928AF3FCA213EA;
	fma.rn.f64 	%fd533, %fd532, %fd531, 0d3EC71DEE62401315;
	fma.rn.f64 	%fd534, %fd533, %fd531, 0d3EFA01997C89EB71;
	fma.rn.f64 	%fd535, %fd534, %fd531, 0d3F2A01A014761F65;
	fma.rn.f64 	%fd536, %fd535, %fd531, 0d3F56C16C1852B7AF;
	fma.rn.f64 	%fd537, %fd536, %fd531, 0d3F81111111122322;
	fma.rn.f64 	%fd538, %fd537, %fd531, 0d3FA55555555502A1;
	fma.rn.f64 	%fd539, %fd538, %fd531, 0d3FC5555555555511;
	fma.rn.f64 	%fd540, %fd539, %fd531, 0d3FE000000000000B;
	fma.rn.f64 	%fd541, %fd540, %fd531, 0d3FF0000000000000;
	fma.rn.f64 	%fd542, %fd541, %fd531, 0d3FF0000000000000;
	{
	.reg .b32 %temp; 
	mov.b64 	{%r59, %temp}, %fd542;
	}
	{
	.reg .b32 %temp; 
	mov.b64 	{%temp, %r60}, %fd542;
	}
	shl.b32 	%r239, %r58, 20;
	add.s32 	%r240, %r239, %r60;
	mov.b64 	%fd1884, {%r59, %r240};
	{
	.reg .b32 %temp; 
	mov.b64 	{%temp, %r241}, %fd525;
	}
	mov.b32 	%f16, %r241;
	abs.f32 	%f5, %f16;
	setp.lt.f32 	%p41, %f5, 0f4086232B;
	@%p41 bra 	$L__BB0_85;
	setp.geu.f32 	%p42, %f5, 0f40874800;
	mov.f64 	%fd1884, 0d7FF0000000000000;
	@%p42 bra 	$L__BB0_85;
	shr.u32 	%r242, %r58, 31;
	add.s32 	%r243, %r58, %r242;
	shr.s32 	%r244, %r243, 1;
	shl.b32 	%r245, %r244, 20;
	add.s32 	%r246, %r60, %r245;
	mov.b64 	%fd544, {%r59, %r246};
	sub.s32 	%r247, %r58, %r244;
	shl.b32 	%r248, %r247, 20;
	add.s32 	%r249, %r248, 1072693248;
	mov.b32 	%r250, 0;
	mov.b64 	%fd545, {%r250, %r249};
	mul.f64 	%fd1884, %fd545, %fd544;
$L__BB0_85:
	sub.f64 	%fd546, %fd40, %fd40;
	mul.f64 	%fd547, %fd108, %fd546;
	div.rn.f64 	%fd128, %fd547, %fd107;
	abs.f64 	%fd129, %fd128;
	setp.neu.f64 	%p43, %fd129, 0d7FF0000000000000;
	@%p43 bra 	$L__BB0_87;
	mov.f64 	%fd553, 0d0000000000000000;
	mul.rn.f64 	%fd1886, %fd128, %fd553;
	mov.b32 	%r585, 1;
	bra.uni 	$L__BB0_90;
$L__BB0_87:
	mul.f64 	%fd548, %fd128, 0d3FE45F306DC9C883;
	cvt.rni.s32.f64 	%r584, %fd548;
	cvt.rn.f64.s32 	%fd549, %r584;
	fma.rn.f64 	%fd550, %fd549, 0dBFF921FB54442D18, %fd128;
	fma.rn.f64 	%fd551, %fd549, 0dBC91A62633145C00, %fd550;
	fma.rn.f64 	%fd1886, %fd549, 0dB97B839A252049C0, %fd551;
	setp.ltu.f64 	%p44, %fd129, 0d41E0000000000000;
	@%p44 bra 	$L__BB0_89;
	{ // callseq 2, 0
	.param .b64 param0;
	st.param.f64 	[param0], %fd128;
	.param .align 16 .b8 retval0[16];
	call.uni (retval0), 
	__internal_trig_reduction_slowpathd, 
	(
	param0
	);
	ld.param.f64 	%fd1886, [retval0];
	ld.param.b32 	%r584, [retval0+8];
	} // callseq 2
$L__BB0_89:
	add.s32 	%r585, %r584, 1;
$L__BB0_90:
	shl.b32 	%r253, %r585, 6;
	cvt.u64.u32 	%rd20, %r253;
	and.b64  	%rd21, %rd20, 64;
	mov.u64 	%rd22, __cudart_sin_cos_coeffs;
	add.s64 	%rd23, %rd22, %rd21;
	mul.rn.f64 	%fd554, %fd1886, %fd1886;
	and.b32  	%r254, %r585, 1;
	setp.eq.b32 	%p45, %r254, 1;
	selp.f64 	%fd555, 0dBDA8FF8320FD8164, 0d3DE5DB65F9785EBA, %p45;
	ld.global.nc.v2.f64 	{%fd556, %fd557}, [%rd23];
	fma.rn.f64 	%fd558, %fd555, %fd554, %fd556;
	fma.rn.f64 	%fd559, %fd558, %fd554, %fd557;
	ld.global.nc.v2.f64 	{%fd560, %fd561}, [%rd23+16];
	fma.rn.f64 	%fd562, %fd559, %fd554, %fd560;
	fma.rn.f64 	%fd563, %fd562, %fd554, %fd561;
	ld.global.nc.v2.f64 	{%fd564, %fd565}, [%rd23+32];
	fma.rn.f64 	%fd566, %fd563, %fd554, %fd564;
	fma.rn.f64 	%fd567, %fd566, %fd554, %fd565;
	fma.rn.f64 	%fd568, %fd567, %fd1886, %fd1886;
	fma.rn.f64 	%fd569, %fd567, %fd554, 0d3FF0000000000000;
	selp.f64 	%fd570, %fd569, %fd568, %p45;
	and.b32  	%r255, %r585, 2;
	setp.eq.s32 	%p46, %r255, 0;
	mov.f64 	%fd571, 0d0000000000000000;
	sub.f64 	%fd572, %fd571, %fd570;
	selp.f64 	%fd135, %fd570, %fd572, %p46;
	fma.rn.f64 	%fd573, %fd40, 0d3FF71547652B82FE, 0d4338000000000000;
	{
	.reg .b32 %temp; 
	mov.b64 	{%r66, %temp}, %fd573;
	}
	mov.f64 	%fd574, 0dC338000000000000;
	add.rn.f64 	%fd575, %fd573, %fd574;
	fma.rn.f64 	%fd576, %fd575, 0dBFE62E42FEFA39EF, %fd40;
	fma.rn.f64 	%fd577, %fd575, 0dBC7ABC9E3B39803F, %fd576;
	fma.rn.f64 	%fd578, %fd577, 0d3E5ADE1569CE2BDF, 0d3E928AF3FCA213EA;
	fma.rn.f64 	%fd579, %fd578, %fd577, 0d3EC71DEE62401315;
	fma.rn.f64 	%fd580, %fd579, %fd577, 0d3EFA01997C89EB71;
	fma.rn.f64 	%fd581, %fd580, %fd577, 0d3F2A01A014761F65;
	fma.rn.f64 	%fd582, %fd581, %fd577, 0d3F56C16C1852B7AF;
	fma.rn.f64 	%fd583, %fd582, %fd577, 0d3F81111111122322;
	fma.rn.f64 	%fd584, %fd583, %fd577, 0d3FA55555555502A1;
	fma.rn.f64 	%fd585, %fd584, %fd577, 0d3FC5555555555511;
	fma.rn.f64 	%fd586, %fd585, %fd577, 0d3FE000000000000B;
	fma.rn.f64 	%fd587, %fd586, %fd577, 0d3FF0000000000000;
	fma.rn.f64 	%fd588, %fd587, %fd577, 0d3FF0000000000000;
	{
	.reg .b32 %temp; 
	mov.b64 	{%r67, %temp}, %fd588;
	}
	{
	.reg .b32 %temp; 
	mov.b64 	{%temp, %r68}, %fd588;
	}
	shl.b32 	%r256, %r66, 20;
	add.s32 	%r257, %r256, %r68;
	mov.b64 	%fd1887, {%r67, %r257};
	{
	.reg .b32 %temp; 
	mov.b64 	{%temp, %r258}, %fd40;
	}
	mov.b32 	%f17, %r258;
	abs.f32 	%f6, %f17;
	setp.lt.f32 	%p47, %f6, 0f4086232B;
	@%p47 bra 	$L__BB0_93;
	setp.lt.f64 	%p48, %fd40, 0d0000000000000000;
	add.f64 	%fd589, %fd40, 0d7FF0000000000000;
	selp.f64 	%fd1887, 0d0000000000000000, %fd589, %p48;
	setp.geu.f32 	%p49, %f6, 0f40874800;
	@%p49 bra 	$L__BB0_93;
	shr.u32 	%r259, %r66, 31;
	add.s32 	%r260, %r66, %r259;
	shr.s32 	%r261, %r260, 1;
	shl.b32 	%r262, %r261, 20;
	add.s32 	%r263, %r68, %r262;
	mov.b64 	%fd590, {%r67, %r263};
	sub.s32 	%r264, %r66, %r261;
	shl.b32 	%r265, %r264, 20;
	add.s32 	%r266, %r265, 1072693248;
	mov.b32 	%r267, 0;
	mov.b64 	%fd591, {%r267, %r266};
	mul.f64 	%fd1887, %fd591, %fd590;
$L__BB0_93:
	mul.f64 	%fd592, %fd135, %fd1887;
	mul.f64 	%fd593, %fd124, %fd1884;
	sub.f64 	%fd140, %fd593, %fd592;
	@%p37 bra 	$L__BB0_95;
	mov.f64 	%fd599, 0d0000000000000000;
	mul.rn.f64 	%fd1888, %fd117, %fd599;
	mov.b32 	%r586, 0;
	bra.uni 	$L__BB0_97;
$L__BB0_95:
	mul.f64 	%fd594, %fd117, 0d3FE45F306DC9C883;
	cvt.rni.s32.f64 	%r586, %fd594;
	cvt.rn.f64.s32 	%fd595, %r586;
	fma.rn.f64 	%fd596, %fd595, 0dBFF921FB54442D18, %fd117;
	fma.rn.f64 	%fd597, %fd595, 0dBC91A62633145C00, %fd596;
	fma.rn.f64 	%fd1888, %fd595, 0dB97B839A252049C0, %fd597;
	setp.ltu.f64 	%p51, %fd118, 0d41E0000000000000;
	@%p51 bra 	$L__BB0_97;
	{ // callseq 3, 0
	.param .b64 param0;
	st.param.f64 	[param0], %fd117;
	.param .align 16 .b8 retval0[16];
	call.uni (retval0), 
	__internal_trig_reduction_slowpathd, 
	(
	param0
	);
	ld.param.f64 	%fd1888, [retval0];
	ld.param.b32 	%r586, [retval0+8];
	} // callseq 3
$L__BB0_97:
	shl.b32 	%r270, %r586, 6;
	cvt.u64.u32 	%rd24, %r270;
	and.b64  	%rd25, %rd24, 64;
	mov.u64 	%rd26, __cudart_sin_cos_coeffs;
	add.s64 	%rd27, %rd26, %rd25;
	mul.rn.f64 	%fd600, %fd1888, %fd1888;
	and.b32  	%r271, %r586, 1;
	setp.eq.b32 	%p53, %r271, 1;
	selp.f64 	%fd601, 0dBDA8FF8320FD8164, 0d3DE5DB65F9785EBA, %p53;
	ld.global.nc.v2.f64 	{%fd602, %fd603}, [%rd27];
	fma.rn.f64 	%fd604, %fd601, %fd600, %fd602;
	fma.rn.f64 	%fd605, %fd604, %fd600, %fd603;
	ld.global.nc.v2.f64 	{%fd606, %fd607}, [%rd27+16];
	fma.rn.f64 	%fd608, %fd605, %fd600, %fd606;
	fma.rn.f64 	%fd609, %fd608, %fd600, %fd607;
	ld.global.nc.v2.f64 	{%fd610, %fd611}, [%rd27+32];
	fma.rn.f64 	%fd612, %fd609, %fd600, %fd610;
	fma.rn.f64 	%fd613, %fd612, %fd600, %fd611;
	fma.rn.f64 	%fd614, %fd613, %fd1888, %fd1888;
	fma.rn.f64 	%fd615, %fd613, %fd600, 0d3FF0000000000000;
	selp.f64 	%fd616, %fd615, %fd614, %p53;
	and.b32  	%r272, %r586, 2;
	setp.eq.s32 	%p54, %r272, 0;
	mov.f64 	%fd617, 0d0000000000000000;
	sub.f64 	%fd618, %fd617, %fd616;
	selp.f64 	%fd619, %fd616, %fd618, %p54;
	mul.f64 	%fd620, %fd109, %fd619;
	fma.rn.f64 	%fd145, %fd1884, %fd620, %fd140;
	@%p43 bra 	$L__BB0_99;
	mov.f64 	%fd626, 0d0000000000000000;
	mul.rn.f64 	%fd1889, %fd128, %fd626;
	mov.b32 	%r587, 0;
	bra.uni 	$L__BB0_101;
$L__BB0_99:
	mul.f64 	%fd621, %fd128, 0d3FE45F306DC9C883;
	cvt.rni.s32.f64 	%r587, %fd621;
	cvt.rn.f64.s32 	%fd622, %r587;
	fma.rn.f64 	%fd623, %fd622, 0dBFF921FB54442D18, %fd128;
	fma.rn.f64 	%fd624, %fd622, 0dBC91A62633145C00, %fd623;
	fma.rn.f64 	%fd1889, %fd622, 0dB97B839A252049C0, %fd624;
	setp.ltu.f64 	%p55, %fd129, 0d41E0000000000000;
	@%p55 bra 	$L__BB0_101;
	{ // callseq 4, 0
	.param .b64 param0;
	st.param.f64 	[param0], %fd128;
	.param .align 16 .b8 retval0[16];
	call.uni (retval0), 
	__internal_trig_reduction_slowpathd, 
	(
	param0
	);
	ld.param.f64 	%fd1889, [retval0];
	ld.param.b32 	%r587, [retval0+8];
	} // callseq 4
$L__BB0_101:
	mov.f64 	%fd627, 0d0000000000000000;
	sub.f64 	%fd1892, %fd627, %fd40;
	shl.b32 	%r275, %r587, 6;
	cvt.u64.u32 	%rd28, %r275;
	and.b64  	%rd29, %rd28, 64;
	mov.u64 	%rd30, __cudart_sin_cos_coeffs;
	add.s64 	%rd31, %rd30, %rd29;
	mul.rn.f64 	%fd628, %fd1889, %fd1889;
	and.b32  	%r276, %r587, 1;
	setp.eq.b32 	%p56, %r276, 1;
	selp.f64 	%fd629, 0dBDA8FF8320FD8164, 0d3DE5DB65F9785EBA, %p56;
	ld.global.nc.v2.f64 	{%fd630, %fd631}, [%rd31];
	fma.rn.f64 	%fd632, %fd629, %fd628, %fd630;
	fma.rn.f64 	%fd633, %fd632, %fd628, %fd631;
	ld.global.nc.v2.f64 	{%fd634, %fd635}, [%rd31+16];
	fma.rn.f64 	%fd636, %fd633, %fd628, %fd634;
	fma.rn.f64 	%fd637, %fd636, %fd628, %fd635;
	ld.global.nc.v2.f64 	{%fd638, %fd639}, [%rd31+32];
	fma.rn.f64 	%fd640, %fd637, %fd628, %fd638;
	fma.rn.f64 	%fd641, %fd640, %fd628, %fd639;
	fma.rn.f64 	%fd642, %fd641, %fd1889, %fd1889;
	fma.rn.f64 	%fd643, %fd641, %fd628, 0d3FF0000000000000;
	selp.f64 	%fd644, %fd643, %fd642, %p56;
	and.b32  	%r277, %r587, 2;
	setp.eq.s32 	%p57, %r277, 0;
	sub.f64 	%fd645, %fd627, %fd644;
	selp.f64 	%fd646, %fd644, %fd645, %p57;
	mul.f64 	%fd647, %fd109, %fd646;
	mul.f64 	%fd648, %fd1887, %fd647;
	sub.f64 	%fd649, %fd145, %fd648;
	add.f64 	%fd650, %fd1881, 0d3FF0000000000000;
	rcp.rn.f64 	%fd651, %fd650;
	setp.eq.f64 	%p58, %fd109, 0d3FF0000000000000;
	selp.f64 	%fd652, 0d3FE0000000000000, %fd651, %p58;
	mul.f64 	%fd151, %fd652, %fd649;
	setp.eq.s32 	%p59, %r18, 0;
	@%p59 bra 	$L__BB0_111;
	@%p37 bra 	$L__BB0_104;
	mov.f64 	%fd658, 0d0000000000000000;
	mul.rn.f64 	%fd1890, %fd117, %fd658;
	mov.b32 	%r588, 0;
	bra.uni 	$L__BB0_106;
$L__BB0_104:
	mul.f64 	%fd653, %fd117, 0d3FE45F306DC9C883;
	cvt.rni.s32.f64 	%r588, %fd653;
	cvt.rn.f64.s32 	%fd654, %r588;
	fma.rn.f64 	%fd655, %fd654, 0dBFF921FB54442D18, %fd117;
	fma.rn.f64 	%fd656, %fd654, 0dBC91A62633145C00, %fd655;
	fma.rn.f64 	%fd1890, %fd654, 0dB97B839A252049C0, %fd656;
	setp.ltu.f64 	%p61, %fd118, 0d41E0000000000000;
	@%p61 bra 	$L__BB0_106;
	{ // callseq 5, 0
	.param .b64 param0;
	st.param.f64 	[param0], %fd117;
	.param .align 16 .b8 retval0[16];
	call.uni (retval0), 
	__internal_trig_reduction_slowpathd, 
	(
	param0
	);
	ld.param.f64 	%fd1890, [retval0];
	ld.param.b32 	%r588, [retval0+8];
	} // callseq 5
$L__BB0_106:
	shl.b32 	%r280, %r588, 6;
	cvt.u64.u32 	%rd32, %r280;
	and.b64  	%rd33, %rd32, 64;
	mov.u64 	%rd34, __cudart_sin_cos_coeffs;
	add.s64 	%rd35, %rd34, %rd33;
	mul.rn.f64 	%fd659, %fd1890, %fd1890;
	and.b32  	%r281, %r588, 1;
	setp.eq.b32 	%p63, %r281, 1;
	selp.f64 	%fd660, 0dBDA8FF8320FD8164, 0d3DE5DB65F9785EBA, %p63;
	ld.global.nc.v2.f64 	{%fd661, %fd662}, [%rd35];
	fma.rn.f64 	%fd663, %fd660, %fd659, %fd661;
	fma.rn.f64 	%fd664, %fd663, %fd659, %fd662;
	ld.global.nc.v2.f64 	{%fd665, %fd666}, [%rd35+16];
	fma.rn.f64 	%fd667, %fd664, %fd659, %fd665;
	fma.rn.f64 	%fd668, %fd667, %fd659, %fd666;
	ld.global.nc.v2.f64 	{%fd669, %fd670}, [%rd35+32];
	fma.rn.f64 	%fd671, %fd668, %fd659, %fd669;
	fma.rn.f64 	%fd672, %fd671, %fd659, %fd670;
	fma.rn.f64 	%fd673, %fd672, %fd1890, %fd1890;
	fma.rn.f64 	%fd674, %fd672, %fd659, 0d3FF0000000000000;
	selp.f64 	%fd675, %fd674, %fd673, %p63;
	and.b32  	%r282, %r588, 2;
	setp.eq.s32 	%p64, %r282, 0;
	mov.f64 	%fd676, 0d0000000000000000;
	sub.f64 	%fd677, %fd676, %fd675;
	selp.f64 	%fd156, %fd675, %fd677, %p64;
	@%p43 bra 	$L__BB0_108;
	mov.f64 	%fd683, 0d0000000000000000;
	mul.rn.f64 	%fd1891, %fd128, %fd683;
	mov.b32 	%r589, 0;
	bra.uni 	$L__BB0_110;
$L__BB0_108:
	mul.f64 	%fd678, %fd128, 0d3FE45F306DC9C883;
	cvt.rni.s32.f64 	%r589, %fd678;
	cvt.rn.f64.s32 	%fd679, %r589;
	fma.rn.f64 	%fd680, %fd679, 0dBFF921FB54442D18, %fd128;
	fma.rn.f64 	%fd681, %fd679, 0dBC91A62633145C00, %fd680;
	fma.rn.f64 	%fd1891, %fd679, 0dB97B839A252049C0, %fd681;
	setp.ltu.f64 	%p65, %fd129, 0d41E0000000000000;
	@%p65 bra 	$L__BB0_110;
	{ // callseq 6, 0
	.param .b64 param0;
	st.param.f64 	[param0], %fd128;
	.param .align 16 .b8 retval0[16];
	call.uni (retval0), 
	__internal_trig_reduction_slowpathd, 
	(
	param0
	);
	ld.param.f64 	%fd1891, [retval0];
	ld.param.b32 	%r589, [retval0+8];
	} // callseq 6
$L__BB0_110:
	shl.b32 	%r285, %r589, 6;
	cvt.u64.u32 	%rd36, %r285;
	and.b64  	%rd37, %rd36, 64;
	mov.u64 	%rd38, __cudart_sin_cos_coeffs;
	add.s64 	%rd39, %rd38, %rd37;
	mul.rn.f64 	%fd684, %fd1891, %fd1891;
	and.b32  	%r286, %r589, 1;
	setp.eq.b32 	%p66, %r286, 1;
	selp.f64 	%fd685, 0dBDA8FF8320FD8164, 0d3DE5DB65F9785EBA, %p66;
	ld.global.nc.v2.f64 	{%fd686, %fd687}, [%rd39];
	fma.rn.f64 	%fd688, %fd685, %fd684, %fd686;
	fma.rn.f64 	%fd689, %fd688, %fd684, %fd687;
	ld.global.nc.v2.f64 	{%fd690, %fd691}, [%rd39+16];
	fma.rn.f64 	%fd692, %fd689, %fd684, %fd690;
	fma.rn.f64 	%fd693, %fd692, %fd684, %fd691;
	ld.global.nc.v2.f64 	{%fd694, %fd695}, [%rd39+32];
	fma.rn.f64 	%fd696, %fd693, %fd684, %fd694;
	fma.rn.f64 	%fd697, %fd696, %fd684, %fd695;
	fma.rn.f64 	%fd698, %fd697, %fd1891, %fd1891;
	fma.rn.f64 	%fd699, %fd697, %fd684, 0d3FF0000000000000;
	selp.f64 	%fd700, %fd699, %fd698, %p66;
	and.b32  	%r287, %r589, 2;
	setp.eq.s32 	%p67, %r287, 0;
	mov.f64 	%fd701, 0d0000000000000000;
	sub.f64 	%fd702, %fd701, %fd700;
	selp.f64 	%fd703, %fd700, %fd702, %p67;
	sub.f64 	%fd704, %fd156, %fd703;
	mul.f64 	%fd705, %fd107, %fd704;
	div.rn.f64 	%fd1892, %fd705, %fd108;
$L__BB0_111:
	sub.f64 	%fd706, %fd1892, %fd151;
	mov.f64 	%fd707, 0d4000000000000000;
	div.rn.f64 	%fd708, %fd707, %fd107;
	mul.f64 	%fd1893, %fd708, %fd706;
$L__BB0_112:
	cvt.rn.f64.u32 	%fd926, %r18;
	mul.f64 	%fd927, %fd926, 0d400921FB54442D18;
	sub.f64 	%fd165, %fd41, %fd40;
	div.rn.f64 	%fd166, %fd927, %fd165;
	mul.f64 	%fd928, %fd3, %fd4;
	mul.f64 	%fd929, %fd928, %fd166;
	mul.f64 	%fd167, %fd929, 0d0000000000000000;
	add.f64 	%fd168, %fd929, 0d0000000000000000;
	sub.f64 	%fd169, %fd167, %fd1857;
	abs.f64 	%fd170, %fd169;
	abs.f64 	%fd171, %fd168;
	setp.gt.f64 	%p111, %fd170, %fd171;
	selp.f64 	%fd930, %fd170, %fd171, %p111;
	selp.f64 	%fd931, %fd171, %fd170, %p111;
	div.rn.f64 	%fd932, %fd931, %fd930;
	fma.rn.f64 	%fd933, %fd932, %fd932, 0d3FF0000000000000;
	sqrt.rn.f64 	%fd934, %fd933;
	mul.f64 	%fd935, %fd930, %fd934;
	setp.eq.f64 	%p112, %fd930, 0d0000000000000000;
	setp.gt.f64 	%p113, %fd930, 0d7FEFFFFFFFFFFFFF;
	setp.gt.f64 	%p114, %fd931, 0d7FEFFFFFFFFFFFFF;
	add.f64 	%fd936, %fd171, %fd170;
	selp.f64 	%fd937, %fd936, %fd935, %p114;
	selp.f64 	%fd938, %fd936, %fd937, %p113;
	selp.f64 	%fd172, %fd936, %fd938, %p112;
	{
	.reg .b32 %temp; 
	mov.b64 	{%temp, %r81}, %fd172;
	}
	mov.f64 	%fd939, 0d4000000000000000;
	{
	.reg .b32 %temp; 
	mov.b64 	{%temp, %r357}, %fd939;
	}
	and.b32  	%r83, %r357, 2146435072;
	setp.eq.s32 	%p115, %r83, 1062207488;
	abs.f64 	%fd173, %fd172;
	{ // callseq 14, 0
	.param .b64 param0;
	st.param.f64 	[param0], %fd173;
	.param .b64 param1;
	st.param.f64 	[param1], 0d4000000000000000;
	.param .b64 retval0;
	call.uni (retval0), 
	__internal_accurate_pow, 
	(
	param0, 
	param1
	);
	ld.param.f64 	%fd940, [retval0];
	} // callseq 14
	setp.lt.s32 	%p116, %r81, 0;
	neg.f64 	%fd942, %fd940;
	selp.f64 	%fd943, %fd942, %fd940, %p115;
	selp.f64 	%fd1895, %fd943, %fd940, %p116;
	setp.neu.f64 	%p117, %fd172, 0d0000000000000000;
	@%p117 bra 	$L__BB0_114;
	selp.b32 	%r358, %r81, 0, %p115;
	setp.lt.s32 	%p119, %r357, 0;
	or.b32  	%r359, %r358, 2146435072;
	selp.b32 	%r360, %r359, %r358, %p119;
	mov.b32 	%r361, 0;
	mov.b64 	%fd1895, {%r361, %r360};
$L__BB0_114:
	add.f64 	%fd944, %fd172, 0d4000000000000000;
	{
	.reg .b32 %temp; 
	mov.b64 	{%temp, %r362}, %fd944;
	}
	and.b32  	%r363, %r362, 2146435072;
	setp.ne.s32 	%p120, %r363, 2146435072;
	@%p120 bra 	$L__BB0_119;
	setp.num.f64 	%p121, %fd172, %fd172;
	@%p121 bra 	$L__BB0_117;
	mov.f64 	%fd945, 0d4000000000000000;
	add.rn.f64 	%fd1895, %fd172, %fd945;
	bra.uni 	$L__BB0_119;
$L__BB0_117:
	setp.neu.f64 	%p122, %fd173, 0d7FF0000000000000;
	@%p122 bra 	$L__BB0_119;
	setp.lt.s32 	%p125, %r357, 0;
	selp.b32 	%r365, 0, 2146435072, %p125;
	and.b32  	%r366, %r357, 2147483647;
	setp.ne.s32 	%p126, %r366, 1071644672;
	or.b32  	%r367, %r365, -2147483648;
	selp.b32 	%r368, %r367, %r365, %p126;
	selp.b32 	%r369, %r368, %r365, %p115;
	selp.b32 	%r370, %r369, %r365, %p116;
	mov.b32 	%r371, 0;
	mov.b64 	%fd1895, {%r371, %r370};
$L__BB0_119:
	setp.eq.f64 	%p127, %fd172, 0d3FF0000000000000;
	selp.f64 	%fd180, 0d3FF0000000000000, %fd1895, %p127;
	setp.leu.f64 	%p128, %fd171, %fd170;
	setp.gt.f64 	%p129, %fd171, %fd170;
	selp.f64 	%fd181, %fd171, %fd170, %p129;
	selp.f64 	%fd946, %fd170, %fd171, %p129;
	div.rn.f64 	%fd947, %fd946, %fd181;
	mul.f64 	%fd948, %fd947, %fd947;
	fma.rn.f64 	%fd949, %fd948, 0dBEF53E1D2A25FF7E, 0d3F2D3B63DBB65B49;
	fma.rn.f64 	%fd950, %fd949, %fd948, 0dBF5312788DDE082E;
	fma.rn.f64 	%fd951, %fd950, %fd948, 0d3F6F9690C8249315;
	fma.rn.f64 	%fd952, %fd951, %fd948, 0dBF82CF5AABC7CF0D;
	fma.rn.f64 	%fd953, %fd952, %fd948, 0d3F9162B0B2A3BFDE;
	fma.rn.f64 	%fd954, %fd953, %fd948, 0dBF9A7256FEB6FC6B;
	fma.rn.f64 	%fd955, %fd954, %fd948, 0d3FA171560CE4A489;
	fma.rn.f64 	%fd956, %fd955, %fd948, 0dBFA4F44D841450E4;
	fma.rn.f64 	%fd957, %fd956, %fd948, 0d3FA7EE3D3F36BB95;
	fma.rn.f64 	%fd958, %fd957, %fd948, 0dBFAAD32AE04A9FD1;
	fma.rn.f64 	%fd959, %fd958, %fd948, 0d3FAE17813D66954F;
	fma.rn.f64 	%fd960, %fd959, %fd948, 0dBFB11089CA9A5BCD;
	fma.rn.f64 	%fd961, %fd960, %fd948, 0d3FB3B12B2DB51738;
	fma.rn.f64 	%fd962, %fd961, %fd948, 0dBFB745D022F8DC5C;
	fma.rn.f64 	%fd963, %fd962, %fd948, 0d3FBC71C709DFE927;
	fma.rn.f64 	%fd964, %fd963, %fd948, 0dBFC2492491FA1744;
	fma.rn.f64 	%fd965, %fd964, %fd948, 0d3FC99999999840D2;
	fma.rn.f64 	%fd966, %fd965, %fd948, 0dBFD555555555544C;
	mul.f64 	%fd967, %fd948, %fd966;
	fma.rn.f64 	%fd182, %fd967, %fd947, %fd947;
	@%p128 bra 	$L__BB0_121;
	{
	.reg .b32 %temp; 
	mov.b64 	{%temp, %r373}, %fd169;
	}
	setp.lt.s32 	%p131, %r373, 0;
	neg.f64 	%fd970, %fd182;
	selp.f64 	%fd971, %fd182, %fd970, %p131;
	add.f64 	%fd1896, %fd971, 0d3FF921FB54442D18;
	bra.uni 	$L__BB0_122;
$L__BB0_121:
	{
	.reg .b32 %temp; 
	mov.b64 	{%temp, %r372}, %fd169;
	}
	setp.lt.s32 	%p130, %r372, 0;
	mov.f64 	%fd968, 0d400921FB54442D18;
	sub.f64 	%fd969, %fd968, %fd182;
	selp.f64 	%fd1896, %fd969, %fd182, %p130;
$L__BB0_122:
	setp.neu.f64 	%p132, %fd181, 0d0000000000000000;
	@%p132 bra 	$L__BB0_124;
	{
	.reg .b32 %temp; 
	mov.b64 	{%temp, %r375}, %fd169;
	}
	setp.lt.s32 	%p135, %r375, 0;
	selp.f64 	%fd1897, 0d400921FB54442D18, 0d0000000000000000, %p135;
	bra.uni 	$L__BB0_125;
$L__BB0_124:
	setp.eq.f64 	%p133, %fd170, %fd171;
	{
	.reg .b32 %temp; 
	mov.b64 	{%temp, %r374}, %fd169;
	}
	setp.lt.s32 	%p134, %r374, 0;
	selp.f64 	%fd972, 0d4002D97C7F3321D2, 0d3FE921FB54442D18, %p134;
	selp.f64 	%fd1897, %fd972, %fd1896, %p133;
$L__BB0_125:
	add.rn.f64 	%fd973, %fd170, %fd171;
	setp.nan.f64 	%p136, %fd973, %fd973;
	copysign.f64 	%fd974, %fd168, %fd1897;
	selp.f64 	%fd975, %fd973, %fd974, %p136;
	add.f64 	%fd189, %fd975, %fd975;
	abs.f64 	%fd190, %fd189;
	setp.neu.f64 	%p137, %fd190, 0d7FF0000000000000;
	@%p137 bra 	$L__BB0_127;
	mov.f64 	%fd981, 0d0000000000000000;
	mul.rn.f64 	%fd1899, %fd189, %fd981;
	mov.b32 	%r591, 1;
	bra.uni 	$L__BB0_130;
$L__BB0_127:
	mul.f64 	%fd976, %fd189, 0d3FE45F306DC9C883;
	cvt.rni.s32.f64 	%r590, %fd976;
	cvt.rn.f64.s32 	%fd977, %r590;
	fma.rn.f64 	%fd978, %fd977, 0dBFF921FB54442D18, %fd189;
	fma.rn.f64 	%fd979, %fd977, 0dBC91A62633145C00, %fd978;
	fma.rn.f64 	%fd1899, %fd977, 0dB97B839A252049C0, %fd979;
	setp.ltu.f64 	%p138, %fd190, 0d41E0000000000000;
	@%p138 bra 	$L__BB0_129;
	{ // callseq 15, 0
	.param .b64 param0;
	st.param.f64 	[param0], %fd189;
	.param .align 16 .b8 retval0[16];
	call.uni (retval0), 
	__internal_trig_reduction_slowpathd, 
	(
	param0
	);
	ld.param.f64 	%fd1899, [retval0];
	ld.param.b32 	%r590, [retval0+8];
	} // callseq 15
$L__BB0_129:
	add.s32 	%r591, %r590, 1;
$L__BB0_130:
	shl.b32 	%r378, %r591, 6;
	cvt.u64.u32 	%rd64, %r378;
	and.b64  	%rd65, %rd64, 64;
	mov.u64 	%rd66, __cudart_sin_cos_coeffs;
	add.s64 	%rd67, %rd66, %rd65;
	mul.rn.f64 	%fd982, %fd1899, %fd1899;
	and.b32  	%r379, %r591, 1;
	setp.eq.b32 	%p140, %r379, 1;
	selp.f64 	%fd983, 0dBDA8FF8320FD8164, 0d3DE5DB65F9785EBA, %p140;
	ld.global.nc.v2.f64 	{%fd984, %fd985}, [%rd67];
	fma.rn.f64 	%fd986, %fd983, %fd982, %fd984;
	fma.rn.f64 	%fd987, %fd986, %fd982, %fd985;
	ld.global.nc.v2.f64 	{%fd988, %fd989}, [%rd67+16];
	fma.rn.f64 	%fd990, %fd987, %fd982, %fd988;
	fma.rn.f64 	%fd991, %fd990, %fd982, %fd989;
	ld.global.nc.v2.f64 	{%fd992, %fd993}, [%rd67+32];
	fma.rn.f64 	%fd994, %fd991, %fd982, %fd992;
	fma.rn.f64 	%fd995, %fd994, %fd982, %fd993;
	fma.rn.f64 	%fd996, %fd995, %fd1899, %fd1899;
	fma.rn.f64 	%fd997, %fd995, %fd982, 0d3FF0000000000000;
	selp.f64 	%fd998, %fd997, %fd996, %p140;
	and.b32  	%r380, %r591, 2;
	setp.eq.s32 	%p141, %r380, 0;
	mov.f64 	%fd999, 0d0000000000000000;
	sub.f64 	%fd1000, %fd999, %fd998;
	selp.f64 	%fd196, %fd998, %fd1000, %p141;
	@%p137 bra 	$L__BB0_132;
	mov.f64 	%fd1006, 0d0000000000000000;
	mul.rn.f64 	%fd1900, %fd189, %fd1006;
	mov.b32 	%r592, 0;
	bra.uni 	$L__BB0_134;
$L__BB0_132:
	mul.f64 	%fd1001, %fd189, 0d3FE45F306DC9C883;
	cvt.rni.s32.f64 	%r592, %fd1001;
	cvt.rn.f64.s32 	%fd1002, %r592;
	fma.rn.f64 	%fd1003, %fd1002, 0dBFF921FB54442D18, %fd189;
	fma.rn.f64 	%fd1004, %fd1002, 0dBC91A62633145C00, %fd1003;
	fma.rn.f64 	%fd1900, %fd1002, 0dB97B839A252049C0, %fd1004;
	setp.ltu.f64 	%p142, %fd190, 0d41E0000000000000;
	@%p142 bra 	$L__BB0_134;
	{ // callseq 16, 0
	.param .b64 param0;
	st.param.f64 	[param0], %fd189;
	.param .align 16 .b8 retval0[16];
	call.uni (retval0), 
	__internal_trig_reduction_slowpathd, 
	(
	param0
	);
	ld.param.f64 	%fd1900, [retval0];
	ld.param.b32 	%r592, [retval0+8];
	} // callseq 16
$L__BB0_134:
	ld.param.f64 	%fd1856, [_Z9HestonCOSPddddS_S_PcbS__param_3];
	ld.param.f64 	%fd1854, [_Z9HestonCOSPddddS_S_PcbS__param_2];
	shl.b32 	%r383, %r592, 6;
	cvt.u64.u32 	%rd68, %r383;
	and.b64  	%rd69, %rd68, 64;
	mov.u64 	%rd70, __cudart_sin_cos_coeffs;
	add.s64 	%rd71, %rd70, %rd69;
	mul.rn.f64 	%fd1007, %fd1900, %fd1900;
	and.b32  	%r384, %r592, 1;
	setp.eq.b32 	%p143, %r384, 1;
	selp.f64 	%fd1008, 0dBDA8FF8320FD8164, 0d3DE5DB65F9785EBA, %p143;
	ld.global.nc.v2.f64 	{%fd1009, %fd1010}, [%rd71];
	fma.rn.f64 	%fd1011, %fd1008, %fd1007, %fd1009;
	fma.rn.f64 	%fd1012, %fd1011, %fd1007, %fd1010;
	ld.global.nc.v2.f64 	{%fd1013, %fd1014}, [%rd71+16];
	fma.rn.f64 	%fd1015, %fd1012, %fd1007, %fd1013;
	fma.rn.f64 	%fd1016, %fd1015, %fd1007, %fd1014;
	ld.global.nc.v2.f64 	{%fd1017, %fd1018}, [%rd71+32];
	fma.rn.f64 	%fd1019, %fd1016, %fd1007, %fd1017;
	fma.rn.f64 	%fd1020, %fd1019, %fd1007, %fd1018;
	fma.rn.f64 	%fd1021, %fd1020, %fd1900, %fd1900;
	fma.rn.f64 	%fd1022, %fd1020, %fd1007, 0d3FF0000000000000;
	selp.f64 	%fd1023, %fd1022, %fd1021, %p143;
	and.b32  	%r385, %r592, 2;
	setp.eq.s32 	%p144, %r385, 0;
	mov.f64 	%fd1024, 0d0000000000000000;
	sub.f64 	%fd1025, %fd1024, %fd1023;
	selp.f64 	%fd1026, %fd1023, %fd1025, %p144;
	mul.f64 	%fd1027, %fd166, 0d0000000000000000;
	add.f64 	%fd1028, %fd166, 0d0000000000000000;
	fma.rn.f64 	%fd1029, %fd166, %fd166, %fd1027;
	mul.f64 	%fd1030, %fd8, %fd1029;
	mul.f64 	%fd1031, %fd1028, 0d0000000000000000;
	sub.f64 	%fd1032, %fd1030, %fd1031;
	mul.f64 	%fd1033, %fd1029, 0d0000000000000000;
	fma.rn.f64 	%fd1034, %fd8, %fd1028, %fd1033;
	fma.rn.f64 	%fd1035, %fd180, %fd196, %fd1032;
	fma.rn.f64 	%fd1036, %fd180, %fd1026, %fd1034;
	add.f64 	%fd1037, %fd1035, %fd1035;
	add.f64 	%fd1038, %fd1036, %fd1036;
	mul.f64 	%fd1039, %fd1035, %fd1035;
	mul.f64 	%fd1040, %fd1036, %fd1036;
	sub.f64 	%fd1041, %fd1039, %fd1040;
	mul.f64 	%fd1042, %fd1035, %fd1036;
	fma.rn.f64 	%fd1043, %fd1035, %fd1036, %fd1042;
	sub.f64 	%fd1044, %fd1041, %fd1035;
	sub.f64 	%fd1045, %fd1043, %fd1036;
	abs.f64 	%fd1046, %fd1037;
	abs.f64 	%fd1047, %fd1038;
	add.f64 	%fd1048, %fd1046, %fd1047;
	rcp.rn.f64 	%fd1049, %fd1048;
	mul.f64 	%fd1050, %fd1044, %fd1049;
	mul.f64 	%fd1051, %fd1045, %fd1049;
	mul.f64 	%fd1052, %fd1037, %fd1049;
	mul.f64 	%fd1053, %fd1038, %fd1049;
	mul.f64 	%fd1054, %fd1053, %fd1053;
	fma.rn.f64 	%fd1055, %fd1052, %fd1052, %fd1054;
	rcp.rn.f64 	%fd1056, %fd1055;
	mul.f64 	%fd1057, %fd1051, %fd1053;
	fma.rn.f64 	%fd1058, %fd1050, %fd1052, %fd1057;
	mul.f64 	%fd1059, %fd1058, %fd1056;
	mul.f64 	%fd1060, %fd1051, %fd1052;
	mul.f64 	%fd1061, %fd1050, %fd1053;
	sub.f64 	%fd1062, %fd1060, %fd1061;
	mul.f64 	%fd1063, %fd1062, %fd1056;
	sub.f64 	%fd1064, %fd1035, %fd1059;
	sub.f64 	%fd1065, %fd1036, %fd1063;
	add.f64 	%fd1066, %fd1064, %fd1064;
	add.f64 	%fd1067, %fd1065, %fd1065;
	mul.f64 	%fd1068, %fd1064, %fd1064;
	mul.f64 	%fd1069, %fd1065, %fd1065;
	sub.f64 	%fd1070, %fd1068, %fd1069;
	mul.f64 	%fd1071, %fd1064, %fd1065;
	fma.rn.f64 	%fd1072, %fd1064, %fd1065, %fd1071;
	sub.f64 	%fd1073, %fd1070, %fd1035;
	sub.f64 	%fd1074, %fd1072, %fd1036;
	abs.f64 	%fd1075, %fd1066;
	abs.f64 	%fd1076, %fd1067;
	add.f64 	%fd1077, %fd1075, %fd1076;
	rcp.rn.f64 	%fd1078, %fd1077;
	mul.f64 	%fd1079, %fd1073, %fd1078;
	mul.f64 	%fd1080, %fd1074, %fd1078;
	mul.f64 	%fd1081, %fd1066, %fd1078;
	mul.f64 	%fd1082, %fd1067, %fd1078;
	mul.f64 	%fd1083, %fd1082, %fd1082;
	fma.rn.f64 	%fd1084, %fd1081, %fd1081, %fd1083;
	rcp.rn.f64 	%fd1085, %fd1084;
	mul.f64 	%fd1086, %fd1080, %fd1082;
	fma.rn.f64 	%fd1087, %fd1079, %fd1081, %fd1086;
	mul.f64 	%fd1088, %fd1087, %fd1085;
	mul.f64 	%fd1089, %fd1080, %fd1081;
	mul.f64 	%fd1090, %fd1079, %fd1082;
	sub.f64 	%fd1091, %fd1089, %fd1090;
	mul.f64 	%fd1092, %fd1091, %fd1085;
	sub.f64 	%fd1093, %fd1064, %fd1088;
	sub.f64 	%fd1094, %fd1065, %fd1092;
	add.f64 	%fd1095, %fd1093, %fd1093;
	add.f64 	%fd1096, %fd1094, %fd1094;
	mul.f64 	%fd1097, %fd1093, %fd1093;
	mul.f64 	%fd1098, %fd1094, %fd1094;
	sub.f64 	%fd1099, %fd1097, %fd1098;
	mul.f64 	%fd1100, %fd1093, %fd1094;
	fma.rn.f64 	%fd1101, %fd1093, %fd1094, %fd1100;
	sub.f64 	%fd1102, %fd1099, %fd1035;
	sub.f64 	%fd1103, %fd1101, %fd1036;
	abs.f64 	%fd1104, %fd1095;
	abs.f64 	%fd1105, %fd1096;
	add.f64 	%fd1106, %fd1104, %fd1105;
	rcp.rn.f64 	%fd1107, %fd1106;
	mul.f64 	%fd1108, %fd1102, %fd1107;
	mul.f64 	%fd1109, %fd1103, %fd1107;
	mul.f64 	%fd1110, %fd1095, %fd1107;
	mul.f64 	%fd1111, %fd1096, %fd1107;
	mul.f64 	%fd1112, %fd1111, %fd1111;
	fma.rn.f64 	%fd1113, %fd1110, %fd1110, %fd1112;
	rcp.rn.f64 	%fd1114, %fd1113;
	mul.f64 	%fd1115, %fd1109, %fd1111;
	fma.rn.f64 	%fd1116, %fd1108, %fd1110, %fd1115;
	mul.f64 	%fd1117, %fd1116, %fd1114;
	mul.f64 	%fd1118, %fd1109, %fd1110;
	mul.f64 	%fd1119, %fd1108, %fd1111;
	sub.f64 	%fd1120, %fd1118, %fd1119;
	mul.f64 	%fd1121, %fd1120, %fd1114;
	sub.f64 	%fd1122, %fd1093, %fd1117;
	sub.f64 	%fd1123, %fd1094, %fd1121;
	add.f64 	%fd1124, %fd1122, %fd1122;
	add.f64 	%fd1125, %fd1123, %fd1123;
	mul.f64 	%fd1126, %fd1122, %fd1122;
	mul.f64 	%fd1127, %fd1123, %fd1123;
	sub.f64 	%fd1128, %fd1126, %fd1127;
	mul.f64 	%fd1129, %fd1122, %fd1123;
	fma.rn.f64 	%fd1130, %fd1122, %fd1123, %fd1129;
	sub.f64 	%fd1131, %fd1128, %fd1035;
	sub.f64 	%fd1132, %fd1130, %fd1036;
	abs.f64 	%fd1133, %fd1124;
	abs.f64 	%fd1134, %fd1125;
	add.f64 	%fd1135, %fd1133, %fd1134;
	rcp.rn.f64 	%fd1136, %fd1135;
	mul.f64 	%fd1137, %fd1131, %fd1136;
	mul.f64 	%fd1138, %fd1132, %fd1136;
	mul.f64 	%fd1139, %fd1124, %fd1136;
	mul.f64 	%fd1140, %fd1125, %fd1136;
	mul.f64 	%fd1141, %fd1140, %fd1140;
	fma.rn.f64 	%fd1142, %fd1139, %fd1139, %fd1141;
	rcp.rn.f64 	%fd1143, %fd1142;
	mul.f64 	%fd1144, %fd1138, %fd1140;
	fma.rn.f64 	%fd1145, %fd1137, %fd1139, %fd1144;
	mul.f64 	%fd1146, %fd1145, %fd1143;
	mul.f64 	%fd1147, %fd1138, %fd1139;
	mul.f64 	%fd1148, %fd1137, %fd1140;
	sub.f64 	%fd1149, %fd1147, %fd1148;
	mul.f64 	%fd1150, %fd1149, %fd1143;
	sub.f64 	%fd1151, %fd1122, %fd1146;
	sub.f64 	%fd1152, %fd1123, %fd1150;
	add.f64 	%fd1153, %fd1151, %fd1151;
	add.f64 	%fd1154, %fd1152, %fd1152;
	mul.f64 	%fd1155, %fd1151, %fd1151;
	mul.f64 	%fd1156, %fd1152, %fd1152;
	sub.f64 	%fd1157, %fd1155, %fd1156;
	mul.f64 	%fd1158, %fd1151, %fd1152;
	fma.rn.f64 	%fd1159, %fd1151, %fd1152, %fd1158;
	sub.f64 	%fd1160, %fd1157, %fd1035;
	sub.f64 	%fd1161, %fd1159, %fd1036;
	abs.f64 	%fd1162, %fd1153;
	abs.f64 	%fd1163, %fd1154;
	add.f64 	%fd1164, %fd1162, %fd1163;
	rcp.rn.f64 	%fd1165, %fd1164;
	mul.f64 	%fd1166, %fd1160, %fd1165;
	mul.f64 	%fd1167, %fd1161, %fd1165;
	mul.f64 	%fd1168, %fd1153, %fd1165;
	mul.f64 	%fd1169, %fd1154, %fd1165;
	mul.f64 	%fd1170, %fd1169, %fd1169;
	fma.rn.f64 	%fd1171, %fd1168, %fd1168, %fd1170;
	rcp.rn.f64 	%fd1172, %fd1171;
	mul.f64 	%fd1173, %fd1167, %fd1169;
	fma.rn.f64 	%fd1174, %fd1166, %fd1168, %fd1173;
	mul.f64 	%fd1175, %fd1174, %fd1172;
	mul.f64 	%fd1176, %fd1167, %fd1168;
	mul.f64 	%fd1177, %fd1166, %fd1169;
	sub.f64 	%fd1178, %fd1176, %fd1177;
	mul.f64 	%fd1179, %fd1178, %fd1172;
	sub.f64 	%fd1180, %fd1151, %fd1175;
	sub.f64 	%fd1181, %fd1152, %fd1179;
	add.f64 	%fd1182, %fd1180, %fd1180;
	add.f64 	%fd1183, %fd1181, %fd1181;
	mul.f64 	%fd1184, %fd1180, %fd1180;
	mul.f64 	%fd1185, %fd1181, %fd1181;
	sub.f64 	%fd1186, %fd1184, %fd1185;
	mul.f64 	%fd1187, %fd1180, %fd1181;
	fma.rn.f64 	%fd1188, %fd1180, %fd1181, %fd1187;
	sub.f64 	%fd1189, %fd1186, %fd1035;
	sub.f64 	%fd1190, %fd1188, %fd1036;
	abs.f64 	%fd1191, %fd1182;
	abs.f64 	%fd1192, %fd1183;
	add.f64 	%fd1193, %fd1191, %fd1192;
	rcp.rn.f64 	%fd1194, %fd1193;
	mul.f64 	%fd1195, %fd1189, %fd1194;
	mul.f64 	%fd1196, %fd1190, %fd1194;
	mul.f64 	%fd1197, %fd1182, %fd1194;
	mul.f64 	%fd1198, %fd1183, %fd1194;
	mul.f64 	%fd1199, %fd1198, %fd1198;
	fma.rn.f64 	%fd1200, %fd1197, %fd1197, %fd1199;
	rcp.rn.f64 	%fd1201, %fd1200;
	mul.f64 	%fd1202, %fd1196, %fd1198;
	fma.rn.f64 	%fd1203, %fd1195, %fd1197, %fd1202;
	mul.f64 	%fd1204, %fd1203, %fd1201;
	mul.f64 	%fd1205, %fd1196, %fd1197;
	mul.f64 	%fd1206, %fd1195, %fd1198;
	sub.f64 	%fd1207, %fd1205, %fd1206;
	mul.f64 	%fd1208, %fd1207, %fd1201;
	sub.f64 	%fd1209, %fd1180, %fd1204;
	sub.f64 	%fd1210, %fd1181, %fd1208;
	add.f64 	%fd1211, %fd1209, %fd1209;
	add.f64 	%fd1212, %fd1210, %fd1210;
	mul.f64 	%fd1213, %fd1209, %fd1209;
	mul.f64 	%fd1214, %fd1210, %fd1210;
	sub.f64 	%fd1215, %fd1213, %fd1214;
	mul.f64 	%fd1216, %fd1209, %fd1210;
	fma.rn.f64 	%fd1217, %fd1209, %fd1210, %fd1216;
	sub.f64 	%fd1218, %fd1215, %fd1035;
	sub.f64 	%fd1219, %fd1217, %fd1036;
	abs.f64 	%fd1220, %fd1211;
	abs.f64 	%fd1221, %fd1212;
	add.f64 	%fd1222, %fd1220, %fd1221;
	rcp.rn.f64 	%fd1223, %fd1222;
	mul.f64 	%fd1224, %fd1218, %fd1223;
	mul.f64 	%fd1225, %fd1219, %fd1223;
	mul.f64 	%fd1226, %fd1211, %fd1223;
	mul.f64 	%fd1227, %fd1212, %fd1223;
	mul.f64 	%fd1228, %fd1227, %fd1227;
	fma.rn.f64 	%fd1229, %fd1226, %fd1226, %fd1228;
	rcp.rn.f64 	%fd1230, %fd1229;
	mul.f64 	%fd1231, %fd1225, %fd1227;
	fma.rn.f64 	%fd1232, %fd1224, %fd1226, %fd1231;
	mul.f64 	%fd1233, %fd1232, %fd1230;
	mul.f64 	%fd1234, %fd1225, %fd1226;
	mul.f64 	%fd1235, %fd1224, %fd1227;
	sub.f64 	%fd1236, %fd1234, %fd1235;
	mul.f64 	%fd1237, %fd1236, %fd1230;
	sub.f64 	%fd1238, %fd1209, %fd1233;
	sub.f64 	%fd1239, %fd1210, %fd1237;
	add.f64 	%fd1240, %fd1238, %fd1238;
	add.f64 	%fd1241, %fd1239, %fd1239;
	mul.f64 	%fd1242, %fd1238, %fd1238;
	mul.f64 	%fd1243, %fd1239, %fd1239;
	sub.f64 	%fd1244, %fd1242, %fd1243;
	mul.f64 	%fd1245, %fd1238, %fd1239;
	fma.rn.f64 	%fd1246, %fd1238, %fd1239, %fd1245;
	sub.f64 	%fd1247, %fd1244, %fd1035;
	sub.f64 	%fd1248, %fd1246, %fd1036;
	abs.f64 	%fd1249, %fd1240;
	abs.f64 	%fd1250, %fd1241;
	add.f64 	%fd1251, %fd1249, %fd1250;
	rcp.rn.f64 	%fd1252, %fd1251;
	mul.f64 	%fd1253, %fd1247, %fd1252;
	mul.f64 	%fd1254, %fd1248, %fd1252;
	mul.f64 	%fd1255, %fd1240, %fd1252;
	mul.f64 	%fd1256, %fd1241, %fd1252;
	mul.f64 	%fd1257, %fd1256, %fd1256;
	fma.rn.f64 	%fd1258, %fd1255, %fd1255, %fd1257;
	rcp.rn.f64 	%fd1259, %fd1258;
	mul.f64 	%fd1260, %fd1254, %fd1256;
	fma.rn.f64 	%fd1261, %fd1253, %fd1255, %fd1260;
	mul.f64 	%fd1262, %fd1261, %fd1259;
	mul.f64 	%fd1263, %fd1254, %fd1255;
	mul.f64 	%fd1264, %fd1253, %fd1256;
	sub.f64 	%fd1265, %fd1263, %fd1264;
	mul.f64 	%fd1266, %fd1265, %fd1259;
	sub.f64 	%fd1267, %fd1238, %fd1262;
	sub.f64 	%fd1268, %fd1239, %fd1266;
	add.f64 	%fd1269, %fd1267, %fd1267;
	add.f64 	%fd1270, %fd1268, %fd1268;
	mul.f64 	%fd1271, %fd1267, %fd1267;
	mul.f64 	%fd1272, %fd1268, %fd1268;
	sub.f64 	%fd1273, %fd1271, %fd1272;
	mul.f64 	%fd1274, %fd1267, %fd1268;
	fma.rn.f64 	%fd1275, %fd1267, %fd1268, %fd1274;
	sub.f64 	%fd1276, %fd1273, %fd1035;
	sub.f64 	%fd1277, %fd1275, %fd1036;
	abs.f64 	%fd1278, %fd1269;
	abs.f64 	%fd1279, %fd1270;
	add.f64 	%fd1280, %fd1278, %fd1279;
	rcp.rn.f64 	%fd1281, %fd1280;
	mul.f64 	%fd1282, %fd1276, %fd1281;
	mul.f64 	%fd1283, %fd1277, %fd1281;
	mul.f64 	%fd1284, %fd1269, %fd1281;
	mul.f64 	%fd1285, %fd1270, %fd1281;
	mul.f64 	%fd1286, %fd1285, %fd1285;
	fma.rn.f64 	%fd1287, %fd1284, %fd1284, %fd1286;
	rcp.rn.f64 	%fd1288, %fd1287;
	mul.f64 	%fd1289, %fd1283, %fd1285;
	fma.rn.f64 	%fd1290, %fd1282, %fd1284, %fd1289;
	mul.f64 	%fd1291, %fd1290, %fd1288;
	mul.f64 	%fd1292, %fd1283, %fd1284;
	mul.f64 	%fd1293, %fd1282, %fd1285;
	sub.f64 	%fd1294, %fd1292, %fd1293;
	mul.f64 	%fd1295, %fd1294, %fd1288;
	sub.f64 	%fd1296, %fd1267, %fd1291;
	sub.f64 	%fd1297, %fd1268, %fd1295;
	add.f64 	%fd1298, %fd1296, %fd1296;
	add.f64 	%fd1299, %fd1297, %fd1297;
	mul.f64 	%fd1300, %fd1296, %fd1296;
	mul.f64 	%fd1301, %fd1297, %fd1297;
	sub.f64 	%fd1302, %fd1300, %fd1301;
	mul.f64 	%fd1303, %fd1296, %fd1297;
	fma.rn.f64 	%fd1304, %fd1296, %fd1297, %fd1303;
	sub.f64 	%fd1305, %fd1302, %fd1035;
	sub.f64 	%fd1306, %fd1304, %fd1036;
	abs.f64 	%fd1307, %fd1298;
	abs.f64 	%fd1308, %fd1299;
	add.f64 	%fd1309, %fd1307, %fd1308;
	rcp.rn.f64 	%fd1310, %fd1309;
	mul.f64 	%fd1311, %fd1305, %fd1310;
	mul.f64 	%fd1312, %fd1306, %fd1310;
	mul.f64 	%fd1313, %fd1298, %fd1310;
	mul.f64 	%fd1314, %fd1299, %fd1310;
	mul.f64 	%fd1315, %fd1314, %fd1314;
	fma.rn.f64 	%fd1316, %fd1313, %fd1313, %fd1315;
	rcp.rn.f64 	%fd1317, %fd1316;
	mul.f64 	%fd1318, %fd1312, %fd1314;
	fma.rn.f64 	%fd1319, %fd1311, %fd1313, %fd1318;
	mul.f64 	%fd1320, %fd1319, %fd1317;
	mul.f64 	%fd1321, %fd1312, %fd1313;
	mul.f64 	%fd1322, %fd1311, %fd1314;
	sub.f64 	%fd1323, %fd1321, %fd1322;
	mul.f64 	%fd1324, %fd1323, %fd1317;
	sub.f64 	%fd201, %fd1296, %fd1320;
	sub.f64 	%fd202, %fd1297, %fd1324;
	add.f64 	%fd1325, %fd167, %fd201;
	add.f64 	%fd1326, %fd168, %fd202;
	sub.f64 	%fd1327, %fd1857, %fd1325;
	sub.f64 	%fd1328, %fd1024, %fd1326;
	sub.f64 	%fd203, %fd1857, %fd167;
	sub.f64 	%fd204, %fd1024, %fd168;
	add.f64 	%fd1329, %fd203, %fd201;
	add.f64 	%fd1330, %fd204, %fd202;
	abs.f64 	%fd1331, %fd1329;
	abs.f64 	%fd1332, %fd1330;
	add.f64 	%fd1333, %fd1331, %fd1332;
	rcp.rn.f64 	%fd1334, %fd1333;
	mul.f64 	%fd1335, %fd1327, %fd1334;
	mul.f64 	%fd1336, %fd1328, %fd1334;
	mul.f64 	%fd1337, %fd1329, %fd1334;
	mul.f64 	%fd1338, %fd1330, %fd1334;
	mul.f64 	%fd1339, %fd1338, %fd1338;
	fma.rn.f64 	%fd1340, %fd1337, %fd1337, %fd1339;
	rcp.rn.f64 	%fd1341, %fd1340;
	mul.f64 	%fd1342, %fd1336, %fd1338;
	fma.rn.f64 	%fd1343, %fd1335, %fd1337, %fd1342;
	mul.f64 	%fd205, %fd1343, %fd1341;
	mul.f64 	%fd1344, %fd1336, %fd1337;
	mul.f64 	%fd1345, %fd1335, %fd1338;
	sub.f64 	%fd1346, %fd1344, %fd1345;
	mul.f64 	%fd206, %fd1346, %fd1341;
	sub.f64 	%fd1347, %fd1854, %fd1856;
	mul.f64 	%fd1348, %fd1347, %fd166;
	mul.f64 	%fd1349, %fd1348, %fd10;
	mul.f64 	%fd207, %fd1349, 0d0000000000000000;
	add.f64 	%fd208, %fd1349, 0d0000000000000000;
	abs.f64 	%fd209, %fd208;
	setp.neu.f64 	%p145, %fd209, 0d7FF0000000000000;
	@%p145 bra 	$L__BB0_136;
	mov.f64 	%fd1355, 0d0000000000000000;
	mul.rn.f64 	%fd1901, %fd208, %fd1355;
	mov.b32 	%r593, 0;
	bra.uni 	$L__BB0_138;
$L__BB0_136:
	mul.f64 	%fd1350, %fd208, 0d3FE45F306DC9C883;
	cvt.rni.s32.f64 	%r593, %fd1350;
	cvt.rn.f64.s32 	%fd1351, %r593;
	fma.rn.f64 	%fd1352, %fd1351, 0dBFF921FB54442D18, %fd208;
	fma.rn.f64 	%fd1353, %fd1351, 0dBC91A62633145C00, %fd1352;
	fma.rn.f64 	%fd1901, %fd1351, 0dB97B839A252049C0, %fd1353;
	setp.ltu.f64 	%p146, %fd209, 0d41E0000000000000;
	@%p146 bra 	$L__BB0_138;
	{ // callseq 17, 0
	.param .b64 param0;
	st.param.f64 	[param0], %fd208;
	.param .align 16 .b8 retval0[16];
	call.uni (retval0), 
	__internal_trig_reduction_slowpathd, 
	(
	param0
	);
	ld.param.f64 	%fd1901, [retval0];
	ld.param.b32 	%r593, [retval0+8];
	} // callseq 17
$L__BB0_138:
	mul.rn.f64 	%fd1356, %fd1901, %fd1901;
	fma.rn.f64 	%fd1357, %fd1356, 0dBDA8FF8320FD8164, 0d3E21EEA7C1EF8528;
	fma.rn.f64 	%fd1358, %fd1357, %fd1356, 0dBE927E4F8E06E6D9;
	fma.rn.f64 	%fd1359, %fd1358, %fd1356, 0d3EFA01A019DDBCE9;
	fma.rn.f64 	%fd1360, %fd1359, %fd1356, 0dBF56C16C16C15D47;
	fma.rn.f64 	%fd1361, %fd1360, %fd1356, 0d3FA5555555555551;
	fma.rn.f64 	%fd1362, %fd1361, %fd1356, 0dBFE0000000000000;
	fma.rn.f64 	%fd1363, %fd1362, %fd1356, 0d3FF0000000000000;
	fma.rn.f64 	%fd1364, %fd1356, 0d3DE5DB65F9785EBA, 0dBE5AE5F12CB0D246;
	fma.rn.f64 	%fd1365, %fd1364, %fd1356, 0d3EC71DE369ACE392;
	fma.rn.f64 	%fd1366, %fd1365, %fd1356, 0dBF2A01A019DB62A1;
	fma.rn.f64 	%fd1367, %fd1366, %fd1356, 0d3F81111111110818;
	fma.rn.f64 	%fd1368, %fd1367, %fd1356, 0dBFC5555555555554;
	fma.rn.f64 	%fd1369, %fd1368, %fd1356, 0d0000000000000000;
	fma.rn.f64 	%fd1370, %fd1369, %fd1901, %fd1901;
	and.b32  	%r388, %r593, 1;
	setp.eq.b32 	%p147, %r388, 1;
	{
	.reg .b32 %temp; 
	mov.b64 	{%temp, %r389}, %fd1370;
	}
	{
	.reg .b32 %temp; 
	mov.b64 	{%r390, %temp}, %fd1370;
	}
	xor.b32  	%r391, %r389, -2147483648;
	mov.b64 	%fd1371, {%r390, %r391};
	selp.f64 	%fd1902, %fd1363, %fd1370, %p147;
	selp.f64 	%fd1903, %fd1371, %fd1363, %p147;
	and.b32  	%r392, %r593, 2;
	setp.eq.s32 	%p148, %r392, 0;
	@%p148 bra 	$L__BB0_140;
	{
	.reg .b32 %temp; 
	mov.b64 	{%temp, %r393}, %fd1902;
	}
	{
	.reg .b32 %temp; 
	mov.b64 	{%r394, %temp}, %fd1902;
	}
	xor.b32  	%r395, %r393, -2147483648;
	mov.b64 	%fd1902, {%r394, %r395};
	{
	.reg .b32 %temp; 
	mov.b64 	{%temp, %r396}, %fd1903;
	}
	{
	.reg .b32 %temp; 
	mov.b64 	{%r397, %temp}, %fd1903;
	}
	xor.b32  	%r398, %r396, -2147483648;
	mov.b64 	%fd1903, {%r397, %r398};
$L__BB0_140:
	fma.rn.f64 	%fd1372, %fd207, 0d3FF71547652B82FE, 0d4338000000000000;
	{
	.reg .b32 %temp; 
	mov.b64 	{%r95, %temp}, %fd1372;
	}
	mov.f64 	%fd1373, 0dC338000000000000;
	add.rn.f64 	%fd1374, %fd1372, %fd1373;
	fma.rn.f64 	%fd1375, %fd1374, 0dBFE62E42FEFA39EF, %fd207;
	fma.rn.f64 	%fd1376, %fd1374, 0dBC7ABC9E3B39803F, %fd1375;
	fma.rn.f64 	%fd1377, %fd1376, 0d3E5ADE1569CE2BDF, 0d3E928AF3FCA213EA;
	fma.rn.f64 	%fd1378, %fd1377, %fd1376, 0d3EC71DEE62401315;
	fma.rn.f64 	%fd1379, %fd1378, %fd1376, 0d3EFA01997C89EB71;
	fma.rn.f64 	%fd1380, %fd1379, %fd1376, 0d3F2A01A014761F65;
	fma.rn.f64 	%fd1381, %fd1380, %fd1376, 0d3F56C16C1852B7AF;
	fma.rn.f64 	%fd1382, %fd1381, %fd1376, 0d3F81111111122322;
	fma.rn.f64 	%fd1383, %fd1382, %fd1376, 0d3FA55555555502A1;
	fma.rn.f64 	%fd1384, %fd1383, %fd1376, 0d3FC5555555555511;
	fma.rn.f64 	%fd1385, %fd1384, %fd1376, 0d3FE000000000000B;
	fma.rn.f64 	%fd1386, %fd1385, %fd1376, 0d3FF0000000000000;
	fma.rn.f64 	%fd1387, %fd1386, %fd1376, 0d3FF0000000000000;
	{
	.reg .b32 %temp; 
	mov.b64 	{%r96, %temp}, %fd1387;
	}
	{
	.reg .b32 %temp; 
	mov.b64 	{%temp, %r97}, %fd1387;
	}
	shl.b32 	%r399, %r95, 20;
	add.s32 	%r400, %r399, %r97;
	mov.b64 	%fd1904, {%r96, %r400};
	{
	.reg .b32 %temp; 
	mov.b64 	{%temp, %r401}, %fd207;
	}
	mov.b32 	%f20, %r401;
	abs.f32 	%f7, %f20;
	setp.lt.f32 	%p149, %f7, 0f4086232B;
	@%p149 bra 	$L__BB0_143;
	setp.lt.f64 	%p150, %fd207, 0d0000000000000000;
	add.f64 	%fd1388, %fd207, 0d7FF0000000000000;
	selp.f64 	%fd1904, 0d0000000000000000, %fd1388, %p150;
	setp.geu.f32 	%p151, %f7, 0f40874800;
	@%p151 bra 	$L__BB0_143;
	shr.u32 	%r402, %r95, 31;
	add.s32 	%r403, %r95, %r402;
	shr.s32 	%r404, %r403, 1;
	shl.b32 	%r405, %r404, 20;
	add.s32 	%r406, %r97, %r405;
	mov.b64 	%fd1389, {%r96, %r406};
	sub.s32 	%r407, %r95, %r404;
	shl.b32 	%r408, %r407, 20;
	add.s32 	%r409, %r408, 1072693248;
	mov.b32 	%r410, 0;
	mov.b64 	%fd1390, {%r410, %r409};
	mul.f64 	%fd1904, %fd1390, %fd1389;
$L__BB0_143:
	mul.f64 	%fd224, %fd1903, %fd1904;
	mul.f64 	%fd225, %fd1902, %fd1904;
	sub.f64 	%fd226, %fd203, %fd201;
	sub.f64 	%fd227, %fd204, %fd202;
	mul.f64 	%fd228, %fd10, %fd226;
	mul.f64 	%fd1391, %fd10, %fd227;
	fma.rn.f64 	%fd229, %fd226, 0d0000000000000000, %fd1391;
	mov.f64 	%fd1392, 0d0000000000000000;
	sub.f64 	%fd1393, %fd1392, %fd201;
	sub.f64 	%fd1394, %fd1392, %fd202;
	mul.f64 	%fd1395, %fd10, %fd1393;
	mul.f64 	%fd1396, %fd1394, 0d0000000000000000;
	sub.f64 	%fd230, %fd1395, %fd1396;
	mul.f64 	%fd1397, %fd10, %fd1394;
	fma.rn.f64 	%fd231, %fd1393, 0d0000000000000000, %fd1397;
	abs.f64 	%fd232, %fd231;
	setp.neu.f64 	%p152, %fd232, 0d7FF0000000000000;
	@%p152 bra 	$L__BB0_145;
	mov.f64 	%fd1403, 0d0000000000000000;
	mul.rn.f64 	%fd1905, %fd231, %fd1403;
	mov.b32 	%r594, 0;
	bra.uni 	$L__BB0_147;
$L__BB0_145:
	mul.f64 	%fd1398, %fd231, 0d3FE45F306DC9C883;
	cvt.rni.s32.f64 	%r594, %fd1398;
	cvt.rn.f64.s32 	%fd1399, %r594;
	fma.rn.f64 	%fd1400, %fd1399, 0dBFF921FB54442D18, %fd231;
	fma.rn.f64 	%fd1401, %fd1399, 0dBC91A62633145C00, %fd1400;
	fma.rn.f64 	%fd1905, %fd1399, 0dB97B839A252049C0, %fd1401;
	setp.ltu.f64 	%p153, %fd232, 0d41E0000000000000;
	@%p153 bra 	$L__BB0_147;
	{ // callseq 18, 0
	.param .b64 param0;
	st.param.f64 	[param0], %fd231;
	.param .align 16 .b8 retval0[16];
	call.uni (retval0), 
	__internal_trig_reduction_slowpathd, 
	(
	param0
	);
	ld.param.f64 	%fd1905, [retval0];
	ld.param.b32 	%r594, [retval0+8];
	} // callseq 18
$L__BB0_147:
	mul.rn.f64 	%fd1404, %fd1905, %fd1905;
	fma.rn.f64 	%fd1405, %fd1404, 0dBDA8FF8320FD8164, 0d3E21EEA7C1EF8528;
	fma.rn.f64 	%fd1406, %fd1405, %fd1404, 0dBE927E4F8E06E6D9;
	fma.rn.f64 	%fd1407, %fd1406, %fd1404, 0d3EFA01A019DDBCE9;
	fma.rn.f64 	%fd1408, %fd1407, %fd1404, 0dBF56C16C16C15D47;
	fma.rn.f64 	%fd1409, %fd1408, %fd1404, 0d3FA5555555555551;
	fma.rn.f64 	%fd1410, %fd1409, %fd1404, 0dBFE0000000000000;
	fma.rn.f64 	%fd1411, %fd1410, %fd1404, 0d3FF0000000000000;
	fma.rn.f64 	%fd1412, %fd1404, 0d3DE5DB65F9785EBA, 0dBE5AE5F12CB0D246;
	fma.rn.f64 	%fd1413, %fd1412, %fd1404, 0d3EC71DE369ACE392;
	fma.rn.f64 	%fd1414, %fd1413, %fd1404, 0dBF2A01A019DB62A1;
	fma.rn.f64 	%fd1415, %fd1414, %fd1404, 0d3F81111111110818;
	fma.rn.f64 	%fd1416, %fd1415, %fd1404, 0dBFC5555555555554;
	fma.rn.f64 	%fd1417, %fd1416, %fd1404, 0d0000000000000000;
	fma.rn.f64 	%fd1418, %fd1417, %fd1905, %fd1905;
	and.b32  	%r413, %r594, 1;
	setp.eq.b32 	%p154, %r413, 1;
	{
	.reg .b32 %temp; 
	mov.b64 	{%temp, %r414}, %fd1418;
	}
	{
	.reg .b32 %temp; 
	mov.b64 	{%r415, %temp}, %fd1418;
	}
	xor.b32  	%r416, %r414, -2147483648;
	mov.b64 	%fd1419, {%r415, %r416};
	selp.f64 	%fd1906, %fd1411, %fd1418, %p154;
	selp.f64 	%fd1907, %fd1419, %fd1411, %p154;
	and.b32  	%r417, %r594, 2;
	setp.eq.s32 	%p155, %r417, 0;
	@%p155 bra 	$L__BB0_149;
	{
	.reg .b32 %temp; 
	mov.b64 	{%temp, %r418}, %fd1906;
	}
	{
	.reg .b32 %temp; 
	mov.b64 	{%r419, %temp}, %fd1906;
	}
	xor.b32  	%r420, %r418, -2147483648;
	mov.b64 	%fd1906, {%r419, %r420};
	{
	.reg .b32 %temp; 
	mov.b64 	{%temp, %r421}, %fd1907;
	}
	{
	.reg .b32 %temp; 
	mov.b64 	{%r422, %temp}, %fd1907;
	}
	xor.b32  	%r423, %r421, -2147483648;
	mov.b64 	%fd1907, {%r422, %r423};
$L__BB0_149:
	fma.rn.f64 	%fd1420, %fd230, 0d3FF71547652B82FE, 0d4338000000000000;
	{
	.reg .b32 %temp; 
	mov.b64 	{%r101, %temp}, %fd1420;
	}
	mov.f64 	%fd1421, 0dC338000000000000;
	add.rn.f64 	%fd1422, %fd1420, %fd1421;
	fma.rn.f64 	%fd1423, %fd1422, 0dBFE62E42FEFA39EF, %fd230;
	fma.rn.f64 	%fd1424, %fd1422, 0dBC7ABC9E3B39803F, %fd1423;
	fma.rn.f64 	%fd1425, %fd1424, 0d3E5ADE1569CE2BDF, 0d3E928AF3FCA213EA;
	fma.rn.f64 	%fd1426, %fd1425, %fd1424, 0d3EC71DEE62401315;
	fma.rn.f64 	%fd1427, %fd1426, %fd1424, 0d3EFA01997C89EB71;
	fma.rn.f64 	%fd1428, %fd1427, %fd1424, 0d3F2A01A014761F65;
	fma.rn.f64 	%fd1429, %fd1428, %fd1424, 0d3F56C16C1852B7AF;
	fma.rn.f64 	%fd1430, %fd1429, %fd1424, 0d3F81111111122322;
	fma.rn.f64 	%fd1431, %fd1430, %fd1424, 0d3FA55555555502A1;
	fma.rn.f64 	%fd1432, %fd1431, %fd1424, 0d3FC5555555555511;
	fma.rn.f64 	%fd1433, %fd1432, %fd1424, 0d3FE000000000000B;
	fma.rn.f64 	%fd1434, %fd1433, %fd1424, 0d3FF0000000000000;
	fma.rn.f64 	%fd1435, %fd1434, %fd1424, 0d3FF0000000000000;
	{
	.reg .b32 %temp; 
	mov.b64 	{%r102, %temp}, %fd1435;
	}
	{
	.reg .b32 %temp; 
	mov.b64 	{%temp, %r103}, %fd1435;
	}
	shl.b32 	%r424, %r101, 20;
	add.s32 	%r425, %r424, %r103;
	mov.b64 	%fd1908, {%r102, %r425};
	{
	.reg .b32 %temp; 
	mov.b64 	{%temp, %r426}, %fd230;
	}
	mov.b32 	%f21, %r426;
	abs.f32 	%f8, %f21;
	setp.lt.f32 	%p156, %f8, 0f4086232B;
	@%p156 bra 	$L__BB0_152;
	setp.lt.f64 	%p157, %fd230, 0d0000000000000000;
	add.f64 	%fd1436, %fd230, 0d7FF0000000000000;
	selp.f64 	%fd1908, 0d0000000000000000, %fd1436, %p157;
	setp.geu.f32 	%p158, %f8, 0f40874800;
	@%p158 bra 	$L__BB0_152;
	shr.u32 	%r427, %r101, 31;
	add.s32 	%r428, %r101, %r427;
	shr.s32 	%r429, %r428, 1;
	shl.b32 	%r430, %r429, 20;
	add.s32 	%r431, %r103, %r430;
	mov.b64 	%fd1437, {%r102, %r431};
	sub.s32 	%r432, %r101, %r429;
	shl.b32 	%r433, %r432, 20;
	add.s32 	%r434, %r433, 1072693248;
	mov.b32 	%r435, 0;
	mov.b64 	%fd1438, {%r435, %r434};
	mul.f64 	%fd1908, %fd1438, %fd1437;
$L__BB0_152:
	mul.f64 	%fd247, %fd1907, %fd1908;
	mul.f64 	%fd248, %fd1906, %fd1908;
	mul.f64 	%fd1439, %fd205, %fd247;
	mul.f64 	%fd1440, %fd206, %fd248;
	mul.f64 	%fd1441, %fd206, %fd247;
	fma.rn.f64 	%fd1442, %fd205, %fd248, %fd1441;
	sub.f64 	%fd1443, %fd1440, %fd1439;
	add.f64 	%fd249, %fd1443, 0d3FF0000000000000;
	mov.f64 	%fd1444, 0d0000000000000000;
	sub.f64 	%fd250, %fd1444, %fd1442;
	mov.f64 	%fd1445, 0d3FF0000000000000;
	sub.f64 	%fd1446, %fd1445, %fd205;
	sub.f64 	%fd1447, %fd1444, %fd206;
	abs.f64 	%fd1448, %fd1446;
	abs.f64 	%fd1449, %fd1447;
	add.f64 	%fd1450, %fd1448, %fd1449;
	rcp.rn.f64 	%fd1451, %fd1450;
	mul.f64 	%fd1452, %fd1451, %fd249;
	mul.f64 	%fd1453, %fd1451, %fd250;
	mul.f64 	%fd1454, %fd1446, %fd1451;
	mul.f64 	%fd1455, %fd1447, %fd1451;
	mul.f64 	%fd1456, %fd1455, %fd1455;
	fma.rn.f64 	%fd1457, %fd1454, %fd1454, %fd1456;
	rcp.rn.f64 	%fd1458, %fd1457;
	mul.f64 	%fd1459, %fd1455, %fd1453;
	fma.rn.f64 	%fd1460, %fd1454, %fd1452, %fd1459;
	mul.f64 	%fd251, %fd1458, %fd1460;
	mul.f64 	%fd1461, %fd1454, %fd1453;
	mul.f64 	%fd1462, %fd1455, %fd1452;
	sub.f64 	%fd1463, %fd1461, %fd1462;
	mul.f64 	%fd252, %fd1458, %fd1463;
	abs.f64 	%fd253, %fd251;
	abs.f64 	%fd254, %fd252;
	setp.gt.f64 	%p159, %fd253, %fd254;
	selp.f64 	%fd1464, %fd253, %fd254, %p159;
	selp.f64 	%fd1465, %fd254, %fd253, %p159;
	div.rn.f64 	%fd1467, %fd1465, %fd1464;
	fma.rn.f64 	%fd1468, %fd1467, %fd1467, 0d3FF0000000000000;
	sqrt.rn.f64 	%fd1469, %fd1468;
	mul.f64 	%fd1470, %fd1464, %fd1469;
	setp.eq.f64 	%p160, %fd1464, 0d0000000000000000;
	max.f64 	%fd1471, %fd1464, %fd1465;
	setp.gt.f64 	%p161, %fd1471, 0d7FEFFFFFFFFFFFFF;
	add.f64 	%fd1472, %fd253, %fd254;
	selp.f64 	%fd1473, %fd1472, %fd1470, %p160;
	selp.f64 	%fd1909, %fd1472, %fd1473, %p161;
	{
	.reg .b32 %temp; 
	mov.b64 	{%temp, %r595}, %fd1909;
	}
	{
	.reg .b32 %temp; 
	mov.b64 	{%r596, %temp}, %fd1909;
	}
	setp.gt.s32 	%p162, %r595, 1048575;
	mov.b32 	%r597, -1023;
	@%p162 bra 	$L__BB0_154;
	mul.f64 	%fd1909, %fd1909, 0d4350000000000000;
	{
	.reg .b32 %temp; 
	mov.b64 	{%temp, %r595}, %fd1909;
	}
	{
	.reg .b32 %temp; 
	mov.b64 	{%r596, %temp}, %fd1909;
	}
	mov.b32 	%r597, -1077;
$L__BB0_154:
	add.s32 	%r438, %r595, -1;
	setp.gt.u32 	%p163, %r438, 2146435070;
	@%p163 bra 	$L__BB0_158;
	shr.u32 	%r441, %r595, 20;
	add.s32 	%r598, %r597, %r441;
	and.b32  	%r442, %r595, 1048575;
	or.b32  	%r443, %r442, 1072693248;
	mov.b64 	%fd1910, {%r596, %r443};
	setp.lt.u32 	%p165, %r443, 1073127583;
	@%p165 bra 	$L__BB0_157;
	{
	.reg .b32 %temp; 
	mov.b64 	{%r444, %temp}, %fd1910;
	}
	{
	.reg .b32 %temp; 
	mov.b64 	{%temp, %r445}, %fd1910;
	}
	add.s32 	%r446, %r445, -1048576;
	mov.b64 	%fd1910, {%r444, %r446};
	add.s32 	%r598, %r598, 1;
$L__BB0_157:
	add.f64 	%fd1475, %fd1910, 0dBFF0000000000000;
	add.f64 	%fd1476, %fd1910, 0d3FF0000000000000;
	rcp.approx.ftz.f64 	%fd1477, %fd1476;
	neg.f64 	%fd1478, %fd1476;
	fma.rn.f64 	%fd1479, %fd1478, %fd1477, 0d3FF0000000000000;
	fma.rn.f64 	%fd1480, %fd1479, %fd1479, %fd1479;
	fma.rn.f64 	%fd1481, %fd1480, %fd1477, %fd1477;
	mul.f64 	%fd1482, %fd1475, %fd1481;
	fma.rn.f64 	%fd1483, %fd1475, %fd1481, %fd1482;
	mul.f64 	%fd1484, %fd1483, %fd1483;
	fma.rn.f64 	%fd1485, %fd1484, 0d3EB1380B3AE80F1E, 0d3ED0EE258B7A8B04;
	fma.rn.f64 	%fd1486, %fd1485, %fd1484, 0d3EF3B2669F02676F;
	fma.rn.f64 	%fd1487, %fd1486, %fd1484, 0d3F1745CBA9AB0956;
	fma.rn.f64 	%fd1488, %fd1487, %fd1484, 0d3F3C71C72D1B5154;
	fma.rn.f64 	%fd1489, %fd1488, %fd1484, 0d3F624924923BE72D;
	fma.rn.f64 	%fd1490, %fd1489, %fd1484, 0d3F8999999999A3C4;
	fma.rn.f64 	%fd1491, %fd1490, %fd1484, 0d3FB5555555555554;
	sub.f64 	%fd1492, %fd1475, %fd1483;
	add.f64 	%fd1493, %fd1492, %fd1492;
	neg.f64 	%fd1494, %fd1483;
	fma.rn.f64 	%fd1495, %fd1494, %fd1475, %fd1493;
	mul.f64 	%fd1496, %fd1481, %fd1495;
	mul.f64 	%fd1497, %fd1484, %fd1491;
	fma.rn.f64 	%fd1498, %fd1497, %fd1483, %fd1496;
	xor.b32  	%r447, %r598, -2147483648;
	mov.b32 	%r448, 1127219200;
	mov.b64 	%fd1499, {%r447, %r448};
	mov.b32 	%r449, -2147483648;
	mov.b64 	%fd1500, {%r449, %r448};
	sub.f64 	%fd1501, %fd1499, %fd1500;
	fma.rn.f64 	%fd1502, %fd1501, 0d3FE62E42FEFA39EF, %fd1483;
	fma.rn.f64 	%fd1503, %fd1501, 0dBFE62E42FEFA39EF, %fd1502;
	sub.f64 	%fd1504, %fd1503, %fd1483;
	sub.f64 	%fd1505, %fd1498, %fd1504;
	fma.rn.f64 	%fd1506, %fd1501, 0d3C7ABC9E3B39803F, %fd1505;
	add.f64 	%fd1911, %fd1502, %fd1506;
	bra.uni 	$L__BB0_159;
$L__BB0_158:
	fma.rn.f64 	%fd1474, %fd1909, 0d7FF0000000000000, 0d7FF0000000000000;
	{
	.reg .b32 %temp; 
	mov.b64 	{%temp, %r439}, %fd1909;
	}
	and.b32  	%r440, %r439, 2147483647;
	setp.eq.s32 	%p164, %r440, 0;
	selp.f64 	%fd1911, 0dFFF0000000000000, %fd1474, %p164;
$L__BB0_159:
	setp.leu.f64 	%p166, %fd254, %fd253;
	setp.gt.f64 	%p167, %fd254, %fd253;
	selp.f64 	%fd1507, %fd254, %fd253, %p167;
	selp.f64 	%fd1508, %fd253, %fd254, %p167;
	div.rn.f64 	%fd1509, %fd1508, %fd1507;
	mul.f64 	%fd1510, %fd1509, %fd1509;
	fma.rn.f64 	%fd1511, %fd1510, 0dBEF53E1D2A25FF7E, 0d3F2D3B63DBB65B49;
	fma.rn.f64 	%fd1512, %fd1511, %fd1510, 0dBF5312788DDE082E;
	fma.rn.f64 	%fd1513, %fd1512, %fd1510, 0d3F6F9690C8249315;
	fma.rn.f64 	%fd1514, %fd1513, %fd1510, 0dBF82CF5AABC7CF0D;
	fma.rn.f64 	%fd1515, %fd1514, %fd1510, 0d3F9162B0B2A3BFDE;
	fma.rn.f64 	%fd1516, %fd1515, %fd1510, 0dBF9A7256FEB6FC6B;
	fma.rn.f64 	%fd1517, %fd1516, %fd1510, 0d3FA171560CE4A489;
	fma.rn.f64 	%fd1518, %fd1517, %fd1510, 0dBFA4F44D841450E4;
	fma.rn.f64 	%fd1519, %fd1518, %fd1510, 0d3FA7EE3D3F36BB95;
	fma.rn.f64 	%fd1520, %fd1519, %fd1510, 0dBFAAD32AE04A9FD1;
	fma.rn.f64 	%fd1521, %fd1520, %fd1510, 0d3FAE17813D66954F;
	fma.rn.f64 	%fd1522, %fd1521, %fd1510, 0dBFB11089CA9A5BCD;
	fma.rn.f64 	%fd1523, %fd1522, %fd1510, 0d3FB3B12B2DB51738;
	fma.rn.f64 	%fd1524, %fd1523, %fd1510, 0dBFB745D022F8DC5C;
	fma.rn.f64 	%fd1525, %fd1524, %fd1510, 0d3FBC71C709DFE927;
	fma.rn.f64 	%fd1526, %fd1525, %fd1510, 0dBFC2492491FA1744;
	fma.rn.f64 	%fd1527, %fd1526, %fd1510, 0d3FC99999999840D2;
	fma.rn.f64 	%fd1528, %fd1527, %fd1510, 0dBFD555555555544C;
	mul.f64 	%fd1529, %fd1510, %fd1528;
	fma.rn.f64 	%fd264, %fd1529, %fd1509, %fd1509;
	@%p166 bra 	$L__BB0_161;
	{
	.reg .b32 %temp; 
	mov.b64 	{%temp, %r451}, %fd251;
	}
	setp.lt.s32 	%p169, %r451, 0;
	neg.f64 	%fd1532, %fd264;
	selp.f64 	%fd1533, %fd264, %fd1532, %p169;
	add.f64 	%fd1912, %fd1533, 0d3FF921FB54442D18;
	bra.uni 	$L__BB0_162;
$L__BB0_161:
	{
	.reg .b32 %temp; 
	mov.b64 	{%temp, %r450}, %fd251;
	}
	setp.lt.s32 	%p168, %r450, 0;
	mov.f64 	%fd1530, 0d400921FB54442D18;
	sub.f64 	%fd1531, %fd1530, %fd264;
	selp.f64 	%fd1912, %fd1531, %fd264, %p168;
$L__BB0_162:
	setp.gt.f64 	%p170, %fd254, %fd253;
	selp.f64 	%fd1534, %fd254, %fd253, %p170;
	setp.neu.f64 	%p171, %fd1534, 0d0000000000000000;
	@%p171 bra 	$L__BB0_164;
	{
	.reg .b32 %temp; 
	mov.b64 	{%temp, %r453}, %fd251;
	}
	setp.lt.s32 	%p174, %r453, 0;
	selp.f64 	%fd1913, 0d400921FB54442D18, 0d0000000000000000, %p174;
	bra.uni 	$L__BB0_165;
$L__BB0_164:
	setp.eq.f64 	%p172, %fd253, %fd254;
	{
	.reg .b32 %temp; 
	mov.b64 	{%temp, %r452}, %fd251;
	}
	setp.lt.s32 	%p173, %r452, 0;
	selp.f64 	%fd1535, 0d4002D97C7F3321D2, 0d3FE921FB54442D18, %p173;
	selp.f64 	%fd1913, %fd1535, %fd1912, %p172;
$L__BB0_165:
	add.rn.f64 	%fd1536, %fd253, %fd254;
	setp.nan.f64 	%p175, %fd1536, %fd1536;
	copysign.f64 	%fd1537, %fd252, %fd1913;
	selp.f64 	%fd1538, %fd1536, %fd1537, %p175;
	add.f64 	%fd1539, %fd1911, 0d0000000000000000;
	add.f64 	%fd1540, %fd1538, 0d0000000000000000;
	add.f64 	%fd1541, %fd1539, %fd1539;
	mul.f64 	%fd1542, %fd1540, 0d0000000000000000;
	sub.f64 	%fd1543, %fd1541, %fd1542;
	add.f64 	%fd1544, %fd1540, %fd1540;
	fma.rn.f64 	%fd1545, %fd1539, 0d0000000000000000, %fd1544;
	mul.f64 	%fd271, %fd227, 0d0000000000000000;
	sub.f64 	%fd1546, %fd228, %fd271;
	sub.f64 	%fd1547, %fd1546, %fd1543;
	sub.f64 	%fd1548, %fd229, %fd1545;
	mul.f64 	%fd1549, %fd2, %fd1857;
	div.rn.f64 	%fd1550, %fd1549, %fd8;
	mul.f64 	%fd1551, %fd1550, %fd1547;
	mul.f64 	%fd1552, %fd1548, 0d0000000000000000;
	sub.f64 	%fd272, %fd1551, %fd1552;
	mul.f64 	%fd1553, %fd1547, 0d0000000000000000;
	fma.rn.f64 	%fd273, %fd1550, %fd1548, %fd1553;
	abs.f64 	%fd274, %fd273;
	setp.neu.f64 	%p176, %fd274, 0d7FF0000000000000;
	@%p176 bra 	$L__BB0_167;
	mov.f64 	%fd1559, 0d0000000000000000;
	mul.rn.f64 	%fd1914, %fd273, %fd1559;
	mov.b32 	%r599, 0;
	bra.uni 	$L__BB0_169;
$L__BB0_167:
	mul.f64 	%fd1554, %fd273, 0d3FE45F306DC9C883;
	cvt.rni.s32.f64 	%r599, %fd1554;
	cvt.rn.f64.s32 	%fd1555, %r599;
	fma.rn.f64 	%fd1556, %fd1555, 0dBFF921FB54442D18, %fd273;
	fma.rn.f64 	%fd1557, %fd1555, 0dBC91A62633145C00, %fd1556;
	fma.rn.f64 	%fd1914, %fd1555, 0dB97B839A252049C0, %fd1557;
	setp.ltu.f64 	%p177, %fd274, 0d41E0000000000000;
	@%p177 bra 	$L__BB0_169;
	{ // callseq 19, 0
	.param .b64 param0;
	st.param.f64 	[param0], %fd273;
	.param .align 16 .b8 retval0[16];
	call.uni (retval0), 
	__internal_trig_reduction_slowpathd, 
	(
	param0
	);
	ld.param.f64 	%fd1914, [retval0];
	ld.param.b32 	%r599, [retval0+8];
	} // callseq 19
$L__BB0_169:
	mul.rn.f64 	%fd1560, %fd1914, %fd1914;
	fma.rn.f64 	%fd1561, %fd1560, 0dBDA8FF8320FD8164, 0d3E21EEA7C1EF8528;
	fma.rn.f64 	%fd1562, %fd1561, %fd1560, 0dBE927E4F8E06E6D9;
	fma.rn.f64 	%fd1563, %fd1562, %fd1560, 0d3EFA01A019DDBCE9;
	fma.rn.f64 	%fd1564, %fd1563, %fd1560, 0dBF56C16C16C15D47;
	fma.rn.f64 	%fd1565, %fd1564, %fd1560, 0d3FA5555555555551;
	fma.rn.f64 	%fd1566, %fd1565, %fd1560, 0dBFE0000000000000;
	fma.rn.f64 	%fd1567, %fd1566, %fd1560, 0d3FF0000000000000;
	fma.rn.f64 	%fd1568, %fd1560, 0d3DE5DB65F9785EBA, 0dBE5AE5F12CB0D246;
	fma.rn.f64 	%fd1569, %fd1568, %fd1560, 0d3EC71DE369ACE392;
	fma.rn.f64 	%fd1570, %fd1569, %fd1560, 0dBF2A01A019DB62A1;
	fma.rn.f64 	%fd1571, %fd1570, %fd1560, 0d3F81111111110818;
	fma.rn.f64 	%fd1572, %fd1571, %fd1560, 0dBFC5555555555554;
	fma.rn.f64 	%fd1573, %fd1572, %fd1560, 0d0000000000000000;
	fma.rn.f64 	%fd1574, %fd1573, %fd1914, %fd1914;
	and.b32  	%r456, %r599, 1;
	setp.eq.b32 	%p178, %r456, 1;
	{
	.reg .b32 %temp; 
	mov.b64 	{%temp, %r457}, %fd1574;
	}
	{
	.reg .b32 %temp; 
	mov.b64 	{%r458, %temp}, %fd1574;
	}
	xor.b32  	%r459, %r457, -2147483648;
	mov.b64 	%fd1575, {%r458, %r459};
	selp.f64 	%fd1915, %fd1567, %fd1574, %p178;
	selp.f64 	%fd1916, %fd1575, %fd1567, %p178;
	and.b32  	%r460, %r599, 2;
	setp.eq.s32 	%p179, %r460, 0;
	@%p179 bra 	$L__BB0_171;
	{
	.reg .b32 %temp; 
	mov.b64 	{%temp, %r461}, %fd1915;
	}
	{
	.reg .b32 %temp; 
	mov.b64 	{%r462, %temp}, %fd1915;
	}
	xor.b32  	%r463, %r461, -2147483648;
	mov.b64 	%fd1915, {%r462, %r463};
	{
	.reg .b32 %temp; 
	mov.b64 	{%temp, %r464}, %fd1916;
	}
	{
	.reg .b32 %temp; 
	mov.b64 	{%r465, %temp}, %fd1916;
	}
	xor.b32  	%r466, %r464, -2147483648;
	mov.b64 	%fd1916, {%r465, %r466};
$L__BB0_171:
	fma.rn.f64 	%fd1576, %fd272, 0d3FF71547652B82FE, 0d4338000000000000;
	{
	.reg .b32 %temp; 
	mov.b64 	{%r117, %temp}, %fd1576;
	}
	mov.f64 	%fd1577, 0dC338000000000000;
	add.rn.f64 	%fd1578, %fd1576, %fd1577;
	fma.rn.f64 	%fd1579, %fd1578, 0dBFE62E42FEFA39EF, %fd272;
	fma.rn.f64 	%fd1580, %fd1578, 0dBC7ABC9E3B39803F, %fd1579;
	fma.rn.f64 	%fd1581, %fd1580, 0d3E5ADE1569CE2BDF, 0d3E928AF3FCA213EA;
	fma.rn.f64 	%fd1582, %fd1581, %fd1580, 0d3EC71DEE62401315;
	fma.rn.f64 	%fd1583, %fd1582, %fd1580, 0d3EFA01997C89EB71;
	fma.rn.f64 	%fd1584, %fd1583, %fd1580, 0d3F2A01A014761F65;
	fma.rn.f64 	%fd1585, %fd1584, %fd1580, 0d3F56C16C1852B7AF;
	fma.rn.f64 	%fd1586, %fd1585, %fd1580, 0d3F81111111122322;
	fma.rn.f64 	%fd1587, %fd1586, %fd1580, 0d3FA55555555502A1;
	fma.rn.f64 	%fd1588, %fd1587, %fd1580, 0d3FC5555555555511;
	fma.rn.f64 	%fd1589, %fd1588, %fd1580, 0d3FE000000000000B;
	fma.rn.f64 	%fd1590, %fd1589, %fd1580, 0d3FF0000000000000;
	fma.rn.f64 	%fd1591, %fd1590, %fd1580, 0d3FF0000000000000;
	{
	.reg .b32 %temp; 
	mov.b64 	{%r118, %temp}, %fd1591;
	}
	{
	.reg .b32 %temp; 
	mov.b64 	{%temp, %r119}, %fd1591;
	}
	shl.b32 	%r467, %r117, 20;
	add.s32 	%r468, %r467, %r119;
	mov.b64 	%fd1917, {%r118, %r468};
	{
	.reg .b32 %temp; 
	mov.b64 	{%temp, %r469}, %fd272;
	}
	mov.b32 	%f22, %r469;
	abs.f32 	%f9, %f22;
	setp.lt.f32 	%p180, %f9, 0f4086232B;
	@%p180 bra 	$L__BB0_174;
	setp.lt.f64 	%p181, %fd272, 0d0000000000000000;
	add.f64 	%fd1592, %fd272, 0d7FF0000000000000;
	selp.f64 	%fd1917, 0d0000000000000000, %fd1592, %p181;
	setp.geu.f32 	%p182, %f9, 0f40874800;
	@%p182 bra 	$L__BB0_174;
	shr.u32 	%r470, %r117, 31;
	add.s32 	%r471, %r117, %r470;
	shr.s32 	%r472, %r471, 1;
	shl.b32 	%r473, %r472, 20;
	add.s32 	%r474, %r119, %r473;
	mov.b64 	%fd1593, {%r118, %r474};
	sub.s32 	%r475, %r117, %r472;
	shl.b32 	%r476, %r475, 20;
	add.s32 	%r477, %r476, 1072693248;
	mov.b32 	%r478, 0;
	mov.b64 	%fd1594, {%r478, %r477};
	mul.f64 	%fd1917, %fd1594, %fd1593;
$L__BB0_174:
	mul.f64 	%fd1595, %fd1916, %fd1917;
	mul.f64 	%fd1596, %fd1915, %fd1917;
	mul.f64 	%fd1597, %fd224, %fd1595;
	mul.f64 	%fd1598, %fd225, %fd1596;
	sub.f64 	%fd289, %fd1597, %fd1598;
	mul.f64 	%fd1599, %fd225, %fd1595;
	fma.rn.f64 	%fd290, %fd224, %fd1596, %fd1599;
	div.rn.f64 	%fd1600, %fd5, %fd8;
	mov.f64 	%fd1601, 0d3FF0000000000000;
	sub.f64 	%fd1602, %fd1601, %fd247;
	mov.f64 	%fd1603, 0d0000000000000000;
	sub.f64 	%fd1604, %fd1603, %fd248;
	mul.f64 	%fd1605, %fd1600, %fd226;
	sub.f64 	%fd1606, %fd1605, %fd271;
	mul.f64 	%fd1607, %fd1600, %fd227;
	fma.rn.f64 	%fd1608, %fd226, 0d0000000000000000, %fd1607;
	mul.f64 	%fd1609, %fd1606, %fd1602;
	mul.f64 	%fd1610, %fd1608, %fd1604;
	sub.f64 	%fd1611, %fd1609, %fd1610;
	mul.f64 	%fd1612, %fd1608, %fd1602;
	fma.rn.f64 	%fd1613, %fd1606, %fd1604, %fd1612;
	abs.f64 	%fd1614, %fd249;
	abs.f64 	%fd1615, %fd250;
	add.f64 	%fd1616, %fd1614, %fd1615;
	rcp.rn.f64 	%fd1617, %fd1616;
	mul.f64 	%fd1618, %fd1611, %fd1617;
	mul.f64 	%fd1619, %fd1613, %fd1617;
	mul.f64 	%fd1620, %fd249, %fd1617;
	mul.f64 	%fd1621, %fd250, %fd1617;
	mul.f64 	%fd1622, %fd1621, %fd1621;
	fma.rn.f64 	%fd1623, %fd1620, %fd1620, %fd1622;
	rcp.rn.f64 	%fd1624, %fd1623;
	mul.f64 	%fd1625, %fd1619, %fd1621;
	fma.rn.f64 	%fd1626, %fd1618, %fd1620, %fd1625;
	mul.f64 	%fd291, %fd1626, %fd1624;
	mul.f64 	%fd1627, %fd1619, %fd1620;
	mul.f64 	%fd1628, %fd1618, %fd1621;
	sub.f64 	%fd1629, %fd1627, %fd1628;
	mul.f64 	%fd292, %fd1629, %fd1624;
	abs.f64 	%fd293, %fd292;
	setp.neu.f64 	%p183, %fd293, 0d7FF0000000000000;
	@%p183 bra 	$L__BB0_176;
	mov.f64 	%fd1635, 0d0000000000000000;
	mul.rn.f64 	%fd1918, %fd292, %fd1635;
	mov.b32 	%r600, 0;
	bra.uni 	$L__BB0_178;
$L__BB0_176:
	mul.f64 	%fd1630, %fd292, 0d3FE45F306DC9C883;
	cvt.rni.s32.f64 	%r600, %fd1630;
	cvt.rn.f64.s32 	%fd1631, %r600;
	fma.rn.f64 	%fd1632, %fd1631, 0dBFF921FB54442D18, %fd292;
	fma.rn.f64 	%fd1633, %fd1631, 0dBC91A62633145C00, %fd1632;
	fma.rn.f64 	%fd1918, %fd1631, 0dB97B839A252049C0, %fd1633;
	setp.ltu.f64 	%p184, %fd293, 0d41E0000000000000;
	@%p184 bra 	$L__BB0_178;
	{ // callseq 20, 0
	.param .b64 param0;
	st.param.f64 	[param0], %fd292;
	.param .align 16 .b8 retval0[16];
	call.uni (retval0), 
	__internal_trig_reduction_slowpathd, 
	(
	param0
	);
	ld.param.f64 	%fd1918, [retval0];
	ld.param.b32 	%r600, [retval0+8];
	} // callseq 20
$L__BB0_178:
	mul.rn.f64 	%fd1636, %fd1918, %fd1918;
	fma.rn.f64 	%fd1637, %fd1636, 0dBDA8FF8320FD8164, 0d3E21EEA7C1EF8528;
	fma.rn.f64 	%fd1638, %fd1637, %fd1636, 0dBE927E4F8E06E6D9;
	fma.rn.f64 	%fd1639, %fd1638, %fd1636, 0d3EFA01A019DDBCE9;
	fma.rn.f64 	%fd1640, %fd1639, %fd1636, 0dBF56C16C16C15D47;
	fma.rn.f64 	%fd1641, %fd1640, %fd1636, 0d3FA5555555555551;
	fma.rn.f64 	%fd1642, %fd1641, %fd1636, 0dBFE0000000000000;
	fma.rn.f64 	%fd1643, %fd1642, %fd1636, 0d3FF0000000000000;
	fma.rn.f64 	%fd1644, %fd1636, 0d3DE5DB65F9785EBA, 0dBE5AE5F12CB0D246;
	fma.rn.f64 	%fd1645, %fd1644, %fd1636, 0d3EC71DE369ACE392;
	fma.rn.f64 	%fd1646, %fd1645, %fd1636, 0dBF2A01A019DB62A1;
	fma.rn.f64 	%fd1647, %fd1646, %fd1636, 0d3F81111111110818;
	fma.rn.f64 	%fd1648, %fd1647, %fd1636, 0dBFC5555555555554;
	fma.rn.f64 	%fd1649, %fd1648, %fd1636, 0d0000000000000000;
	fma.rn.f64 	%fd1650, %fd1649, %fd1918, %fd1918;
	and.b32  	%r481, %r600, 1;
	setp.eq.b32 	%p185, %r481, 1;
	{
	.reg .b32 %temp; 
	mov.b64 	{%temp, %r482}, %fd1650;
	}
	{
	.reg .b32 %temp; 
	mov.b64 	{%r483, %temp}, %fd1650;
	}
	xor.b32  	%r484, %r482, -2147483648;
	mov.b64 	%fd1651, {%r483, %r484};
	selp.f64 	%fd1919, %fd1643, %fd1650, %p185;
	selp.f64 	%fd1920, %fd1651, %fd1643, %p185;
	and.b32  	%r485, %r600, 2;
	setp.eq.s32 	%p186, %r485, 0;
	@%p186 bra 	$L__BB0_180;
	{
	.reg .b32 %temp; 
	mov.b64 	{%temp, %r486}, %fd1919;
	}
	{
	.reg .b32 %temp; 
	mov.b64 	{%r487, %temp}, %fd1919;
	}
	xor.b32  	%r488, %r486, -2147483648;
	mov.b64 	%fd1919, {%r487, %r488};
	{
	.reg .b32 %temp; 
	mov.b64 	{%temp, %r489}, %fd1920;
	}
	{
	.reg .b32 %temp; 
	mov.b64 	{%r490, %temp}, %fd1920;
	}
	xor.b32  	%r491, %r489, -2147483648;
	mov.b64 	%fd1920, {%r490, %r491};
$L__BB0_180:
	fma.rn.f64 	%fd1652, %fd291, 0d3FF71547652B82FE, 0d4338000000000000;
	{
	.reg .b32 %temp; 
	mov.b64 	{%r123, %temp}, %fd1652;
	}
	mov.f64 	%fd1653, 0dC338000000000000;
	add.rn.f64 	%fd1654, %fd1652, %fd1653;
	fma.rn.f64 	%fd1655, %fd1654, 0dBFE62E42FEFA39EF, %fd291;
	fma.rn.f64 	%fd1656, %fd1654, 0dBC7ABC9E3B39803F, %fd1655;
	fma.rn.f64 	%fd1657, %fd1656, 0d3E5ADE1569CE2BDF, 0d3E928AF3FCA213EA;
	fma.rn.f64 	%fd1658, %fd1657, %fd1656, 0d3EC71DEE62401315;
	fma.rn.f64 	%fd1659, %fd1658, %fd1656, 0d3EFA01997C89EB71;
	fma.rn.f64 	%fd1660, %fd1659, %fd1656, 0d3F2A01A014761F65;
	fma.rn.f64 	%fd1661, %fd1660, %fd1656, 0d3F56C16C1852B7AF;
	fma.rn.f64 	%fd1662, %fd1661, %fd1656, 0d3F81111111122322;
	fma.rn.f64 	%fd1663, %fd1662, %fd1656, 0d3FA55555555502A1;
	fma.rn.f64 	%fd1664, %fd1663, %fd1656, 0d3FC5555555555511;
	fma.rn.f64 	%fd1665, %fd1664, %fd1656, 0d3FE000000000000B;
	fma.rn.f64 	%fd1666, %fd1665, %fd1656, 0d3FF0000000000000;
	fma.rn.f64 	%fd1667, %fd1666, %fd1656, 0d3FF0000000000000;
	{
	.reg .b32 %temp; 
	mov.b64 	{%r124, %temp}, %fd1667;
	}
	{
	.reg .b32 %temp; 
	mov.b64 	{%temp, %r125}, %fd1667;
	}
	shl.b32 	%r492, %r123, 20;
	add.s32 	%r493, %r492, %r125;
	mov.b64 	%fd1921, {%r124, %r493};
	{
	.reg .b32 %temp; 
	mov.b64 	{%temp, %r494}, %fd291;
	}
	mov.b32 	%f23, %r494;
	abs.f32 	%f10, %f23;
	setp.lt.f32 	%p187, %f10, 0f4086232B;
	@%p187 bra 	$L__BB0_183;
	setp.lt.f64 	%p188, %fd291, 0d0000000000000000;
	add.f64 	%fd1668, %fd291, 0d7FF0000000000000;
	selp.f64 	%fd1921, 0d0000000000000000, %fd1668, %p188;
	setp.geu.f32 	%p189, %f10, 0f40874800;
	@%p189 bra 	$L__BB0_183;
	shr.u32 	%r495, %r123, 31;
	add.s32 	%r496, %r123, %r495;
	shr.s32 	%r497, %r496, 1;
	shl.b32 	%r498, %r497, 20;
	add.s32 	%r499, %r125, %r498;
	mov.b64 	%fd1669, {%r124, %r499};
	sub.s32 	%r500, %r123, %r497;
	shl.b32 	%r501, %r500, 20;
	add.s32 	%r502, %r501, 1072693248;
	mov.b32 	%r503, 0;
	mov.b64 	%fd1670, {%r503, %r502};
	mul.f64 	%fd1921, %fd1670, %fd1669;
$L__BB0_183:
	mul.f64 	%fd1671, %fd1920, %fd1921;
	mul.f64 	%fd1672, %fd1919, %fd1921;
	mul.f64 	%fd1673, %fd289, %fd1671;
	mul.f64 	%fd1674, %fd290, %fd1672;
	sub.f64 	%fd308, %fd1673, %fd1674;
	mul.f64 	%fd1675, %fd290, %fd1671;
	fma.rn.f64 	%fd309, %fd289, %fd1672, %fd1675;
	setp.ne.s32 	%p190, %r18, 0;
	shl.b32 	%r504, %r18, 4;
	mov.u32 	%r505, sdata;
	add.s32 	%r126, %r505, %r504;
	@%p190 bra 	$L__BB0_194;
	sub.f64 	%fd1750, %fd1866, %fd40;
	mul.f64 	%fd1751, %fd1750, 0d400921FB54442D18;
	mul.f64 	%fd1752, %fd1751, 0d0000000000000000;
	mul.f64 	%fd1753, %fd1752, 0d0000000000000000;
	add.f64 	%fd1754, %fd1752, 0d0000000000000000;
	abs.f64 	%fd1755, %fd165;
	rcp.rn.f64 	%fd1756, %fd1755;
	mul.f64 	%fd1757, %fd1756, %fd1753;
	mul.f64 	%fd1758, %fd1756, %fd1754;
	mul.f64 	%fd1759, %fd165, %fd1756;
	mul.f64 	%fd1760, %fd1756, 0d0000000000000000;
	mul.f64 	%fd1761, %fd1760, %fd1760;
	fma.rn.f64 	%fd1762, %fd1759, %fd1759, %fd1761;
	rcp.rn.f64 	%fd1763, %fd1762;
	mul.f64 	%fd1764, %fd1760, %fd1758;
	fma.rn.f64 	%fd1765, %fd1759, %fd1757, %fd1764;
	mul.f64 	%fd310, %fd1763, %fd1765;
	mul.f64 	%fd1766, %fd1759, %fd1758;
	mul.f64 	%fd1767, %fd1760, %fd1757;
	sub.f64 	%fd1768, %fd1766, %fd1767;
	mul.f64 	%fd311, %fd1763, %fd1768;
	abs.f64 	%fd312, %fd311;
	setp.neu.f64 	%p198, %fd312, 0d7FF0000000000000;
	@%p198 bra 	$L__BB0_186;
	mov.f64 	%fd1774, 0d0000000000000000;
	mul.rn.f64 	%fd1922, %fd311, %fd1774;
	mov.b32 	%r601, 0;
	bra.uni 	$L__BB0_188;
$L__BB0_186:
	mul.f64 	%fd1769, %fd311, 0d3FE45F306DC9C883;
	cvt.rni.s32.f64 	%r601, %fd1769;
	cvt.rn.f64.s32 	%fd1770, %r601;
	fma.rn.f64 	%fd1771, %fd1770, 0dBFF921FB54442D18, %fd311;
	fma.rn.f64 	%fd1772, %fd1770, 0dBC91A62633145C00, %fd1771;
	fma.rn.f64 	%fd1922, %fd1770, 0dB97B839A252049C0, %fd1772;
	setp.ltu.f64 	%p199, %fd312, 0d41E0000000000000;
	@%p199 bra 	$L__BB0_188;
	{ // callseq 22, 0
	.param .b64 param0;
	st.param.f64 	[param0], %fd311;
	.param .align 16 .b8 retval0[16];
	call.uni (retval0), 
	__internal_trig_reduction_slowpathd, 
	(
	param0
	);
	ld.param.f64 	%fd1922, [retval0];
	ld.param.b32 	%r601, [retval0+8];
	} // callseq 22
$L__BB0_188:
	mul.rn.f64 	%fd1775, %fd1922, %fd1922;
	fma.rn.f64 	%fd1776, %fd1775, 0dBDA8FF8320FD8164, 0d3E21EEA7C1EF8528;
	fma.rn.f64 	%fd1777, %fd1776, %fd1775, 0dBE927E4F8E06E6D9;
	fma.rn.f64 	%fd1778, %fd1777, %fd1775, 0d3EFA01A019DDBCE9;
	fma.rn.f64 	%fd1779, %fd1778, %fd1775, 0dBF56C16C16C15D47;
	fma.rn.f64 	%fd1780, %fd1779, %fd1775, 0d3FA5555555555551;
	fma.rn.f64 	%fd1781, %fd1780, %fd1775, 0dBFE0000000000000;
	fma.rn.f64 	%fd1782, %fd1781, %fd1775, 0d3FF0000000000000;
	fma.rn.f64 	%fd1783, %fd1775, 0d3DE5DB65F9785EBA, 0dBE5AE5F12CB0D246;
	fma.rn.f64 	%fd1784, %fd1783, %fd1775, 0d3EC71DE369ACE392;
	fma.rn.f64 	%fd1785, %fd1784, %fd1775, 0dBF2A01A019DB62A1;
	fma.rn.f64 	%fd1786, %fd1785, %fd1775, 0d3F81111111110818;
	fma.rn.f64 	%fd1787, %fd1786, %fd1775, 0dBFC5555555555554;
	fma.rn.f64 	%fd1788, %fd1787, %fd1775, 0d0000000000000000;
	fma.rn.f64 	%fd1789, %fd1788, %fd1922, %fd1922;
	and.b32  	%r533, %r601, 1;
	setp.eq.b32 	%p200, %r533, 1;
	{
	.reg .b32 %temp; 
	mov.b64 	{%temp, %r534}, %fd1789;
	}
	{
	.reg .b32 %temp; 
	mov.b64 	{%r535, %temp}, %fd1789;
	}
	xor.b32  	%r536, %r534, -2147483648;
	mov.b64 	%fd1790, {%r535, %r536};
	selp.f64 	%fd1923, %fd1782, %fd1789, %p200;
	selp.f64 	%fd1924, %fd1790, %fd1782, %p200;
	and.b32  	%r537, %r601, 2;
	setp.eq.s32 	%p201, %r537, 0;
	@%p201 bra 	$L__BB0_190;
	{
	.reg .b32 %temp; 
	mov.b64 	{%temp, %r538}, %fd1923;
	}
	{
	.reg .b32 %temp; 
	mov.b64 	{%r539, %temp}, %fd1923;
	}
	xor.b32  	%r540, %r538, -2147483648;
	mov.b64 	%fd1923, {%r539, %r540};
	{
	.reg .b32 %temp; 
	mov.b64 	{%temp, %r541}, %fd1924;
	}
	{
	.reg .b32 %temp; 
	mov.b64 	{%r542, %temp}, %fd1924;
	}
	xor.b32  	%r543, %r541, -2147483648;
	mov.b64 	%fd1924, {%r542, %r543};
$L__BB0_190:
	fma.rn.f64 	%fd1791, %fd310, 0d3FF71547652B82FE, 0d4338000000000000;
	{
	.reg .b32 %temp; 
	mov.b64 	{%r130, %temp}, %fd1791;
	}
	mov.f64 	%fd1792, 0dC338000000000000;
	add.rn.f64 	%fd1793, %fd1791, %fd1792;
	fma.rn.f64 	%fd1794, %fd1793, 0dBFE62E42FEFA39EF, %fd310;
	fma.rn.f64 	%fd1795, %fd1793, 0dBC7ABC9E3B39803F, %fd1794;
	fma.rn.f64 	%fd1796, %fd1795, 0d3E5ADE1569CE2BDF, 0d3E928AF3FCA213EA;
	fma.rn.f64 	%fd1797, %fd1796, %fd1795, 0d3EC71DEE62401315;
	fma.rn.f64 	%fd1798, %fd1797, %fd1795, 0d3EFA01997C89EB71;
	fma.rn.f64 	%fd1799, %fd1798, %fd1795, 0d3F2A01A014761F65;
	fma.rn.f64 	%fd1800, %fd1799, %fd1795, 0d3F56C16C1852B7AF;
	fma.rn.f64 	%fd1801, %fd1800, %fd1795, 0d3F81111111122322;
	fma.rn.f64 	%fd1802, %fd1801, %fd1795, 0d3FA55555555502A1;
	fma.rn.f64 	%fd1803, %fd1802, %fd1795, 0d3FC5555555555511;
	fma.rn.f64 	%fd1804, %fd1803, %fd1795, 0d3FE000000000000B;
	fma.rn.f64 	%fd1805, %fd1804, %fd1795, 0d3FF0000000000000;
	fma.rn.f64 	%fd1806, %fd1805, %fd1795, 0d3FF0000000000000;
	{
	.reg .b32 %temp; 
	mov.b64 	{%r131, %temp}, %fd1806;
	}
	{
	.reg .b32 %temp; 
	mov.b64 	{%temp, %r132}, %fd1806;
	}
	shl.b32 	%r544, %r130, 20;
	add.s32 	%r545, %r544, %r132;
	mov.b64 	%fd1925, {%r131, %r545};
	{
	.reg .b32 %temp; 
	mov.b64 	{%temp, %r546}, %fd310;
	}
	mov.b32 	%f25, %r546;
	abs.f32 	%f11, %f25;
	setp.lt.f32 	%p202, %f11, 0f4086232B;
	@%p202 bra 	$L__BB0_193;
	setp.lt.f64 	%p203, %fd310, 0d0000000000000000;
	add.f64 	%fd1807, %fd310, 0d7FF0000000000000;
	selp.f64 	%fd1925, 0d0000000000000000, %fd1807, %p203;
	setp.geu.f32 	%p204, %f11, 0f40874800;
	@%p204 bra 	$L__BB0_193;
	shr.u32 	%r547, %r130, 31;
	add.s32 	%r548, %r130, %r547;
	shr.s32 	%r549, %r548, 1;
	shl.b32 	%r550, %r549, 20;
	add.s32 	%r551, %r132, %r550;
	mov.b64 	%fd1808, {%r131, %r551};
	sub.s32 	%r552, %r130, %r549;
	shl.b32 	%r553, %r552, 20;
	add.s32 	%r554, %r553, 1072693248;
	mov.b32 	%r555, 0;
	mov.b64 	%fd1809, {%r555, %r554};
	mul.f64 	%fd1925, %fd1809, %fd1808;
$L__BB0_193:
	mul.f64 	%fd1810, %fd1893, 0d3FE0000000000000;
	mul.f64 	%fd1811, %fd1924, %fd1925;
	mul.f64 	%fd1812, %fd1923, %fd1925;
	mul.f64 	%fd1813, %fd1810, %fd1811;
	mul.f64 	%fd1814, %fd1812, 0d0000000000000000;
	sub.f64 	%fd1815, %fd1813, %fd1814;
	mul.f64 	%fd1816, %fd1811, 0d0000000000000000;
	fma.rn.f64 	%fd1817, %fd1810, %fd1812, %fd1816;
	mul.f64 	%fd1818, %fd308, %fd1815;
	mul.f64 	%fd1819, %fd309, %fd1817;
	sub.f64 	%fd1820, %fd1818, %fd1819;
	mul.f64 	%fd1821, %fd309, %fd1815;
	fma.rn.f64 	%fd1822, %fd308, %fd1817, %fd1821;
	st.shared.v2.f64 	[sdata], {%fd1820, %fd1822};
	bra.uni 	$L__BB0_204;
$L__BB0_194:
	mul.f64 	%fd1676, %fd309, 0d0000000000000000;
	sub.f64 	%fd327, %fd308, %fd1676;
	fma.rn.f64 	%fd328, %fd308, 0d0000000000000000, %fd309;
	sub.f64 	%fd1677, %fd1866, %fd40;
	mul.f64 	%fd1678, %fd1677, 0d400921FB54442D18;
	cvt.rn.f64.u32 	%fd1679, %r18;
	mul.f64 	%fd1680, %fd1678, %fd1679;
	mul.f64 	%fd1681, %fd1680, 0d0000000000000000;
	add.f64 	%fd1682, %fd1680, 0d0000000000000000;
	abs.f64 	%fd1683, %fd165;
	rcp.rn.f64 	%fd1684, %fd1683;
	mul.f64 	%fd1685, %fd1684, %fd1681;
	mul.f64 	%fd1686, %fd1684, %fd1682;
	mul.f64 	%fd1687, %fd165, %fd1684;
	mul.f64 	%fd1688, %fd1684, 0d0000000000000000;
	mul.f64 	%fd1689, %fd1688, %fd1688;
	fma.rn.f64 	%fd1690, %fd1687, %fd1687, %fd1689;
	rcp.rn.f64 	%fd1691, %fd1690;
	mul.f64 	%fd1692, %fd1688, %fd1686;
	fma.rn.f64 	%fd1693, %fd1687, %fd1685, %fd1692;
	mul.f64 	%fd329, %fd1691, %fd1693;
	mul.f64 	%fd1694, %fd1687, %fd1686;
	mul.f64 	%fd1695, %fd1688, %fd1685;
	sub.f64 	%fd1696, %fd1694, %fd1695;
	mul.f64 	%fd330, %fd1691, %fd1696;
	abs.f64 	%fd331, %fd330;
	setp.neu.f64 	%p191, %fd331, 0d7FF0000000000000;
	@%p191 bra 	$L__BB0_196;
	mov.f64 	%fd1702, 0d0000000000000000;
	mul.rn.f64 	%fd1926, %fd330, %fd1702;
	mov.b32 	%r602, 0;
	bra.uni 	$L__BB0_198;
$L__BB0_196:
	mul.f64 	%fd1697, %fd330, 0d3FE45F306DC9C883;
	cvt.rni.s32.f64 	%r602, %fd1697;
	cvt.rn.f64.s32 	%fd1698, %r602;
	fma.rn.f64 	%fd1699, %fd1698, 0dBFF921FB54442D18, %fd330;
	fma.rn.f64 	%fd1700, %fd1698, 0dBC91A62633145C00, %fd1699;
	fma.rn.f64 	%fd1926, %fd1698, 0dB97B839A252049C0, %fd1700;
	setp.ltu.f64 	%p192, %fd331, 0d41E0000000000000;
	@%p192 bra 	$L__BB0_198;
	{ // callseq 21, 0
	.param .b64 param0;
	st.param.f64 	[param0], %fd330;
	.param .align 16 .b8 retval0[16];
	call.uni (retval0), 
	__internal_trig_reduction_slowpathd, 
	(
	param0
	);
	ld.param.f64 	%fd1926, [retval0];
	ld.param.b32 	%r602, [retval0+8];
	} // callseq 21
$L__BB0_198:
	mul.rn.f64 	%fd1703, %fd1926, %fd1926;
	fma.rn.f64 	%fd1704, %fd1703, 0dBDA8FF8320FD8164, 0d3E21EEA7C1EF8528;
	fma.rn.f64 	%fd1705, %fd1704, %fd1703, 0dBE927E4F8E06E6D9;
	fma.rn.f64 	%fd1706, %fd1705, %fd1703, 0d3EFA01A019DDBCE9;
	fma.rn.f64 	%fd1707, %fd1706, %fd1703, 0dBF56C16C16C15D47;
	fma.rn.f64 	%fd1708, %fd1707, %fd1703, 0d3FA5555555555551;
	fma.rn.f64 	%fd1709, %fd1708, %fd1703, 0dBFE0000000000000;
	fma.rn.f64 	%fd1710, %fd1709, %fd1703, 0d3FF0000000000000;
	fma.rn.f64 	%fd1711, %fd1703, 0d3DE5DB65F9785EBA, 0dBE5AE5F12CB0D246;
	fma.rn.f64 	%fd1712, %fd1711, %fd1703, 0d3EC71DE369ACE392;
	fma.rn.f64 	%fd1713, %fd1712, %fd1703, 0dBF2A01A019DB62A1;
	fma.rn.f64 	%fd1714, %fd1713, %fd1703, 0d3F81111111110818;
	fma.rn.f64 	%fd1715, %fd1714, %fd1703, 0dBFC5555555555554;
	fma.rn.f64 	%fd1716, %fd1715, %fd1703, 0d0000000000000000;
	fma.rn.f64 	%fd1717, %fd1716, %fd1926, %fd1926;
	and.b32  	%r508, %r602, 1;
	setp.eq.b32 	%p193, %r508, 1;
	{
	.reg .b32 %temp; 
	mov.b64 	{%temp, %r509}, %fd1717;
	}
	{
	.reg .b32 %temp; 
	mov.b64 	{%r510, %temp}, %fd1717;
	}
	xor.b32  	%r511, %r509, -2147483648;
	mov.b64 	%fd1718, {%r510, %r511};
	selp.f64 	%fd1927, %fd1710, %fd1717, %p193;
	selp.f64 	%fd1928, %fd1718, %fd1710, %p193;
	and.b32  	%r512, %r602, 2;
	setp.eq.s32 	%p194, %r512, 0;
	@%p194 bra 	$L__BB0_200;
	{
	.reg .b32 %temp; 
	mov.b64 	{%temp, %r513}, %fd1927;
	}
	{
	.reg .b32 %temp; 
	mov.b64 	{%r514, %temp}, %fd1927;
	}
	xor.b32  	%r515, %r513, -2147483648;
	mov.b64 	%fd1927, {%r514, %r515};
	{
	.reg .b32 %temp; 
	mov.b64 	{%temp, %r516}, %fd1928;
	}
	{
	.reg .b32 %temp; 
	mov.b64 	{%r517, %temp}, %fd1928;
	}
	xor.b32  	%r518, %r516, -2147483648;
	mov.b64 	%fd1928, {%r517, %r518};
$L__BB0_200:
	fma.rn.f64 	%fd1719, %fd329, 0d3FF71547652B82FE, 0d4338000000000000;
	{
	.reg .b32 %temp; 
	mov.b64 	{%r136, %temp}, %fd1719;
	}
	mov.f64 	%fd1720, 0dC338000000000000;
	add.rn.f64 	%fd1721, %fd1719, %fd1720;
	fma.rn.f64 	%fd1722, %fd1721, 0dBFE62E42FEFA39EF, %fd329;
	fma.rn.f64 	%fd1723, %fd1721, 0dBC7ABC9E3B39803F, %fd1722;
	fma.rn.f64 	%fd1724, %fd1723, 0d3E5ADE1569CE2BDF, 0d3E928AF3FCA213EA;
	fma.rn.f64 	%fd1725, %fd1724, %fd1723, 0d3EC71DEE62401315;
	fma.rn.f64 	%fd1726, %fd1725, %fd1723, 0d3EFA01997C89EB71;
	fma.rn.f64 	%fd1727, %fd1726, %fd1723, 0d3F2A01A014761F65;
	fma.rn.f64 	%fd1728, %fd1727, %fd1723, 0d3F56C16C1852B7AF;
	fma.rn.f64 	%fd1729, %fd1728, %fd1723, 0d3F81111111122322;
	fma.rn.f64 	%fd1730, %fd1729, %fd1723, 0d3FA55555555502A1;
	fma.rn.f64 	%fd1731, %fd1730, %fd1723, 0d3FC5555555555511;
	fma.rn.f64 	%fd1732, %fd1731, %fd1723, 0d3FE000000000000B;
	fma.rn.f64 	%fd1733, %fd1732, %fd1723, 0d3FF0000000000000;
	fma.rn.f64 	%fd1734, %fd1733, %fd1723, 0d3FF0000000000000;
	{
	.reg .b32 %temp; 
	mov.b64 	{%r137, %temp}, %fd1734;
	}
	{
	.reg .b32 %temp; 
	mov.b64 	{%temp, %r138}, %fd1734;
	}
	shl.b32 	%r519, %r136, 20;
	add.s32 	%r520, %r519, %r138;
	mov.b64 	%fd1929, {%r137, %r520};
	{
	.reg .b32 %temp; 
	mov.b64 	{%temp, %r521}, %fd329;
	}
	mov.b32 	%f24, %r521;
	abs.f32 	%f12, %f24;
	setp.lt.f32 	%p195, %f12, 0f4086232B;
	@%p195 bra 	$L__BB0_203;
	setp.lt.f64 	%p196, %fd329, 0d0000000000000000;
	add.f64 	%fd1735, %fd329, 0d7FF0000000000000;
	selp.f64 	%fd1929, 0d0000000000000000, %fd1735, %p196;
	setp.geu.f32 	%p197, %f12, 0f40874800;
	@%p197 bra 	$L__BB0_203;
	shr.u32 	%r522, %r136, 31;
	add.s32 	%r523, %r136, %r522;
	shr.s32 	%r524, %r523, 1;
	shl.b32 	%r525, %r524, 20;
	add.s32 	%r526, %r138, %r525;
	mov.b64 	%fd1736, {%r137, %r526};
	sub.s32 	%r527, %r136, %r524;
	shl.b32 	%r528, %r527, 20;
	add.s32 	%r529, %r528, 1072693248;
	mov.b32 	%r530, 0;
	mov.b64 	%fd1737, {%r530, %r529};
	mul.f64 	%fd1929, %fd1737, %fd1736;
$L__BB0_203:
	mul.f64 	%fd1738, %fd1928, %fd1929;
	mul.f64 	%fd1739, %fd1927, %fd1929;
	mul.f64 	%fd1740, %fd327, %fd1738;
	mul.f64 	%fd1741, %fd328, %fd1739;
	sub.f64 	%fd1742, %fd1740, %fd1741;
	mul.f64 	%fd1743, %fd328, %fd1738;
	fma.rn.f64 	%fd1744, %fd327, %fd1739, %fd1743;
	mul.f64 	%fd1745, %fd1893, %fd1742;
	mul.f64 	%fd1746, %fd1744, 0d0000000000000000;
	sub.f64 	%fd1747, %fd1745, %fd1746;
	mul.f64 	%fd1748, %fd1893, %fd1744;
	fma.rn.f64 	%fd1749, %fd1742, 0d0000000000000000, %fd1748;
	st.shared.v2.f64 	[%r126], {%fd1747, %fd1749};
$L__BB0_204:
	bar.sync 	0;
	mov.u32 	%r603, %ntid.x;
	setp.lt.u32 	%p205, %r603, 2;
	@%p205 bra 	$L__BB0_208;
$L__BB0_205:
	shr.u32 	%r141, %r603, 1;
	setp.ge.u32 	%p206, %r18, %r141;
	@%p206 bra 	$L__BB0_207;
	ld.shared.v2.f64 	{%fd1823, %fd1824}, [%r126];
	shl.b32 	%r556, %r141, 4;
	add.s32 	%r557, %r126, %r556;
	ld.shared.v2.f64 	{%fd1825, %fd1826}, [%r557];
	add.f64 	%fd1827, %fd1823, %fd1825;
	add.f64 	%fd1828, %fd1824, %fd1826;
	st.shared.v2.f64 	[%r126], {%fd1827, %fd1828};
$L__BB0_207:
	bar.sync 	0;
	setp.gt.u32 	%p207, %r603, 3;
	mov.u32 	%r603, %r141;
	@%p207 bra 	$L__BB0_205;
$L__BB0_208:
	setp.ne.s32 	%p208, %r18, 0;
	@%p208 bra 	$L__BB0_213;
	ld.param.f64 	%fd1855, [_Z9HestonCOSPddddS_S_PcbS__param_2];
	ld.global.f64 	%fd346, [%rd2];
	neg.f64 	%fd1829, %fd1855;
	ld.global.f64 	%fd1830, [%rd1];
	mul.f64 	%fd347, %fd1830, %fd1829;
	fma.rn.f64 	%fd1831, %fd347, 0d3FF71547652B82FE, 0d4338000000000000;
	{
	.reg .b32 %temp; 
	mov.b64 	{%r142, %temp}, %fd1831;
	}
	mov.f64 	%fd1832, 0dC338000000000000;
	add.rn.f64 	%fd1833, %fd1831, %fd1832;
	fma.rn.f64 	%fd1834, %fd1833, 0dBFE62E42FEFA39EF, %fd347;
	fma.rn.f64 	%fd1835, %fd1833, 0dBC7ABC9E3B39803F, %fd1834;
	fma.rn.f64 	%fd1836, %fd1835, 0d3E5ADE1569CE2BDF, 0d3E928AF3FCA213EA;
	fma.rn.f64 	%fd1837, %fd1836, %fd1835, 0d3EC71DEE62401315;
	fma.rn.f64 	%fd1838, %fd1837, %fd1835, 0d3EFA01997C89EB71;
	fma.rn.f64 	%fd1839, %fd1838, %fd1835, 0d3F2A01A014761F65;
	fma.rn.f64 	%fd1840, %fd1839, %fd1835, 0d3F56C16C1852B7AF;
	fma.rn.f64 	%fd1841, %fd1840, %fd1835, 0d3F81111111122322;
	fma.rn.f64 	%fd1842, %fd1841, %fd1835, 0d3FA55555555502A1;
	fma.rn.f64 	%fd1843, %fd1842, %fd1835, 0d3FC5555555555511;
	fma.rn.f64 	%fd1844, %fd1843, %fd1835, 0d3FE000000000000B;
	fma.rn.f64 	%fd1845, %fd1844, %fd1835, 0d3FF0000000000000;
	fma.rn.f64 	%fd1846, %fd1845, %fd1835, 0d3FF0000000000000;
	{
	.reg .b32 %temp; 
	mov.b64 	{%r143, %temp}, %fd1846;
	}
	{
	.reg .b32 %temp; 
	mov.b64 	{%temp, %r144}, %fd1846;
	}
	shl.b32 	%r558, %r142, 20;
	add.s32 	%r559, %r558, %r144;
	mov.b64 	%fd1930, {%r143, %r559};
	{
	.reg .b32 %temp; 
	mov.b64 	{%temp, %r560}, %fd347;
	}
	mov.b32 	%f26, %r560;
	abs.f32 	%f13, %f26;
	setp.lt.f32 	%p209, %f13, 0f4086232B;
	@%p209 bra 	$L__BB0_212;
	setp.lt.f64 	%p210, %fd347, 0d0000000000000000;
	add.f64 	%fd1847, %fd347, 0d7FF0000000000000;
	selp.f64 	%fd1930, 0d0000000000000000, %fd1847, %p210;
	setp.geu.f32 	%p211, %f13, 0f40874800;
	@%p211 bra 	$L__BB0_212;
	shr.u32 	%r561, %r142, 31;
	add.s32 	%r562, %r142, %r561;
	shr.s32 	%r563, %r562, 1;
	shl.b32 	%r564, %r563, 20;
	add.s32 	%r565, %r144, %r564;
	mov.b64 	%fd1848, {%r143, %r565};
	sub.s32 	%r566, %r142, %r563;
	shl.b32 	%r567, %r566, 20;
	add.s32 	%r568, %r567, 1072693248;
	mov.b32 	%r569, 0;
	mov.b64 	%fd1849, {%r569, %r568};
	mul.f64 	%fd1930, %fd1849, %fd1848;
$L__BB0_212:
	ld.param.u64 	%rd75, [_Z9HestonCOSPddddS_S_PcbS__param_8];
	mul.f64 	%fd1850, %fd346, %fd1930;
	ld.shared.f64 	%fd1851, [sdata];
	mul.f64 	%fd1852, %fd1850, %fd1851;
	cvta.to.global.u64 	%rd72, %rd75;
	mul.wide.u32 	%rd73, %r1, 8;
	add.s64 	%rd74, %rd72, %rd73;
	st.global.f64 	[%rd74], %fd1852;
$L__BB0_213:
	ret;

}
	// .globl	_Z8BatesCOSPddddS_S_PcbS_
.visible .entry _Z8BatesCOSPddddS_S_PcbS_(
	.param .u64 .ptr .align 1 _Z8BatesCOSPddddS_S_PcbS__param_0,
	.param .f64 _Z8BatesCOSPddddS_S_PcbS__param_1,
	.param .f64 _Z8BatesCOSPddddS_S_PcbS__param_2,
	.param .f64 _Z8BatesCOSPddddS_S_PcbS__param_3,
	.param .u64 .ptr .align 1 _Z8BatesCOSPddddS_S_PcbS__param_4,
	.param .u64 .ptr .align 1 _Z8BatesCOSPddddS_S_PcbS__param_5,
	.param .u64 .ptr .align 1 _Z8BatesCOSPddddS_S_PcbS__param_6,
	.param .u8 _Z8BatesCOSPddddS_S_PcbS__param_7,
	.param .u64 .ptr .align 1 _Z8BatesCOSPddddS_S_PcbS__param_8
)
{
	.reg .pred 	%p<229>;
	.reg .b16 	%rs<3>;
	.reg .b32 	%r<696>;
	.reg .b32 	%f<31>;
	.reg .b64 	%rd<76>;
	.reg .b64 	%fd<2134>;

	ld.param.u64 	%rd7, [_Z8BatesCOSPddddS_S_PcbS__param_0];
	ld.param.f64 	%fd410, [_Z8BatesCOSPddddS_S_PcbS__param_1];
	ld.param.f64 	%fd411, [_Z8BatesCOSPddddS_S_PcbS__param_2];
	ld.param.f64 	%fd412, [_Z8BatesCOSPddddS_S_PcbS__param_3];
	ld.param.u64 	%rd3, [_Z8BatesCOSPddddS_S_PcbS__param_4];
	ld.param.u64 	%rd4, [_Z8BatesCOSPddddS_S_PcbS__param_5];
	ld.param.u64 	%rd5, [_Z8BatesCOSPddddS_S_PcbS__param_6];
	ld.param.s8 	%rs1, [_Z8BatesCOSPddddS_S_PcbS__param_7];
	cvta.to.global.u64 	%rd8, %rd7;
	ld.global.f64 	%fd2049, [%rd8];
	ld.global.f64 	%fd2, [%rd8+8];
	ld.global.f64 	%fd3, [%rd8+16];
	ld.global.f64 	%fd4, [%rd8+24];
	ld.global.f64 	%fd5, [%rd8+32];
	ld.global.f64 	%fd6, [%rd8+40];
	ld.global.f64 	%fd7, [%rd8+48];
	ld.global.f64 	%fd8, [%rd8+56];
	setp.eq.s16 	%p1, %rs1, 0;
	@%p1 bra 	$L__BB1_2;
	fma.rn.f64 	%fd413, %fd3, %fd3, %fd2049;
	add.f64 	%fd414, %fd2, %fd2;
	div.rn.f64 	%fd2049, %fd413, %fd414;
$L__BB1_2:
	mul.f64 	%fd11, %fd3, %fd3;
	mul.f64 	%fd12, %fd2049, %fd2049;
	mov.u32 	%r1, %ctaid.x;
	cvta.to.global.u64 	%rd9, %rd4;
	mul.wide.u32 	%rd10, %r1, 8;
	add.s64 	%rd1, %rd9, %rd10;
	ld.global.f64 	%fd13, [%rd1];
	neg.f64 	%fd415, %fd2049;
	mul.f64 	%fd14, %fd13, %fd415;
	fma.rn.f64 	%fd416, %fd14, 0d3FF71547652B82FE, 0d4338000000000000;
	{
	.reg .b32 %temp; 
	mov.b64 	{%r2, %temp}, %fd416;
	}
	mov.f64 	%fd417, 0dC338000000000000;
	add.rn.f64 	%fd418, %fd416, %fd417;
	fma.rn.f64 	%fd419, %fd418, 0dBFE62E42FEFA39EF, %fd14;
	fma.rn.f64 	%fd420, %fd418, 0dBC7ABC9E3B39803F, %fd419;
	fma.rn.f64 	%fd421, %fd420, 0d3E5ADE1569CE2BDF, 0d3E928AF3FCA213EA;
	fma.rn.f64 	%fd422, %fd421, %fd420, 0d3EC71DEE62401315;
	fma.rn.f64 	%fd423, %fd422, %fd420, 0d3EFA01997C89EB71;
	fma.rn.f64 	%fd424, %fd423, %fd420, 0d3F2A01A014761F65;
	fma.rn.f64 	%fd425, %fd424, %fd420, 0d3F56C16C1852B7AF;
	fma.rn.f64 	%fd426, %fd425, %fd420, 0d3F81111111122322;
	fma.rn.f64 	%fd427, %fd426, %fd420, 0d3FA55555555502A1;
	fma.rn.f64 	%fd428, %fd427, %fd420, 0d3FC5555555555511;
	fma.rn.f64 	%fd429, %fd428, %fd420, 0d3FE000000000000B;
	fma.rn.f64 	%fd430, %fd429, %fd420, 0d3FF0000000000000;
	fma.rn.f64 	%fd431, %fd430, %fd420, 0d3FF0000000000000;
	{
	.reg .b32 %temp; 
	mov.b64 	{%r3, %temp}, %fd431;
	}
	{
	.reg .b32 %temp; 
	mov.b64 	{%temp, %r4}, %fd431;
	}
	shl.b32 	%r167, %r2, 20;
	add.s32 	%r168, %r167, %r4;
	mov.b64 	%fd2055, {%r3, %r168};
	{
	.reg .b32 %temp; 
	mov.b64 	{%temp, %r169}, %fd14;
	}
	mov.b32 	%f16, %r169;
	abs.f32 	%f1, %f16;
	setp.lt.f32 	%p2, %f1, 0f4086232B;
	mov.f64 	%fd2050, %fd2055;
	@%p2 bra 	$L__BB1_5;
	setp.lt.f64 	%p3, %fd14, 0d0000000000000000;
	add.f64 	%fd432, %fd14, 0d7FF0000000000000;
	selp.f64 	%fd2050, 0d0000000000000000, %fd432, %p3;
	setp.geu.f32 	%p4, %f1, 0f40874800;
	@%p4 bra 	$L__BB1_5;
	shr.u32 	%r170, %r2, 31;
	add.s32 	%r171, %r2, %r170;
	shr.s32 	%r172, %r171, 1;
	shl.b32 	%r173, %r172, 20;
	add.s32 	%r174, %r4, %r173;
	mov.b64 	%fd433, {%r3, %r174};
	sub.s32 	%r175, %r2, %r172;
	shl.b32 	%r176, %r175, 20;
	add.s32 	%r177, %r176, 1072693248;
	mov.b32 	%r178, 0;
	mov.b64 	%fd434, {%r178, %r177};
	mul.f64 	%fd2050, %fd434, %fd433;
$L__BB1_5:
	setp.lt.f32 	%p5, %f1, 0f4086232B;
	mov.f64 	%fd435, 0d3FF0000000000000;
	sub.f64 	%fd436, %fd435, %fd2050;
	sub.f64 	%fd437, %fd2, %fd5;
	mul.f64 	%fd438, %fd437, %fd436;
	add.f64 	%fd439, %fd2049, %fd2049;
	div.rn.f64 	%fd440, %fd438, %fd439;
	fma.rn.f64 	%fd19, %fd411, %fd13, %fd440;
	mul.f64 	%fd20, %fd12, 0d4020000000000000;
	mov.f64 	%fd2051, %fd2055;
	@%p5 bra 	$L__BB1_8;
	setp.lt.f64 	%p6, %fd14, 0d0000000000000000;
	add.f64 	%fd441, %fd14, 0d7FF0000000000000;
	selp.f64 	%fd2051, 0d0000000000000000, %fd441, %p6;
	setp.geu.f32 	%p7, %f1, 0f40874800;
	@%p7 bra 	$L__BB1_8;
	shr.u32 	%r179, %r2, 31;
	add.s32 	%r180, %r2, %r179;
	shr.s32 	%r181, %r180, 1;
	shl.b32 	%r182, %r181, 20;
	add.s32 	%r183, %r4, %r182;
	mov.b64 	%fd442, {%r3, %r183};
	sub.s32 	%r184, %r2, %r181;
	shl.b32 	%r185, %r184, 20;
	add.s32 	%r186, %r185, 1072693248;
	mov.b32 	%r187, 0;
	mov.b64 	%fd443, {%r187, %r186};
	mul.f64 	%fd2051, %fd443, %fd442;
$L__BB1_8:
	setp.lt.f32 	%p8, %f1, 0f4086232B;
	mul.f64 	%fd444, %fd3, %fd13;
	mul.f64 	%fd445, %fd2049, %fd444;
	mul.f64 	%fd446, %fd445, %fd2051;
	sub.f64 	%fd24, %fd5, %fd2;
	mul.f64 	%fd25, %fd24, %fd446;
	mov.f64 	%fd2052, %fd2055;
	@%p8 bra 	$L__BB1_11;
	setp.lt.f64 	%p9, %fd14, 0d0000000000000000;
	add.f64 	%fd447, %fd14, 0d7FF0000000000000;
	selp.f64 	%fd2052, 0d0000000000000000, %fd447, %p9;
	setp.geu.f32 	%p10, %f1, 0f40874800;
	@%p10 bra 	$L__BB1_11;
	shr.u32 	%r188, %r2, 31;
	add.s32 	%r189, %r2, %r188;
	shr.s32 	%r190, %r189, 1;
	shl.b32 	%r191, %r190, 20;
	add.s32 	%r192, %r4, %r191;
	mov.b64 	%fd448, {%r3, %r192};
	sub.s32 	%r193, %r2, %r190;
	shl.b32 	%r194, %r193, 20;
	add.s32 	%r195, %r194, 1072693248;
	mov.b32 	%r196, 0;
	mov.b64 	%fd449, {%r196, %r195};
	mul.f64 	%fd2052, %fd449, %fd448;
$L__BB1_11:
	mov.f64 	%fd450, 0d3FF0000000000000;
	sub.f64 	%fd451, %fd450, %fd2052;
	mul.f64 	%fd452, %fd4, %fd2049;
	mul.f64 	%fd453, %fd3, %fd452;
	mul.f64 	%fd454, %fd453, %fd451;
	mul.f64 	%fd455, %fd2, 0d4030000000000000;
	mul.f64 	%fd456, %fd5, 0d4020000000000000;
	sub.f64 	%fd457, %fd455, %fd456;
	mul.f64 	%fd458, %fd457, %fd454;
	mul.f64 	%fd459, %fd3, 0d4010000000000000;
	mul.f64 	%fd460, %fd2049, 0d4020000000000000;
	mul.f64 	%fd461, %fd4, %fd460;
	sub.f64 	%fd462, %fd461, %fd459;
	fma.rn.f64 	%fd463, %fd462, %fd25, %fd458;
	add.f64 	%fd464, %fd2, %fd2;
	mul.f64 	%fd465, %fd464, %fd2049;
	mul.f64 	%fd466, %fd465, %fd13;
	mul.f64 	%fd467, %fd2049, 0d4010000000000000;
	mul.f64 	%fd468, %fd4, %fd467;
	mul.f64 	%fd469, %fd3, %fd468;
	sub.f64 	%fd470, %fd11, %fd469;
	fma.rn.f64 	%fd471, %fd12, 0d4010000000000000, %fd470;
	fma.rn.f64 	%fd29, %fd471, %fd466, %fd463;
	mul.f64 	%fd472, %fd2049, 0dC000000000000000;
	mul.f64 	%fd30, %fd472, %fd13;
	fma.rn.f64 	%fd473, %fd30, 0d3FF71547652B82FE, 0d4338000000000000;
	{
	.reg .b32 %temp; 
	mov.b64 	{%r5, %temp}, %fd473;
	}
	mov.f64 	%fd474, 0dC338000000000000;
	add.rn.f64 	%fd475, %fd473, %fd474;
	fma.rn.f64 	%fd476, %fd475, 0dBFE62E42FEFA39EF, %fd30;
	fma.rn.f64 	%fd477, %fd475, 0dBC7ABC9E3B39803F, %fd476;
	fma.rn.f64 	%fd478, %fd477, 0d3E5ADE1569CE2BDF, 0d3E928AF3FCA213EA;
	fma.rn.f64 	%fd479, %fd478, %fd477, 0d3EC71DEE62401315;
	fma.rn.f64 	%fd480, %fd479, %fd477, 0d3EFA01997C89EB71;
	fma.rn.f64 	%fd481, %fd480, %fd477, 0d3F2A01A014761F65;
	fma.rn.f64 	%fd482, %fd481, %fd477, 0d3F56C16C1852B7AF;
	fma.rn.f64 	%fd483, %fd482, %fd477, 0d3F81111111122322;
	fma.rn.f64 	%fd484, %fd483, %fd477, 0d3FA55555555502A1;
	fma.rn.f64 	%fd485, %fd484, %fd477, 0d3FC5555555555511;
	fma.rn.f64 	%fd486, %fd485, %fd477, 0d3FE000000000000B;
	fma.rn.f64 	%fd487, %fd486, %fd477, 0d3FF0000000000000;
	fma.rn.f64 	%fd488, %fd487, %fd477, 0d3FF0000000000000;
	{
	.reg .b32 %temp; 
	mov.b64 	{%r6, %temp}, %fd488;
	}
	{
	.reg .b32 %temp; 
	mov.b64 	{%temp, %r7}, %fd488;
	}
	shl.b32 	%r197, %r5, 20;
	add.s32 	%r198, %r197, %r7;
	mov.b64 	%fd2053, {%r6, %r198};
	{
	.reg .b32 %temp; 
	mov.b64 	{%temp, %r199}, %fd30;
	}
	mov.b32 	%f17, %r199;
	abs.f32 	%f2, %f17;
	setp.lt.f32 	%p11, %f2, 0f4086232B;
	@%p11 bra 	$L__BB1_14;
	setp.lt.f64 	%p12, %fd30, 0d0000000000000000;
	add.f64 	%fd489, %fd30, 0d7FF0000000000000;
	selp.f64 	%fd2053, 0d0000000000000000, %fd489, %p12;
	setp.geu.f32 	%p13, %f2, 0f40874800;
	@%p13 bra 	$L__BB1_14;
	shr.u32 	%r200, %r5, 31;
	add.s32 	%r201, %r5, %r200;
	shr.s32 	%r202, %r201, 1;
	shl.b32 	%r203, %r202, 20;
	add.s32 	%r204, %r7, %r203;
	mov.b64 	%fd490, {%r6, %r204};
	sub.s32 	%r205, %r5, %r202;
	shl.b32 	%r206, %r205, 20;
	add.s32 	%r207, %r206, 1072693248;
	mov.b32 	%r208, 0;
	mov.b64 	%fd491, {%r208, %r207};
	mul.f64 	%fd2053, %fd491, %fd490;
$L__BB1_14:
	setp.lt.f32 	%p14, %f1, 0f4086232B;
	mov.f64 	%fd2054, %fd2055;
	@%p14 bra 	$L__BB1_17;
	setp.lt.f64 	%p15, %fd14, 0d0000000000000000;
	add.f64 	%fd492, %fd14, 0d7FF0000000000000;
	selp.f64 	%fd2054, 0d0000000000000000, %fd492, %p15;
	setp.geu.f32 	%p16, %f1, 0f40874800;
	@%p16 bra 	$L__BB1_17;
	shr.u32 	%r209, %r2, 31;
	add.s32 	%r210, %r2, %r209;
	shr.s32 	%r211, %r210, 1;
	shl.b32 	%r212, %r211, 20;
	add.s32 	%r213, %r4, %r212;
	mov.b64 	%fd493, {%r3, %r213};
	sub.s32 	%r214, %r2, %r211;
	shl.b32 	%r215, %r214, 20;
	add.s32 	%r216, %r215, 1072693248;
	mov.b32 	%r217, 0;
	mov.b64 	%fd494, {%r217, %r216};
	mul.f64 	%fd2054, %fd494, %fd493;
$L__BB1_17:
	add.f64 	%fd495, %fd5, %fd5;
	fma.rn.f64 	%fd496, %fd2054, 0d4018000000000000, 0dC01C000000000000;
	mul.f64 	%fd497, %fd2, %fd496;
	sub.f64 	%fd498, %fd2, %fd495;
	fma.rn.f64 	%fd499, %fd498, %fd2053, %fd497;
	add.f64 	%fd500, %fd495, %fd499;
	fma.rn.f64 	%fd38, %fd11, %fd500, %fd29;
	mul.f64 	%fd39, %fd24, %fd20;
	@%p14 bra 	$L__BB1_20;
	setp.lt.f64 	%p18, %fd14, 0d0000000000000000;
	add.f64 	%fd501, %fd14, 0d7FF0000000000000;
	selp.f64 	%fd2055, 0d0000000000000000, %fd501, %p18;
	setp.geu.f32 	%p19, %f1, 0f40874800;
	@%p19 bra 	$L__BB1_20;
	shr.u32 	%r218, %r2, 31;
	add.s32 	%r219, %r2, %r218;
	shr.s32 	%r220, %r219, 1;
	shl.b32 	%r221, %r220, 20;
	add.s32 	%r222, %r4, %r221;
	mov.b64 	%fd502, {%r3, %r222};
	sub.s32 	%r223, %r2, %r220;
	shl.b32 	%r224, %r223, 20;
	add.s32 	%r225, %r224, 1072693248;
	mov.b32 	%r226, 0;
	mov.b64 	%fd503, {%r226, %r225};
	mul.f64 	%fd2055, %fd503, %fd502;
$L__BB1_20:
	mul.f64 	%fd504, %fd2, 0dBFE0000000000000;
	fma.rn.f64 	%fd505, %fd504, %fd13, %fd19;
	mov.f64 	%fd506, 0d3FF0000000000000;
	sub.f64 	%fd507, %fd506, %fd2055;
	fma.rn.f64 	%fd508, %fd39, %fd507, %fd38;
	mul.f64 	%fd509, %fd2049, %fd20;
	rcp.rn.f64 	%fd510, %fd509;
	mul.f64 	%fd511, %fd510, %fd508;
	abs.f64 	%fd512, %fd511;
	sqrt.rn.f64 	%fd513, %fd512;
	mul.f64 	%fd514, %fd513, 0d4028000000000000;
	sub.f64 	%fd43, %fd505, %fd514;
	add.f64 	%fd44, %fd505, %fd514;
	cvta.to.global.u64 	%rd11, %rd3;
	add.s64 	%rd2, %rd11, %rd10;
	ld.global.f64 	%fd515, [%rd2];
	div.rn.f64 	%fd2056, %fd410, %fd515;
	{
	.reg .b32 %temp; 
	mov.b64 	{%temp, %r656}, %fd2056;
	}
	{
	.reg .b32 %temp; 
	mov.b64 	{%r657, %temp}, %fd2056;
	}
	setp.gt.s32 	%p20, %r656, 1048575;
	mov.b32 	%r658, -1023;
	@%p20 bra 	$L__BB1_22;
	mul.f64 	%fd2056, %fd2056, 0d4350000000000000;
	{
	.reg .b32 %temp; 
	mov.b64 	{%temp, %r656}, %fd2056;
	}
	{
	.reg .b32 %temp; 
	mov.b64 	{%r657, %temp}, %fd2056;
	}
	mov.b32 	%r658, -1077;
$L__BB1_22:
	add.s32 	%r229, %r656, -1;
	setp.gt.u32 	%p21, %r229, 2146435070;
	@%p21 bra 	$L__BB1_26;
	shr.u32 	%r232, %r656, 20;
	add.s32 	%r659, %r658, %r232;
	and.b32  	%r233, %r656, 1048575;
	or.b32  	%r234, %r233, 1072693248;
	mov.b64 	%fd2057, {%r657, %r234};
	setp.lt.u32 	%p23, %r234, 1073127583;
	@%p23 bra 	$L__BB1_25;
	{
	.reg .b32 %temp; 
	mov.b64 	{%r235, %temp}, %fd2057;
	}
	{
	.reg .b32 %temp; 
	mov.b64 	{%temp, %r236}, %fd2057;
	}
	add.s32 	%r237, %r236, -1048576;
	mov.b64 	%fd2057, {%r235, %r237};
	add.s32 	%r659, %r659, 1;
$L__BB1_25:
	add.f64 	%fd517, %fd2057, 0dBFF0000000000000;
	add.f64 	%fd518, %fd2057, 0d3FF0000000000000;
	rcp.approx.ftz.f64 	%fd519, %fd518;
	neg.f64 	%fd520, %fd518;
	fma.rn.f64 	%fd521, %fd520, %fd519, 0d3FF0000000000000;
	fma.rn.f64 	%fd522, %fd521, %fd521, %fd521;
	fma.rn.f64 	%fd523, %fd522, %fd519, %fd519;
	mul.f64 	%fd524, %fd517, %fd523;
	fma.rn.f64 	%fd525, %fd517, %fd523, %fd524;
	mul.f64 	%fd526, %fd525, %fd525;
	fma.rn.f64 	%fd527, %fd526, 0d3EB1380B3AE80F1E, 0d3ED0EE258B7A8B04;
	fma.rn.f64 	%fd528, %fd527, %fd526, 0d3EF3B2669F02676F;
	fma.rn.f64 	%fd529, %fd528, %fd526, 0d3F1745CBA9AB0956;
	fma.rn.f64 	%fd530, %fd529, %fd526, 0d3F3C71C72D1B5154;
	fma.rn.f64 	%fd531, %fd530, %fd526, 0d3F624924923BE72D;
	fma.rn.f64 	%fd532, %fd531, %fd526, 0d3F8999999999A3C4;
	fma.rn.f64 	%fd533, %fd532, %fd526, 0d3FB5555555555554;
	sub.f64 	%fd534, %fd517, %fd525;
	add.f64 	%fd535, %fd534, %fd534;
	neg.f64 	%fd536, %fd525;
	fma.rn.f64 	%fd537, %fd536, %fd517, %fd535;
	mul.f64 	%fd538, %fd523, %fd537;
	mul.f64 	%fd539, %fd526, %fd533;
	fma.rn.f64 	%fd540, %fd539, %fd525, %fd538;
	xor.b32  	%r238, %r659, -2147483648;
	mov.b32 	%r239, 1127219200;
	mov.b64 	%fd541, {%r238, %r239};
	mov.b32 	%r240, -2147483648;
	mov.b64 	%fd542, {%r240, %r239};
	sub.f64 	%fd543, %fd541, %fd542;
	fma.rn.f64 	%fd544, %fd543, 0d3FE62E42FEFA39EF, %fd525;
	fma.rn.f64 	%fd545, %fd543, 0dBFE62E42FEFA39EF, %fd544;
	sub.f64 	%fd546, %fd545, %fd525;
	sub.f64 	%fd547, %fd540, %fd546;
	fma.rn.f64 	%fd548, %fd543, 0d3C7ABC9E3B39803F, %fd547;
	add.f64 	%fd2058, %fd544, %fd548;
	bra.uni 	$L__BB1_27;
$L__BB1_26:
	fma.rn.f64 	%fd516, %fd2056, 0d7FF0000000000000, 0d7FF0000000000000;
	{
	.reg .b32 %temp; 
	mov.b64 	{%temp, %r230}, %fd2056;
	}
	and.b32  	%r231, %r230, 2147483647;
	setp.eq.s32 	%p22, %r231, 0;
	selp.f64 	%fd2058, 0dFFF0000000000000, %fd516, %p22;
$L__BB1_27:
	cvt.u64.u32 	%rd13, %r1;
	mov.u32 	%r18, %tid.x;
	cvta.to.global.u64 	%rd14, %rd5;
	add.s64 	%rd15, %rd14, %rd13;
	ld.global.u8 	%rs2, [%rd15];
	setp.ne.s16 	%p24, %rs2, 67;
	@%p24 bra 	$L__BB1_70;
	sub.f64 	%fd54, %fd44, %fd43;
	cvt.rn.f64.u32 	%fd766, %r18;
	mul.f64 	%fd55, %fd766, 0d400921FB54442D18;
	div.rn.f64 	%fd56, %fd55, %fd54;
	{
	.reg .b32 %temp; 
	mov.b64 	{%temp, %r19}, %fd56;
	}
	mov.f64 	%fd767, 0d4000000000000000;
	{
	.reg .b32 %temp; 
	mov.b64 	{%temp, %r310}, %fd767;
	}
	and.b32  	%r21, %r310, 2146435072;
	setp.eq.s32 	%p68, %r21, 1062207488;
	abs.f64 	%fd57, %fd56;
	{ // callseq 30, 0
	.param .b64 param0;
	st.param.f64 	[param0], %fd57;
	.param .b64 param1;
	st.param.f64 	[param1], 0d4000000000000000;
	.param .b64 retval0;
	call.uni (retval0), 
	__internal_accurate_pow, 
	(
	param0, 
	param1
	);
	ld.param.f64 	%fd768, [retval0];
	} // callseq 30
	setp.lt.s32 	%p69, %r19, 0;
	neg.f64 	%fd770, %fd768;
	selp.f64 	%fd771, %fd770, %fd768, %p68;
	selp.f64 	%fd2060, %fd771, %fd768, %p69;
	setp.neu.f64 	%p70, %fd56, 0d0000000000000000;
	@%p70 bra 	$L__BB1_30;
	setp.eq.s32 	%p71, %r21, 1062207488;
	selp.b32 	%r311, %r19, 0, %p71;
	setp.lt.s32 	%p72, %r310, 0;
	or.b32  	%r312, %r311, 2146435072;
	selp.b32 	%r313, %r312, %r311, %p72;
	mov.b32 	%r314, 0;
	mov.b64 	%fd2060, {%r314, %r313};
$L__BB1_30:
	add.f64 	%fd772, %fd56, 0d4000000000000000;
	{
	.reg .b32 %temp; 
	mov.b64 	{%temp, %r315}, %fd772;
	}
	and.b32  	%r316, %r315, 2146435072;
	setp.ne.s32 	%p73, %r316, 2146435072;
	@%p73 bra 	$L__BB1_35;
	setp.num.f64 	%p74, %fd56, %fd56;
	@%p74 bra 	$L__BB1_33;
	mov.f64 	%fd773, 0d4000000000000000;
	add.rn.f64 	%fd2060, %fd56, %fd773;
	bra.uni 	$L__BB1_35;
$L__BB1_33:
	setp.neu.f64 	%p75, %fd57, 0d7FF0000000000000;
	@%p75 bra 	$L__BB1_35;
	setp.lt.s32 	%p76, %r19, 0;
	setp.eq.s32 	%p77, %r21, 1062207488;
	setp.lt.s32 	%p78, %r310, 0;
	selp.b32 	%r318, 0, 2146435072, %p78;
	and.b32  	%r319, %r310, 2147483647;
	setp.ne.s32 	%p79, %r319, 1071644672;
	or.b32  	%r320, %r318, -2147483648;
	selp.b32 	%r321, %r320, %r318, %p79;
	selp.b32 	%r322, %r321, %r318, %p77;
	selp.b32 	%r323, %r322, %r318, %p76;
	mov.b32 	%r324, 0;
	mov.b64 	%fd2060, {%r324, %r323};
$L__BB1_35:
	mul.f64 	%fd774, %fd55, %fd54;
	div.rn.f64 	%fd64, %fd774, %fd54;
	abs.f64 	%fd65, %fd64;
	setp.neu.f64 	%p80, %fd65, 0d7FF0000000000000;
	@%p80 bra 	$L__BB1_37;
	mov.f64 	%fd780, 0d0000000000000000;
	mul.rn.f64 	%fd2062, %fd64, %fd780;
	mov.b32 	%r661, 1;
	bra.uni 	$L__BB1_40;
$L__BB1_37:
	mul.f64 	%fd775, %fd64, 0d3FE45F306DC9C883;
	cvt.rni.s32.f64 	%r660, %fd775;
	cvt.rn.f64.s32 	%fd776, %r660;
	fma.rn.f64 	%fd777, %fd776, 0dBFF921FB54442D18, %fd64;
	fma.rn.f64 	%fd778, %fd776, 0dBC91A62633145C00, %fd777;
	fma.rn.f64 	%fd2062, %fd776, 0dB97B839A252049C0, %fd778;
	setp.ltu.f64 	%p81, %fd65, 0d41E0000000000000;
	@%p81 bra 	$L__BB1_39;
	{ // callseq 31, 0
	.param .b64 param0;
	st.param.f64 	[param0], %fd64;
	.param .align 16 .b8 retval0[16];
	call.uni (retval0), 
	__internal_trig_reduction_slowpathd, 
	(
	param0
	);
	ld.param.f64 	%fd2062, [retval0];
	ld.param.b32 	%r660, [retval0+8];
	} // callseq 31
$L__BB1_39:
	add.s32 	%r661, %r660, 1;
$L__BB1_40:
	shl.b32 	%r327, %r661, 6;
	cvt.u64.u32 	%rd40, %r327;
	and.b64  	%rd41, %rd40, 64;
	mov.u64 	%rd42, __cudart_sin_cos_coeffs;
	add.s64 	%rd43, %rd42, %rd41;
	mul.rn.f64 	%fd781, %fd2062, %fd2062;
	and.b32  	%r328, %r661, 1;
	setp.eq.b32 	%p82, %r328, 1;
	selp.f64 	%fd782, 0dBDA8FF8320FD8164, 0d3DE5DB65F9785EBA, %p82;
	ld.global.nc.v2.f64 	{%fd783, %fd784}, [%rd43];
	fma.rn.f64 	%fd785, %fd782, %fd781, %fd783;
	fma.rn.f64 	%fd786, %fd785, %fd781, %fd784;
	ld.global.nc.v2.f64 	{%fd787, %fd788}, [%rd43+16];
	fma.rn.f64 	%fd789, %fd786, %fd781, %fd787;
	fma.rn.f64 	%fd790, %fd789, %fd781, %fd788;
	ld.global.nc.v2.f64 	{%fd791, %fd792}, [%rd43+32];
	fma.rn.f64 	%fd793, %fd790, %fd781, %fd791;
	fma.rn.f64 	%fd794, %fd793, %fd781, %fd792;
	fma.rn.f64 	%fd795, %fd794, %fd2062, %fd2062;
	fma.rn.f64 	%fd796, %fd794, %fd781, 0d3FF0000000000000;
	selp.f64 	%fd797, %fd796, %fd795, %p82;
	and.b32  	%r329, %r661, 2;
	setp.eq.s32 	%p83, %r329, 0;
	mov.f64 	%fd798, 0d0000000000000000;
	sub.f64 	%fd799, %fd798, %fd797;
	selp.f64 	%fd71, %fd797, %fd799, %p83;
	fma.rn.f64 	%fd800, %fd44, 0d3FF71547652B82FE, 0d4338000000000000;
	{
	.reg .b32 %temp; 
	mov.b64 	{%r27, %temp}, %fd800;
	}
	mov.f64 	%fd801, 0dC338000000000000;
	add.rn.f64 	%fd802, %fd800, %fd801;
	fma.rn.f64 	%fd803, %fd802, 0dBFE62E42FEFA39EF, %fd44;
	fma.rn.f64 	%fd804, %fd802, 0dBC7ABC9E3B39803F, %fd803;
	fma.rn.f64 	%fd805, %fd804, 0d3E5ADE1569CE2BDF, 0d3E928AF3FCA213EA;
	fma.rn.f64 	%fd806, %fd805, %fd804, 0d3EC71DEE62401315;
	fma.rn.f64 	%fd807, %fd806, %fd804, 0d3EFA01997C89EB71;
	fma.rn.f64 	%fd808, %fd807, %fd804, 0d3F2A01A014761F65;
	fma.rn.f64 	%fd809, %fd808, %fd804, 0d3F56C16C1852B7AF;
	fma.rn.f64 	%fd810, %fd809, %fd804, 0d3F81111111122322;
	fma.rn.f64 	%fd811, %fd810, %fd804, 0d3FA55555555502A1;
	fma.rn.f64 	%fd812, %fd811, %fd804, 0d3FC5555555555511;
	fma.rn.f64 	%fd813, %fd812, %fd804, 0d3FE000000000000B;
	fma.rn.f64 	%fd814, %fd813, %fd804, 0d3FF0000000000000;
	fma.rn.f64 	%fd815, %fd814, %fd804, 0d3FF0000000000000;
	{
	.reg .b32 %temp; 
	mov.b64 	{%r28, %temp}, %fd815;
	}
	{
	.reg .b32 %temp; 
	mov.b64 	{%temp, %r29}, %fd815;
	}
	shl.b32 	%r330, %r27, 20;
	add.s32 	%r331, %r330, %r29;
	mov.b64 	%fd2063, {%r28, %r331};
	{
	.reg .b32 %temp; 
	mov.b64 	{%temp, %r332}, %fd44;
	}
	mov.b32 	%f20, %r332;
	abs.f32 	%f3, %f20;
	setp.lt.f32 	%p84, %f3, 0f4086232B;
	@%p84 bra 	$L__BB1_43;
	setp.lt.f64 	%p85, %fd44, 0d0000000000000000;
	add.f64 	%fd816, %fd44, 0d7FF0000000000000;
	selp.f64 	%fd2063, 0d0000000000000000, %fd816, %p85;
	setp.geu.f32 	%p86, %f3, 0f40874800;
	@%p86 bra 	$L__BB1_43;
	shr.u32 	%r333, %r27, 31;
	add.s32 	%r334, %r27, %r333;
	shr.s32 	%r335, %r334, 1;
	shl.b32 	%r336, %r335, 20;
	add.s32 	%r337, %r29, %r336;
	mov.b64 	%fd817, {%r28, %r337};
	sub.s32 	%r338, %r27, %r335;
	shl.b32 	%r339, %r338, 20;
	add.s32 	%r340, %r339, 1072693248;
	mov.b32 	%r341, 0;
	mov.b64 	%fd818, {%r341, %r340};
	mul.f64 	%fd2063, %fd818, %fd817;
$L__BB1_43:
	mov.f64 	%fd819, 0d0000000000000000;
	sub.f64 	%fd820, %fd819, %fd43;
	mul.f64 	%fd821, %fd55, %fd820;
	div.rn.f64 	%fd76, %fd821, %fd54;
	abs.f64 	%fd77, %fd76;
	setp.neu.f64 	%p87, %fd77, 0d7FF0000000000000;
	@%p87 bra 	$L__BB1_45;
	mov.f64 	%fd827, 0d0000000000000000;
	mul.rn.f64 	%fd2065, %fd76, %fd827;
	mov.b32 	%r663, 1;
	bra.uni 	$L__BB1_48;
$L__BB1_45:
	mul.f64 	%fd822, %fd76, 0d3FE45F306DC9C883;
	cvt.rni.s32.f64 	%r662, %fd822;
	cvt.rn.f64.s32 	%fd823, %r662;
	fma.rn.f64 	%fd824, %fd823, 0dBFF921FB54442D18, %fd76;
	fma.rn.f64 	%fd825, %fd823, 0dBC91A62633145C00, %fd824;
	fma.rn.f64 	%fd2065, %fd823, 0dB97B839A252049C0, %fd825;
	setp.ltu.f64 	%p88, %fd77, 0d41E0000000000000;
	@%p88 bra 	$L__BB1_47;
	{ // callseq 32, 0
	.param .b64 param0;
	st.param.f64 	[param0], %fd76;
	.param .align 16 .b8 retval0[16];
	call.uni (retval0), 
	__internal_trig_reduction_slowpathd, 
	(
	param0
	);
	ld.param.f64 	%fd2065, [retval0];
	ld.param.b32 	%r662, [retval0+8];
	} // callseq 32
$L__BB1_47:
	add.s32 	%r663, %r662, 1;
$L__BB1_48:
	shl.b32 	%r344, %r663, 6;
	cvt.u64.u32 	%rd44, %r344;
	and.b64  	%rd45, %rd44, 64;
	mov.u64 	%rd46, __cudart_sin_cos_coeffs;
	add.s64 	%rd47, %rd46, %rd45;
	mul.rn.f64 	%fd828, %fd2065, %fd2065;
	and.b32  	%r345, %r663, 1;
	setp.eq.b32 	%p89, %r345, 1;
	selp.f64 	%fd829, 0dBDA8FF8320FD8164, 0d3DE5DB65F9785EBA, %p89;
	ld.global.nc.v2.f64 	{%fd830, %fd831}, [%rd47];
	fma.rn.f64 	%fd832, %fd829, %fd828, %fd830;
	fma.rn.f64 	%fd833, %fd832, %fd828, %fd831;
	ld.global.nc.v2.f64 	{%fd834, %fd835}, [%rd47+16];
	fma.rn.f64 	%fd836, %fd833, %fd828, %fd834;
	fma.rn.f64 	%fd837, %fd836, %fd828, %fd835;
	ld.global.nc.v2.f64 	{%fd838, %fd839}, [%rd47+32];
	fma.rn.f64 	%fd840, %fd837, %fd828, %fd838;
	fma.rn.f64 	%fd841, %fd840, %fd828, %fd839;
	fma.rn.f64 	%fd842, %fd841, %fd2065, %fd2065;
	fma.rn.f64 	%fd843, %fd841, %fd828, 0d3FF0000000000000;
	selp.f64 	%fd844, %fd843, %fd842, %p89;
	and.b32  	%r346, %r663, 2;
	setp.eq.s32 	%p90, %r346, 0;
	mov.f64 	%fd845, 0d0000000000000000;
	sub.f64 	%fd846, %fd845, %fd844;
	selp.f64 	%fd83, %fd844, %fd846, %p90;
	mov.f64 	%fd847, 0d4338000000000000;
	{
	.reg .b32 %temp; 
	mov.b64 	{%r35, %temp}, %fd847;
	}
	mov.f64 	%fd848, 0dC338000000000000;
	add.rn.f64 	%fd849, %fd847, %fd848;
	fma.rn.f64 	%fd850, %fd849, 0dBFE62E42FEFA39EF, 0d0000000000000000;
	fma.rn.f64 	%fd851, %fd849, 0dBC7ABC9E3B39803F, %fd850;
	fma.rn.f64 	%fd852, %fd851, 0d3E5ADE1569CE2BDF, 0d3E928AF3FCA213EA;
	fma.rn.f64 	%fd853, %fd852, %fd851, 0d3EC71DEE62401315;
	fma.rn.f64 	%fd854, %fd853, %fd851, 0d3EFA01997C89EB71;
	fma.rn.f64 	%fd855, %fd854, %fd851, 0d3F2A01A014761F65;
	fma.rn.f64 	%fd856, %fd855, %fd851, 0d3F56C16C1852B7AF;
	fma.rn.f64 	%fd857, %fd856, %fd851, 0d3F81111111122322;
	fma.rn.f64 	%fd858, %fd857, %fd851, 0d3FA55555555502A1;
	fma.rn.f64 	%fd859, %fd858, %fd851, 0d3FC5555555555511;
	fma.rn.f64 	%fd860, %fd859, %fd851, 0d3FE000000000000B;
	fma.rn.f64 	%fd861, %fd860, %fd851, 0d3FF0000000000000;
	fma.rn.f64 	%fd862, %fd861, %fd851, 0d3FF0000000000000;
	{
	.reg .b32 %temp; 
	mov.b64 	{%r36, %temp}, %fd862;
	}
	{
	.reg .b32 %temp; 
	mov.b64 	{%temp, %r37}, %fd862;
	}
	shl.b32 	%r347, %r35, 20;
	add.s32 	%r348, %r347, %r37;
	mov.b64 	%fd2066, {%r36, %r348};
	{
	.reg .b32 %temp; 
	mov.b64 	{%temp, %r349}, %fd845;
	}
	mov.b32 	%f21, %r349;
	abs.f32 	%f4, %f21;
	setp.lt.f32 	%p91, %f4, 0f4086232B;
	@%p91 bra 	$L__BB1_51;
	setp.geu.f32 	%p92, %f4, 0f40874800;
	mov.f64 	%fd2066, 0d7FF0000000000000;
	@%p92 bra 	$L__BB1_51;
	shr.u32 	%r350, %r35, 31;
	add.s32 	%r351, %r35, %r350;
	shr.s32 	%r352, %r351, 1;
	shl.b32 	%r353, %r352, 20;
	add.s32 	%r354, %r37, %r353;
	mov.b64 	%fd864, {%r36, %r354};
	sub.s32 	%r355, %r35, %r352;
	shl.b32 	%r356, %r355, 20;
	add.s32 	%r357, %r356, 1072693248;
	mov.b32 	%r358, 0;
	mov.b64 	%fd865, {%r358, %r357};
	mul.f64 	%fd2066, %fd865, %fd864;
$L__BB1_51:
	mul.f64 	%fd866, %fd83, %fd2066;
	mul.f64 	%fd867, %fd71, %fd2063;
	sub.f64 	%fd87, %fd867, %fd866;
	@%p80 bra 	$L__BB1_53;
	mov.f64 	%fd873, 0d0000000000000000;
	mul.rn.f64 	%fd2067, %fd64, %fd873;
	mov.b32 	%r664, 0;
	bra.uni 	$L__BB1_55;
$L__BB1_53:
	mul.f64 	%fd868, %fd64, 0d3FE45F306DC9C883;
	cvt.rni.s32.f64 	%r664, %fd868;
	cvt.rn.f64.s32 	%fd869, %r664;
	fma.rn.f64 	%fd870, %fd869, 0dBFF921FB54442D18, %fd64;
	fma.rn.f64 	%fd871, %fd869, 0dBC91A62633145C00, %fd870;
	fma.rn.f64 	%fd2067, %fd869, 0dB97B839A252049C0, %fd871;
	setp.ltu.f64 	%p94, %fd65, 0d41E0000000000000;
	@%p94 bra 	$L__BB1_55;
	{ // callseq 33, 0
	.param .b64 param0;
	st.param.f64 	[param0], %fd64;
	.param .align 16 .b8 retval0[16];
	call.uni (retval0), 
	__internal_trig_reduction_slowpathd, 
	(
	param0
	);
	ld.param.f64 	%fd2067, [retval0];
	ld.param.b32 	%r664, [retval0+8];
	} // callseq 33
$L__BB1_55:
	shl.b32 	%r361, %r664, 6;
	cvt.u64.u32 	%rd48, %r361;
	and.b64  	%rd49, %rd48, 64;
	mov.u64 	%rd50, __cudart_sin_cos_coeffs;
	add.s64 	%rd51, %rd50, %rd49;
	mul.rn.f64 	%fd874, %fd2067, %fd2067;
	and.b32  	%r362, %r664, 1;
	setp.eq.b32 	%p96, %r362, 1;
	selp.f64 	%fd875, 0dBDA8FF8320FD8164, 0d3DE5DB65F9785EBA, %p96;
	ld.global.nc.v2.f64 	{%fd876, %fd877}, [%rd51];
	fma.rn.f64 	%fd878, %fd875, %fd874, %fd876;
	fma.rn.f64 	%fd879, %fd878, %fd874, %fd877;
	ld.global.nc.v2.f64 	{%fd880, %fd881}, [%rd51+16];
	fma.rn.f64 	%fd882, %fd879, %fd874, %fd880;
	fma.rn.f64 	%fd883, %fd882, %fd874, %fd881;
	ld.global.nc.v2.f64 	{%fd884, %fd885}, [%rd51+32];
	fma.rn.f64 	%fd886, %fd883, %fd874, %fd884;
	fma.rn.f64 	%fd887, %fd886, %fd874, %fd885;
	fma.rn.f64 	%fd888, %fd887, %fd2067, %fd2067;
	fma.rn.f64 	%fd889, %fd887, %fd874, 0d3FF0000000000000;
	selp.f64 	%fd890, %fd889, %fd888, %p96;
	and.b32  	%r363, %r664, 2;
	setp.eq.s32 	%p97, %r363, 0;
	mov.f64 	%fd891, 0d0000000000000000;
	sub.f64 	%fd892, %fd891, %fd890;
	selp.f64 	%fd893, %fd890, %fd892, %p97;
	mul.f64 	%fd894, %fd56, %fd893;
	fma.rn.f64 	%fd92, %fd2063, %fd894, %fd87;
	@%p87 bra 	$L__BB1_57;
	mov.f64 	%fd900, 0d0000000000000000;
	mul.rn.f64 	%fd2068, %fd76, %fd900;
	mov.b32 	%r665, 0;
	bra.uni 	$L__BB1_59;
$L__BB1_57:
	mul.f64 	%fd895, %fd76, 0d3FE45F306DC9C883;
	cvt.rni.s32.f64 	%r665, %fd895;
	cvt.rn.f64.s32 	%fd896, %r665;
	fma.rn.f64 	%fd897, %fd896, 0dBFF921FB54442D18, %fd76;
	fma.rn.f64 	%fd898, %fd896, 0dBC91A62633145C00, %fd897;
	fma.rn.f64 	%fd2068, %fd896, 0dB97B839A252049C0, %fd898;
	setp.ltu.f64 	%p98, %fd77, 0d41E0000000000000;
	@%p98 bra 	$L__BB1_59;
	{ // callseq 34, 0
	.param .b64 param0;
	st.param.f64 	[param0], %fd76;
	.param .align 16 .b8 retval0[16];
	call.uni (retval0), 
	__internal_trig_reduction_slowpathd, 
	(
	param0
	);
	ld.param.f64 	%fd2068, [retval0];
	ld.param.b32 	%r665, [retval0+8];
	} // callseq 34
$L__BB1_59:
	shl.b32 	%r366, %r665, 6;
	cvt.u64.u32 	%rd52, %r366;
	and.b64  	%rd53, %rd52, 64;
	mov.u64 	%rd54, __cudart_sin_cos_coeffs;
	add.s64 	%rd55, %rd54, %rd53;
	mul.rn.f64 	%fd901, %fd2068, %fd2068;
	and.b32  	%r367, %r665, 1;
	setp.eq.b32 	%p99, %r367, 1;
	selp.f64 	%fd902, 0dBDA8FF8320FD8164, 0d3DE5DB65F9785EBA, %p99;
	ld.global.nc.v2.f64 	{%fd903, %fd904}, [%rd55];
	fma.rn.f64 	%fd905, %fd902, %fd901, %fd903;
	fma.rn.f64 	%fd906, %fd905, %fd901, %fd904;
	ld.global.nc.v2.f64 	{%fd907, %fd908}, [%rd55+16];
	fma.rn.f64 	%fd909, %fd906, %fd901, %fd907;
	fma.rn.f64 	%fd910, %fd909, %fd901, %fd908;
	ld.global.nc.v2.f64 	{%fd911, %fd912}, [%rd55+32];
	fma.rn.f64 	%fd913, %fd910, %fd901, %fd911;
	fma.rn.f64 	%fd914, %fd913, %fd901, %fd912;
	fma.rn.f64 	%fd915, %fd914, %fd2068, %fd2068;
	fma.rn.f64 	%fd916, %fd914, %fd901, 0d3FF0000000000000;
	selp.f64 	%fd917, %fd916, %fd915, %p99;
	and.b32  	%r368, %r665, 2;
	setp.eq.s32 	%p100, %r368, 0;
	mov.f64 	%fd918, 0d0000000000000000;
	sub.f64 	%fd919, %fd918, %fd917;
	selp.f64 	%fd920, %fd917, %fd919, %p100;
	mul.f64 	%fd921, %fd56, %fd920;
	mul.f64 	%fd922, %fd2066, %fd921;
	sub.f64 	%fd923, %fd92, %fd922;
	add.f64 	%fd924, %fd2060, 0d3FF0000000000000;
	rcp.rn.f64 	%fd925, %fd924;
	setp.eq.f64 	%p101, %fd56, 0d3FF0000000000000;
	selp.f64 	%fd926, 0d3FE0000000000000, %fd925, %p101;
	mul.f64 	%fd97, %fd926, %fd923;
	setp.eq.s32 	%p102, %r18, 0;
	mov.f64 	%fd2071, %fd44;
	@%p102 bra 	$L__BB1_69;
	setp.neu.f64 	%p103, %fd65, 0d7FF0000000000000;
	@%p103 bra 	$L__BB1_62;
	mov.f64 	%fd932, 0d0000000000000000;
	mul.rn.f64 	%fd2069, %fd64, %fd932;
	mov.b32 	%r666, 0;
	bra.uni 	$L__BB1_64;
$L__BB1_62:
	mul.f64 	%fd927, %fd64, 0d3FE45F306DC9C883;
	cvt.rni.s32.f64 	%r666, %fd927;
	cvt.rn.f64.s32 	%fd928, %r666;
	fma.rn.f64 	%fd929, %fd928, 0dBFF921FB54442D18, %fd64;
	fma.rn.f64 	%fd930, %fd928, 0dBC91A62633145C00, %fd929;
	fma.rn.f64 	%fd2069, %fd928, 0dB97B839A252049C0, %fd930;
	setp.ltu.f64 	%p104, %fd65, 0d41E0000000000000;
	@%p104 bra 	$L__BB1_64;
	{ // callseq 35, 0
	.param .b64 param0;
	st.param.f64 	[param0], %fd64;
	.param .align 16 .b8 retval0[16];
	call.uni (retval0), 
	__internal_trig_reduction_slowpathd, 
	(
	param0
	);
	ld.param.f64 	%fd2069, [retval0];
	ld.param.b32 	%r666, [retval0+8];
	} // callseq 35
$L__BB1_64:
	setp.neu.f64 	%p105, %fd77, 0d7FF0000000000000;
	shl.b32 	%r371, %r666, 6;
	cvt.u64.u32 	%rd56, %r371;
	and.b64  	%rd57, %rd56, 64;
	add.s64 	%rd59, %rd54, %rd57;
	mul.rn.f64 	%fd933, %fd2069, %fd2069;
	and.b32  	%r372, %r666, 1;
	setp.eq.b32 	%p106, %r372, 1;
	selp.f64 	%fd934, 0dBDA8FF8320FD8164, 0d3DE5DB65F9785EBA, %p106;
	ld.global.nc.v2.f64 	{%fd935, %fd936}, [%rd59];
	fma.rn.f64 	%fd937, %fd934, %fd933, %fd935;
	fma.rn.f64 	%fd938, %fd937, %fd933, %fd936;
	ld.global.nc.v2.f64 	{%fd939, %fd940}, [%rd59+16];
	fma.rn.f64 	%fd941, %fd938, %fd933, %fd939;
	fma.rn.f64 	%fd942, %fd941, %fd933, %fd940;
	ld.global.nc.v2.f64 	{%fd943, %fd944}, [%rd59+32];
	fma.rn.f64 	%fd945, %fd942, %fd933, %fd943;
	fma.rn.f64 	%fd946, %fd945, %fd933, %fd944;
	fma.rn.f64 	%fd947, %fd946, %fd2069, %fd2069;
	fma.rn.f64 	%fd948, %fd946, %fd933, 0d3FF0000000000000;
	selp.f64 	%fd949, %fd948, %fd947, %p106;
	and.b32  	%r373, %r666, 2;
	setp.eq.s32 	%p107, %r373, 0;
	mov.f64 	%fd950, 0d0000000000000000;
	sub.f64 	%fd951, %fd950, %fd949;
	selp.f64 	%fd102, %fd949, %fd951, %p107;
	@%p105 bra 	$L__BB1_66;
	mov.f64 	%fd957, 0d0000000000000000;
	mul.rn.f64 	%fd2070, %fd76, %fd957;
	mov.b32 	%r667, 0;
	bra.uni 	$L__BB1_68;
$L__BB1_66:
	mul.f64 	%fd952, %fd76, 0d3FE45F306DC9C883;
	cvt.rni.s32.f64 	%r667, %fd952;
	cvt.rn.f64.s32 	%fd953, %r667;
	fma.rn.f64 	%fd954, %fd953, 0dBFF921FB54442D18, %fd76;
	fma.rn.f64 	%fd955, %fd953, 0dBC91A62633145C00, %fd954;
	fma.rn.f64 	%fd2070, %fd953, 0dB97B839A252049C0, %fd955;
	setp.ltu.f64 	%p108, %fd77, 0d41E0000000000000;
	@%p108 bra 	$L__BB1_68;
	{ // callseq 36, 0
	.param .b64 param0;
	st.param.f64 	[param0], %fd76;
	.param .align 16 .b8 retval0[16];
	call.uni (retval0), 
	__internal_trig_reduction_slowpathd, 
	(
	param0
	);
	ld.param.f64 	%fd2070, [retval0];
	ld.param.b32 	%r667, [retval0+8];
	} // callseq 36
$L__BB1_68:
	shl.b32 	%r376, %r667, 6;
	cvt.u64.u32 	%rd60, %r376;
	and.b64  	%rd61, %rd60, 64;
	add.s64 	%rd63, %rd54, %rd61;
	mul.rn.f64 	%fd958, %fd2070, %fd2070;
	and.b32  	%r377, %r667, 1;
	setp.eq.b32 	%p109, %r377, 1;
	selp.f64 	%fd959, 0dBDA8FF8320FD8164, 0d3DE5DB65F9785EBA, %p109;
	ld.global.nc.v2.f64 	{%fd960, %fd961}, [%rd63];
	fma.rn.f64 	%fd962, %fd959, %fd958, %fd960;
	fma.rn.f64 	%fd963, %fd962, %fd958, %fd961;
	ld.global.nc.v2.f64 	{%fd964, %fd965}, [%rd63+16];
	fma.rn.f64 	%fd966, %fd963, %fd958, %fd964;
	fma.rn.f64 	%fd967, %fd966, %fd958, %fd965;
	ld.global.nc.v2.f64 	{%fd968, %fd969}, [%rd63+32];
	fma.rn.f64 	%fd970, %fd967, %fd958, %fd968;
	fma.rn.f64 	%fd971, %fd970, %fd958, %fd969;
	fma.rn.f64 	%fd972, %fd971, %fd2070, %fd2070;
	fma.rn.f64 	%fd973, %fd971, %fd958, 0d3FF0000000000000;
	selp.f64 	%fd974, %fd973, %fd972, %p109;
	and.b32  	%r378, %r667, 2;
	setp.eq.s32 	%p110, %r378, 0;
	mov.f64 	%fd975, 0d0000000000000000;
	sub.f64 	%fd976, %fd975, %fd974;
	selp.f64 	%fd977, %fd974, %fd976, %p110;
	sub.f64 	%fd978, %fd102, %fd977;
	mul.f64 	%fd979, %fd54, %fd978;
	div.rn.f64 	%fd2071, %fd979, %fd55;
$L__BB1_69:
	sub.f64 	%fd980, %fd97, %fd2071;
	mov.f64 	%fd981, 0d4000000000000000;
	div.rn.f64 	%fd982, %fd981, %fd54;
	mul.f64 	%fd2085, %fd982, %fd980;
	bra.uni 	$L__BB1_112;
$L__BB1_70:
	sub.f64 	%fd110, %fd44, %fd43;
	cvt.rn.f64.u32 	%fd549, %r18;
	mul.f64 	%fd111, %fd549, 0d400921FB54442D18;
	div.rn.f64 	%fd112, %fd111, %fd110;
	{
	.reg .b32 %temp; 
	mov.b64 	{%temp, %r50}, %fd112;
	}
	mov.f64 	%fd550, 0d4000000000000000;
	{
	.reg .b32 %temp; 
	mov.b64 	{%temp, %r241}, %fd550;
	}
	and.b32  	%r52, %r241, 2146435072;
	setp.eq.s32 	%p25, %r52, 1062207488;
	abs.f64 	%fd113, %fd112;
	{ // callseq 23, 0
	.param .b64 param0;
	st.param.f64 	[param0], %fd113;
	.param .b64 param1;
	st.param.f64 	[param1], 0d4000000000000000;
	.param .b64 retval0;
	call.uni (retval0), 
	__internal_accurate_pow, 
	(
	param0, 
	param1
	);
	ld.param.f64 	%fd551, [retval0];
	} // callseq 23
	setp.lt.s32 	%p26, %r50, 0;
	neg.f64 	%fd553, %fd551;
	selp.f64 	%fd554, %fd553, %fd551, %p25;
	selp.f64 	%fd2073, %fd554, %fd551, %p26;
	setp.neu.f64 	%p27, %fd112, 0d0000000000000000;
	@%p27 bra 	$L__BB1_72;
	setp.eq.s32 	%p28, %r52, 1062207488;
	selp.b32 	%r242, %r50, 0, %p28;
	setp.lt.s32 	%p29, %r241, 0;
	or.b32  	%r243, %r242, 2146435072;
	selp.b32 	%r244, %r243, %r242, %p29;
	mov.b32 	%r245, 0;
	mov.b64 	%fd2073, {%r245, %r244};
$L__BB1_72:
	add.f64 	%fd555, %fd112, 0d4000000000000000;
	{
	.reg .b32 %temp; 
	mov.b64 	{%temp, %r246}, %fd555;
	}
	and.b32  	%r247, %r246, 2146435072;
	setp.ne.s32 	%p30, %r247, 2146435072;
	@%p30 bra 	$L__BB1_77;
	setp.num.f64 	%p31, %fd112, %fd112;
	@%p31 bra 	$L__BB1_75;
	mov.f64 	%fd556, 0d4000000000000000;
	add.rn.f64 	%fd2073, %fd112, %fd556;
	bra.uni 	$L__BB1_77;
$L__BB1_75:
	setp.neu.f64 	%p32, %fd113, 0d7FF0000000000000;
	@%p32 bra 	$L__BB1_77;
	setp.lt.s32 	%p33, %r50, 0;
	setp.eq.s32 	%p34, %r52, 1062207488;
	setp.lt.s32 	%p35, %r241, 0;
	selp.b32 	%r249, 0, 2146435072, %p35;
	and.b32  	%r250, %r241, 2147483647;
	setp.ne.s32 	%p36, %r250, 1071644672;
	or.b32  	%r251, %r249, -2147483648;
	selp.b32 	%r252, %r251, %r249, %p36;
	selp.b32 	%r253, %r252, %r249, %p34;
	selp.b32 	%r254, %r253, %r249, %p33;
	mov.b32 	%r255, 0;
	mov.b64 	%fd2073, {%r255, %r254};
$L__BB1_77:
	mov.f64 	%fd557, 0d0000000000000000;
	sub.f64 	%fd2084, %fd557, %fd43;
	mul.f64 	%fd558, %fd111, %fd2084;
	div.rn.f64 	%fd121, %fd558, %fd110;
	abs.f64 	%fd122, %fd121;
	setp.neu.f64 	%p37, %fd122, 0d7FF0000000000000;
	@%p37 bra 	$L__BB1_79;
	mov.f64 	%fd564, 0d0000000000000000;
	mul.rn.f64 	%fd2075, %fd121, %fd564;
	mov.b32 	%r669, 1;
	bra.uni 	$L__BB1_82;
$L__BB1_79:
	mul.f64 	%fd559, %fd121, 0d3FE45F306DC9C883;
	cvt.rni.s32.f64 	%r668, %fd559;
	cvt.rn.f64.s32 	%fd560, %r668;
	fma.rn.f64 	%fd561, %fd560, 0dBFF921FB54442D18, %fd121;
	fma.rn.f64 	%fd562, %fd560, 0dBC91A62633145C00, %fd561;
	fma.rn.f64 	%fd2075, %fd560, 0dB97B839A252049C0, %fd562;
	setp.ltu.f64 	%p38, %fd122, 0d41E0000000000000;
	@%p38 bra 	$L__BB1_81;
	{ // callseq 24, 0
	.param .b64 param0;
	st.param.f64 	[param0], %fd121;
	.param .align 16 .b8 retval0[16];
	call.uni (retval0), 
	__internal_trig_reduction_slowpathd, 
	(
	param0
	);
	ld.param.f64 	%fd2075, [retval0];
	ld.param.b32 	%r668, [retval0+8];
	} // callseq 24
$L__BB1_81:
	add.s32 	%r669, %r668, 1;
$L__BB1_82:
	shl.b32 	%r258, %r669, 6;
	cvt.u64.u32 	%rd16, %r258;
	and.b64  	%rd17, %rd16, 64;
	mov.u64 	%rd18, __cudart_sin_cos_coeffs;
	add.s64 	%rd19, %rd18, %rd17;
	mul.rn.f64 	%fd565, %fd2075, %fd2075;
	and.b32  	%r259, %r669, 1;
	setp.eq.b32 	%p39, %r259, 1;
	selp.f64 	%fd566, 0dBDA8FF8320FD8164, 0d3DE5DB65F9785EBA, %p39;
	ld.global.nc.v2.f64 	{%fd567, %fd568}, [%rd19];
	fma.rn.f64 	%fd569, %fd566, %fd565, %fd567;
	fma.rn.f64 	%fd570, %fd569, %fd565, %fd568;
	ld.global.nc.v2.f64 	{%fd571, %fd572}, [%rd19+16];
	fma.rn.f64 	%fd573, %fd570, %fd565, %fd571;
	fma.rn.f64 	%fd574, %fd573, %fd565, %fd572;
	ld.global.nc.v2.f64 	{%fd575, %fd576}, [%rd19+32];
	fma.rn.f64 	%fd577, %fd574, %fd565, %fd575;
	fma.rn.f64 	%fd578, %fd577, %fd565, %fd576;
	fma.rn.f64 	%fd579, %fd578, %fd2075, %fd2075;
	fma.rn.f64 	%fd580, %fd578, %fd565, 0d3FF0000000000000;
	selp.f64 	%fd581, %fd580, %fd579, %p39;
	and.b32  	%r260, %r669, 2;
	setp.eq.s32 	%p40, %r260, 0;
	mov.f64 	%fd582, 0d0000000000000000;
	sub.f64 	%fd583, %fd582, %fd581;
	selp.f64 	%fd128, %fd581, %fd583, %p40;
	mov.f64 	%fd584, 0d4338000000000000;
	{
	.reg .b32 %temp; 
	mov.b64 	{%r58, %temp}, %fd584;
	}
	mov.f64 	%fd585, 0dC338000000000000;
	add.rn.f64 	%fd586, %fd584, %fd585;
	fma.rn.f64 	%fd587, %fd586, 0dBFE62E42FEFA39EF, 0d0000000000000000;
	fma.rn.f64 	%fd588, %fd586, 0dBC7ABC9E3B39803F, %fd587;
	fma.rn.f64 	%fd589, %fd588, 0d3E5ADE1569CE2BDF, 0d3E928AF3FCA213EA;
	fma.rn.f64 	%fd590, %fd589, %fd588, 0d3EC71DEE62401315;
	fma.rn.f64 	%fd591, %fd590, %fd588, 0d3EFA01997C89EB71;
	fma.rn.f64 	%fd592, %fd591, %fd588, 0d3F2A01A014761F65;
	fma.rn.f64 	%fd593, %fd592, %fd588, 0d3F56C16C1852B7AF;
	fma.rn.f64 	%fd594, %fd593, %fd588, 0d3F81111111122322;
	fma.rn.f64 	%fd595, %fd594, %fd588, 0d3FA55555555502A1;
	fma.rn.f64 	%fd596, %fd595, %fd588, 0d3FC5555555555511;
	fma.rn.f64 	%fd597, %fd596, %fd588, 0d3FE000000000000B;
	fma.rn.f64 	%fd598, %fd597, %fd588, 0d3FF0000000000000;
	fma.rn.f64 	%fd599, %fd598, %fd588, 0d3FF0000000000000;
	{
	.reg .b32 %temp; 
	mov.b64 	{%r59, %temp}, %fd599;
	}
	{
	.reg .b32 %temp; 
	mov.b64 	{%temp, %r60}, %fd599;
	}
	shl.b32 	%r261, %r58, 20;
	add.s32 	%r262, %r261, %r60;
	mov.b64 	%fd2076, {%r59, %r262};
	{
	.reg .b32 %temp; 
	mov.b64 	{%temp, %r263}, %fd582;
	}
	mov.b32 	%f18, %r263;
	abs.f32 	%f5, %f18;
	setp.lt.f32 	%p41, %f5, 0f4086232B;
	@%p41 bra 	$L__BB1_85;
	setp.geu.f32 	%p42, %f5, 0f40874800;
	mov.f64 	%fd2076, 0d7FF0000000000000;
	@%p42 bra 	$L__BB1_85;
	shr.u32 	%r264, %r58, 31;
	add.s32 	%r265, %r58, %r264;
	shr.s32 	%r266, %r265, 1;
	shl.b32 	%r267, %r266, 20;
	add.s32 	%r268, %r60, %r267;
	mov.b64 	%fd601, {%r59, %r268};
	sub.s32 	%r269, %r58, %r266;
	shl.b32 	%r270, %r269, 20;
	add.s32 	%r271, %r270, 1072693248;
	mov.b32 	%r272, 0;
	mov.b64 	%fd602, {%r272, %r271};
	mul.f64 	%fd2076, %fd602, %fd601;
$L__BB1_85:
	sub.f64 	%fd603, %fd43, %fd43;
	mul.f64 	%fd604, %fd111, %fd603;
	div.rn.f64 	%fd132, %fd604, %fd110;
	abs.f64 	%fd133, %fd132;
	setp.neu.f64 	%p43, %fd133, 0d7FF0000000000000;
	@%p43 bra 	$L__BB1_87;
	mov.f64 	%fd610, 0d0000000000000000;
	mul.rn.f64 	%fd2078, %fd132, %fd610;
	mov.b32 	%r671, 1;
	bra.uni 	$L__BB1_90;
$L__BB1_87:
	mul.f64 	%fd605, %fd132, 0d3FE45F306DC9C883;
	cvt.rni.s32.f64 	%r670, %fd605;
	cvt.rn.f64.s32 	%fd606, %r670;
	fma.rn.f64 	%fd607, %fd606, 0dBFF921FB54442D18, %fd132;
	fma.rn.f64 	%fd608, %fd606, 0dBC91A62633145C00, %fd607;
	fma.rn.f64 	%fd2078, %fd606, 0dB97B839A252049C0, %fd608;
	setp.ltu.f64 	%p44, %fd133, 0d41E0000000000000;
	@%p44 bra 	$L__BB1_89;
	{ // callseq 25, 0
	.param .b64 param0;
	st.param.f64 	[param0], %fd132;
	.param .align 16 .b8 retval0[16];
	call.uni (retval0), 
	__internal_trig_reduction_slowpathd, 
	(
	param0
	);
	ld.param.f64 	%fd2078, [retval0];
	ld.param.b32 	%r670, [retval0+8];
	} // callseq 25
$L__BB1_89:
	add.s32 	%r671, %r670, 1;
$L__BB1_90:
	shl.b32 	%r275, %r671, 6;
	cvt.u64.u32 	%rd20, %r275;
	and.b64  	%rd21, %rd20, 64;
	mov.u64 	%rd22, __cudart_sin_cos_coeffs;
	add.s64 	%rd23, %rd22, %rd21;
	mul.rn.f64 	%fd611, %fd2078, %fd2078;
	and.b32  	%r276, %r671, 1;
	setp.eq.b32 	%p45, %r276, 1;
	selp.f64 	%fd612, 0dBDA8FF8320FD8164, 0d3DE5DB65F9785EBA, %p45;
	ld.global.nc.v2.f64 	{%fd613, %fd614}, [%rd23];
	fma.rn.f64 	%fd615, %fd612, %fd611, %fd613;
	fma.rn.f64 	%fd616, %fd615, %fd611, %fd614;
	ld.global.nc.v2.f64 	{%fd617, %fd618}, [%rd23+16];
	fma.rn.f64 	%fd619, %fd616, %fd611, %fd617;
	fma.rn.f64 	%fd620, %fd619, %fd611, %fd618;
	ld.global.nc.v2.f64 	{%fd621, %fd622}, [%rd23+32];
	fma.rn.f64 	%fd623, %fd620, %fd611, %fd621;
	fma.rn.f64 	%fd624, %fd623, %fd611, %fd622;
	fma.rn.f64 	%fd625, %fd624, %fd2078, %fd2078;
	fma.rn.f64 	%fd626, %fd624, %fd611, 0d3FF0000000000000;
	selp.f64 	%fd627, %fd626, %fd625, %p45;
	and.b32  	%r277, %r671, 2;
	setp.eq.s32 	%p46, %r277, 0;
	mov.f64 	%fd628, 0d0000000000000000;
	sub.f64 	%fd629, %fd628, %fd627;
	selp.f64 	%fd139, %fd627, %fd629, %p46;
	fma.rn.f64 	%fd630, %fd43, 0d3FF71547652B82FE, 0d4338000000000000;
	{
	.reg .b32 %temp; 
	mov.b64 	{%r66, %temp}, %fd630;
	}
	mov.f64 	%fd631, 0dC338000000000000;
	add.rn.f64 	%fd632, %fd630, %fd631;
	fma.rn.f64 	%fd633, %fd632, 0dBFE62E42FEFA39EF, %fd43;
	fma.rn.f64 	%fd634, %fd632, 0dBC7ABC9E3B39803F, %fd633;
	fma.rn.f64 	%fd635, %fd634, 0d3E5ADE1569CE2BDF, 0d3E928AF3FCA213EA;
	fma.rn.f64 	%fd636, %fd635, %fd634, 0d3EC71DEE62401315;
	fma.rn.f64 	%fd637, %fd636, %fd634, 0d3EFA01997C89EB71;
	fma.rn.f64 	%fd638, %fd637, %fd634, 0d3F2A01A014761F65;
	fma.rn.f64 	%fd639, %fd638, %fd634, 0d3F56C16C1852B7AF;
	fma.rn.f64 	%fd640, %fd639, %fd634, 0d3F81111111122322;
	fma.rn.f64 	%fd641, %fd640, %fd634, 0d3FA55555555502A1;
	fma.rn.f64 	%fd642, %fd641, %fd634, 0d3FC5555555555511;
	fma.rn.f64 	%fd643, %fd642, %fd634, 0d3FE000000000000B;
	fma.rn.f64 	%fd644, %fd643, %fd634, 0d3FF0000000000000;
	fma.rn.f64 	%fd645, %fd644, %fd634, 0d3FF0000000000000;
	{
	.reg .b32 %temp; 
	mov.b64 	{%r67, %temp}, %fd645;
	}
	{
	.reg .b32 %temp; 
	mov.b64 	{%temp, %r68}, %fd645;
	}
	shl.b32 	%r278, %r66, 20;
	add.s32 	%r279, %r278, %r68;
	mov.b64 	%fd2079, {%r67, %r279};
	{
	.reg .b32 %temp; 
	mov.b64 	{%temp, %r280}, %fd43;
	}
	mov.b32 	%f19, %r280;
	abs.f32 	%f6, %f19;
	setp.lt.f32 	%p47, %f6, 0f4086232B;
	@%p47 bra 	$L__BB1_93;
	setp.lt.f64 	%p48, %fd43, 0d0000000000000000;
	add.f64 	%fd646, %fd43, 0d7FF0000000000000;
	selp.f64 	%fd2079, 0d0000000000000000, %fd646, %p48;
	setp.geu.f32 	%p49, %f6, 0f40874800;
	@%p49 bra 	$L__BB1_93;
	shr.u32 	%r281, %r66, 31;
	add.s32 	%r282, %r66, %r281;
	shr.s32 	%r283, %r282, 1;
	shl.b32 	%r284, %r283, 20;
	add.s32 	%r285, %r68, %r284;
	mov.b64 	%fd647, {%r67, %r285};
	sub.s32 	%r286, %r66, %r283;
	shl.b32 	%r287, %r286, 20;
	add.s32 	%r288, %r287, 1072693248;
	mov.b32 	%r289, 0;
	mov.b64 	%fd648, {%r289, %r288};
	mul.f64 	%fd2079, %fd648, %fd647;
$L__BB1_93:
	mul.f64 	%fd649, %fd139, %fd2079;
	mul.f64 	%fd650, %fd128, %fd2076;
	sub.f64 	%fd144, %fd650, %fd649;
	@%p37 bra 	$L__BB1_95;
	mov.f64 	%fd656, 0d0000000000000000;
	mul.rn.f64 	%fd2080, %fd121, %fd656;
	mov.b32 	%r672, 0;
	bra.uni 	$L__BB1_97;
$L__BB1_95:
	mul.f64 	%fd651, %fd121, 0d3FE45F306DC9C883;
	cvt.rni.s32.f64 	%r672, %fd651;
	cvt.rn.f64.s32 	%fd652, %r672;
	fma.rn.f64 	%fd653, %fd652, 0dBFF921FB54442D18, %fd121;
	fma.rn.f64 	%fd654, %fd652, 0dBC91A62633145C00, %fd653;
	fma.rn.f64 	%fd2080, %fd652, 0dB97B839A252049C0, %fd654;
	setp.ltu.f64 	%p51, %fd122, 0d41E0000000000000;
	@%p51 bra 	$L__BB1_97;
	{ // callseq 26, 0
	.param .b64 param0;
	st.param.f64 	[param0], %fd121;
	.param .align 16 .b8 retval0[16];
	call.uni (retval0), 
	__internal_trig_reduction_slowpathd, 
	(
	param0
	);
	ld.param.f64 	%fd2080, [retval0];
	ld.param.b32 	%r672, [retval0+8];
	} // callseq 26
$L__BB1_97:
	shl.b32 	%r292, %r672, 6;
	cvt.u64.u32 	%rd24, %r292;
	and.b64  	%rd25, %rd24, 64;
	mov.u64 	%rd26, __cudart_sin_cos_coeffs;
	add.s64 	%rd27, %rd26, %rd25;
	mul.rn.f64 	%fd657, %fd2080, %fd2080;
	and.b32  	%r293, %r672, 1;
	setp.eq.b32 	%p53, %r293, 1;
	selp.f64 	%fd658, 0dBDA8FF8320FD8164, 0d3DE5DB65F9785EBA, %p53;
	ld.global.nc.v2.f64 	{%fd659, %fd660}, [%rd27];
	fma.rn.f64 	%fd661, %fd658, %fd657, %fd659;
	fma.rn.f64 	%fd662, %fd661, %fd657, %fd660;
	ld.global.nc.v2.f64 	{%fd663, %fd664}, [%rd27+16];
	fma.rn.f64 	%fd665, %fd662, %fd657, %fd663;
	fma.rn.f64 	%fd666, %fd665, %fd657, %fd664;
	ld.global.nc.v2.f64 	{%fd667, %fd668}, [%rd27+32];
	fma.rn.f64 	%fd669, %fd666, %fd657, %fd667;
	fma.rn.f64 	%fd670, %fd669, %fd657, %fd668;
	fma.rn.f64 	%fd671, %fd670, %fd2080, %fd2080;
	fma.rn.f64 	%fd672, %fd670, %fd657, 0d3FF0000000000000;
	selp.f64 	%fd673, %fd672, %fd671, %p53;
	and.b32  	%r294, %r672, 2;
	setp.eq.s32 	%p54, %r294, 0;
	mov.f64 	%fd674, 0d0000000000000000;
	sub.f64 	%fd675, %fd674, %fd673;
	selp.f64 	%fd676, %fd673, %fd675, %p54;
	mul.f64 	%fd677, %fd112, %fd676;
	fma.rn.f64 	%fd149, %fd2076, %fd677, %fd144;
	@%p43 bra 	$L__BB1_99;
	mov.f64 	%fd683, 0d0000000000000000;
	mul.rn.f64 	%fd2081, %fd132, %fd683;
	mov.b32 	%r673, 0;
	bra.uni 	$L__BB1_101;
$L__BB1_99:
	mul.f64 	%fd678, %fd132, 0d3FE45F306DC9C883;
	cvt.rni.s32.f64 	%r673, %fd678;
	cvt.rn.f64.s32 	%fd679, %r673;
	fma.rn.f64 	%fd680, %fd679, 0dBFF921FB54442D18, %fd132;
	fma.rn.f64 	%fd681, %fd679, 0dBC91A62633145C00, %fd680;
	fma.rn.f64 	%fd2081, %fd679, 0dB97B839A252049C0, %fd681;
	setp.ltu.f64 	%p55, %fd133, 0d41E0000000000000;
	@%p55 bra 	$L__BB1_101;
	{ // callseq 27, 0
	.param .b64 param0;
	st.param.f64 	[param0], %fd132;
	.param .align 16 .b8 retval0[16];
	call.uni (retval0), 
	__internal_trig_reduction_slowpathd, 
	(
	param0
	);
	ld.param.f64 	%fd2081, [retval0];
	ld.param.b32 	%r673, [retval0+8];
	} // callseq 27
$L__BB1_101:
	shl.b32 	%r297, %r673, 6;
	cvt.u64.u32 	%rd28, %r297;
	and.b64  	%rd29, %rd28, 64;
	mov.u64 	%rd30, __cudart_sin_cos_coeffs;
	add.s64 	%rd31, %rd30, %rd29;
	mul.rn.f64 	%fd684, %fd2081, %fd2081;
	and.b32  	%r298, %r673, 1;
	setp.eq.b32 	%p56, %r298, 1;
	selp.f64 	%fd685, 0dBDA8FF8320FD8164, 0d3DE5DB65F9785EBA, %p56;
	ld.global.nc.v2.f64 	{%fd686, %fd687}, [%rd31];
	fma.rn.f64 	%fd688, %fd685, %fd684, %fd686;
	fma.rn.f64 	%fd689, %fd688, %fd684, %fd687;
	ld.global.nc.v2.f64 	{%fd690, %fd691}, [%rd31+16];
	fma.rn.f64 	%fd692, %fd689, %fd684, %fd690;
	fma.rn.f64 	%fd693, %fd692, %fd684, %fd691;
	ld.global.nc.v2.f64 	{%fd694, %fd695}, [%rd31+32];
	fma.rn.f64 	%fd696, %fd693, %fd684, %fd694;
	fma.rn.f64 	%fd697, %fd696, %fd684, %fd695;
	fma.rn.f64 	%fd698, %fd697, %fd2081, %fd2081;
	fma.rn.f64 	%fd699, %fd697, %fd684, 0d3FF0000000000000;
	selp.f64 	%fd700, %fd699, %fd698, %p56;
	and.b32  	%r299, %r673, 2;
	setp.eq.s32 	%p57, %r299, 0;
	mov.f64 	%fd701, 0d0000000000000000;
	sub.f64 	%fd702, %fd701, %fd700;
	selp.f64 	%fd703, %fd700, %fd702, %p57;
	mul.f64 	%fd704, %fd112, %fd703;
	mul.f64 	%fd705, %fd2079, %fd704;
	sub.f64 	%fd706, %fd149, %fd705;
	add.f64 	%fd707, %fd2073, 0d3FF0000000000000;
	rcp.rn.f64 	%fd708, %fd707;
	setp.eq.f64 	%p58, %fd112, 0d3FF0000000000000;
	selp.f64 	%fd709, 0d3FE0000000000000, %fd708, %p58;
	mul.f64 	%fd154, %fd709, %fd706;
	setp.eq.s32 	%p59, %r18, 0;
	@%p59 bra 	$L__BB1_111;
	setp.neu.f64 	%p60, %fd122, 0d7FF0000000000000;
	@%p60 bra 	$L__BB1_104;
	mov.f64 	%fd715, 0d0000000000000000;
	mul.rn.f64 	%fd2082, %fd121, %fd715;
	mov.b32 	%r674, 0;
	bra.uni 	$L__BB1_106;
$L__BB1_104:
	mul.f64 	%fd710, %fd121, 0d3FE45F306DC9C883;
	cvt.rni.s32.f64 	%r674, %fd710;
	cvt.rn.f64.s32 	%fd711, %r674;
	fma.rn.f64 	%fd712, %fd711, 0dBFF921FB54442D18, %fd121;
	fma.rn.f64 	%fd713, %fd711, 0dBC91A62633145C00, %fd712;
	fma.rn.f64 	%fd2082, %fd711, 0dB97B839A252049C0, %fd713;
	setp.ltu.f64 	%p61, %fd122, 0d41E0000000000000;
	@%p61 bra 	$L__BB1_106;
	{ // callseq 28, 0
	.param .b64 param0;
	st.param.f64 	[param0], %fd121;
	.param .align 16 .b8 retval0[16];
	call.uni (retval0), 
	__internal_trig_reduction_slowpathd, 
	(
	param0
	);
	ld.param.f64 	%fd2082, [retval0];
	ld.param.b32 	%r674, [retval0+8];
	} // callseq 28
$L__BB1_106:
	setp.neu.f64 	%p62, %fd133, 0d7FF0000000000000;
	shl.b32 	%r302, %r674, 6;
	cvt.u64.u32 	%rd32, %r302;
	and.b64  	%rd33, %rd32, 64;
	add.s64 	%rd35, %rd30, %rd33;
	mul.rn.f64 	%fd716, %fd2082, %fd2082;
	and.b32  	%r303, %r674, 1;
	setp.eq.b32 	%p63, %r303, 1;
	selp.f64 	%fd717, 0dBDA8FF8320FD8164, 0d3DE5DB65F9785EBA, %p63;
	ld.global.nc.v2.f64 	{%fd718, %fd719}, [%rd35];
	fma.rn.f64 	%fd720, %fd717, %fd716, %fd718;
	fma.rn.f64 	%fd721, %fd720, %fd716, %fd719;
	ld.global.nc.v2.f64 	{%fd722, %fd723}, [%rd35+16];
	fma.rn.f64 	%fd724, %fd721, %fd716, %fd722;
	fma.rn.f64 	%fd725, %fd724, %fd716, %fd723;
	ld.global.nc.v2.f64 	{%fd726, %fd727}, [%rd35+32];
	fma.rn.f64 	%fd728, %fd725, %fd716, %fd726;
	fma.rn.f64 	%fd729, %fd728, %fd716, %fd727;
	fma.rn.f64 	%fd730, %fd729, %fd2082, %fd2082;
	fma.rn.f64 	%fd731, %fd729, %fd716, 0d3FF0000000000000;
	selp.f64 	%fd732, %fd731, %fd730, %p63;
	and.b32  	%r304, %r674, 2;
	setp.eq.s32 	%p64, %r304, 0;
	mov.f64 	%fd733, 0d0000000000000000;
	sub.f64 	%fd734, %fd733, %fd732;
	selp.f64 	%fd159, %fd732, %fd734, %p64;
	@%p62 bra 	$L__BB1_108;
	mov.f64 	%fd740, 0d0000000000000000;
	mul.rn.f64 	%fd2083, %fd132, %fd740;
	mov.b32 	%r675, 0;
	bra.uni 	$L__BB1_110;
$L__BB1_108:
	mul.f64 	%fd735, %fd132, 0d3FE45F306DC9C883;
	cvt.rni.s32.f64 	%r675, %fd735;
	cvt.rn.f64.s32 	%fd736, %r675;
	fma.rn.f64 	%fd737, %fd736, 0dBFF921FB54442D18, %fd132;
	fma.rn.f64 	%fd738, %fd736, 0dBC91A62633145C00, %fd737;
	fma.rn.f64 	%fd2083, %fd736, 0dB97B839A252049C0, %fd738;
	setp.ltu.f64 	%p65, %fd133, 0d41E0000000000000;
	@%p65 bra 	$L__BB1_110;
	{ // callseq 29, 0
	.param .b64 param0;
	st.param.f64 	[param0], %fd132;
	.param .align 16 .b8 retval0[16];
	call.uni (retval0), 
	__internal_trig_reduction_slowpathd, 
	(
	param0
	);
	ld.param.f64 	%fd2083, [retval0];
	ld.param.b32 	%r675, [retval0+8];
	} // callseq 29
$L__BB1_110:
	shl.b32 	%r307, %r675, 6;
	cvt.u64.u32 	%rd36, %r307;
	and.b64  	%rd37, %rd36, 64;
	add.s64 	%rd39, %rd30, %rd37;
	mul.rn.f64 	%fd741, %fd2083, %fd2083;
	and.b32  	%r308, %r675, 1;
	setp.eq.b32 	%p66, %r308, 1;
	selp.f64 	%fd742, 0dBDA8FF8320FD8164, 0d3DE5DB65F9785EBA, %p66;
	ld.global.nc.v2.f64 	{%fd743, %fd744}, [%rd39];
	fma.rn.f64 	%fd745, %fd742, %fd741, %fd743;
	fma.rn.f64 	%fd746, %fd745, %fd741, %fd744;
	ld.global.nc.v2.f64 	{%fd747, %fd748}, [%rd39+16];
	fma.rn.f64 	%fd749, %fd746, %fd741, %fd747;
	fma.rn.f64 	%fd750, %fd749, %fd741, %fd748;
	ld.global.nc.v2.f64 	{%fd751, %fd752}, [%rd39+32];
	fma.rn.f64 	%fd753, %fd750, %fd741, %fd751;
	fma.rn.f64 	%fd754, %fd753, %fd741, %fd752;
	fma.rn.f64 	%fd755, %fd754, %fd2083, %fd2083;
	fma.rn.f64 	%fd756, %fd754, %fd741, 0d3FF0000000000000;
	selp.f64 	%fd757, %fd756, %fd755, %p66;
	and.b32  	%r309, %r675, 2;
	setp.eq.s32 	%p67, %r309, 0;
	mov.f64 	%fd758, 0d0000000000000000;
	sub.f64 	%fd759, %fd758, %fd757;
	selp.f64 	%fd760, %fd757, %fd759, %p67;
	sub.f64 	%fd761, %fd159, %fd760;
	mul.f64 	%fd762, %fd110, %fd761;
	div.rn.f64 	%fd2084, %fd762, %fd111;
$L__BB1_111:
	sub.f64 	%fd763, %fd2084, %fd154;
	mov.f64 	%fd764, 0d4000000000000000;
	div.rn.f64 	%fd765, %fd764, %fd110;
	mul.f64 	%fd2085, %fd765, %fd763;
$L__BB1_112:
	cvt.rn.f64.u32 	%fd168, %r18;
	mul.f64 	%fd983, %fd168, 0d400921FB54442D18;
	sub.f64 	%fd169, %fd44, %fd43;
	div.rn.f64 	%fd170, %fd983, %fd169;
	mul.f64 	%fd984, %fd3, %fd4;
	mul.f64 	%fd985, %fd984, %fd170;
	mul.f64 	%fd171, %fd985, 0d0000000000000000;
	add.f64 	%fd172, %fd985, 0d0000000000000000;
	sub.f64 	%fd173, %fd171, %fd2049;
	abs.f64 	%fd174, %fd173;
	abs.f64 	%fd175, %fd172;
	setp.gt.f64 	%p111, %fd174, %fd175;
	selp.f64 	%fd986, %fd174, %fd175, %p111;
	selp.f64 	%fd987, %fd175, %fd174, %p111;
	div.rn.f64 	%fd988, %fd987, %fd986;
	fma.rn.f64 	%fd989, %fd988, %fd988, 0d3FF0000000000000;
	sqrt.rn.f64 	%fd990, %fd989;
	mul.f64 	%fd991, %fd986, %fd990;
	setp.eq.f64 	%p112, %fd986, 0d0000000000000000;
	setp.gt.f64 	%p113, %fd986, 0d7FEFFFFFFFFFFFFF;
	setp.gt.f64 	%p114, %fd987, 0d7FEFFFFFFFFFFFFF;
	add.f64 	%fd992, %fd175, %fd174;
	selp.f64 	%fd993, %fd992, %fd991, %p114;
	selp.f64 	%fd994, %fd992, %fd993, %p113;
	selp.f64 	%fd176, %fd992, %fd994, %p112;
	{
	.reg .b32 %temp; 
	mov.b64 	{%temp, %r81}, %fd176;
	}
	mov.f64 	%fd995, 0d4000000000000000;
	{
	.reg .b32 %temp; 
	mov.b64 	{%temp, %r379}, %fd995;
	}
	and.b32  	%r83, %r379, 2146435072;
	setp.eq.s32 	%p115, %r83, 1062207488;
	abs.f64 	%fd177, %fd176;
	{ // callseq 37, 0
	.param .b64 param0;
	st.param.f64 	[param0], %fd177;
	.param .b64 param1;
	st.param.f64 	[param1], 0d4000000000000000;
	.param .b64 retval0;
	call.uni (retval0), 
	__internal_accurate_pow, 
	(
	param0, 
	param1
	);
	ld.param.f64 	%fd996, [retval0];
	} // callseq 37
	setp.lt.s32 	%p116, %r81, 0;
	neg.f64 	%fd998, %fd996;
	selp.f64 	%fd999, %fd998, %fd996, %p115;
	selp.f64 	%fd2087, %fd999, %fd996, %p116;
	setp.neu.f64 	%p117, %fd176, 0d0000000000000000;
	@%p117 bra 	$L__BB1_114;
	selp.b32 	%r380, %r81, 0, %p115;
	setp.lt.s32 	%p119, %r379, 0;
	or.b32  	%r381, %r380, 2146435072;
	selp.b32 	%r382, %r381, %r380, %p119;
	mov.b32 	%r383, 0;
	mov.b64 	%fd2087, {%r383, %r382};
$L__BB1_114:
	add.f64 	%fd1000, %fd176, 0d4000000000000000;
	{
	.reg .b32 %temp; 
	mov.b64 	{%temp, %r384}, %fd1000;
	}
	and.b32  	%r385, %r384, 2146435072;
	setp.ne.s32 	%p120, %r385, 2146435072;
	@%p120 bra 	$L__BB1_119;
	setp.num.f64 	%p121, %fd176, %fd176;
	@%p121 bra 	$L__BB1_117;
	mov.f64 	%fd1001, 0d4000000000000000;
	add.rn.f64 	%fd2087, %fd176, %fd1001;
	bra.uni 	$L__BB1_119;
$L__BB1_117:
	setp.neu.f64 	%p122, %fd177, 0d7FF0000000000000;
	@%p122 bra 	$L__BB1_119;
	setp.lt.s32 	%p125, %r379, 0;
	selp.b32 	%r387, 0, 2146435072, %p125;
	and.b32  	%r388, %r379, 2147483647;
	setp.ne.s32 	%p126, %r388, 1071644672;
	or.b32  	%r389, %r387, -2147483648;
	selp.b32 	%r390, %r389, %r387, %p126;
	selp.b32 	%r391, %r390, %r387, %p115;
	selp.b32 	%r392, %r391, %r387, %p116;
	mov.b32 	%r393, 0;
	mov.b64 	%fd2087, {%r393, %r392};
$L__BB1_119:
	setp.eq.f64 	%p127, %fd176, 0d3FF0000000000000;
	selp.f64 	%fd184, 0d3FF0000000000000, %fd2087, %p127;
	setp.leu.f64 	%p128, %fd175, %fd174;
	setp.gt.f64 	%p129, %fd175, %fd174;
	selp.f64 	%fd185, %fd175, %fd174, %p129;
	selp.f64 	%fd1002, %fd174, %fd175, %p129;
	div.rn.f64 	%fd1003, %fd1002, %fd185;
	mul.f64 	%fd1004, %fd1003, %fd1003;
	fma.rn.f64 	%fd1005, %fd1004, 0dBEF53E1D2A25FF7E, 0d3F2D3B63DBB65B49;
	fma.rn.f64 	%fd1006, %fd1005, %fd1004, 0dBF5312788DDE082E;
	fma.rn.f64 	%fd1007, %fd1006, %fd1004, 0d3F6F9690C8249315;
	fma.rn.f64 	%fd1008, %fd1007, %fd1004, 0dBF82CF5AABC7CF0D;
	fma.rn.f64 	%fd1009, %fd1008, %fd1004, 0d3F9162B0B2A3BFDE;
	fma.rn.f64 	%fd1010, %fd1009, %fd1004, 0dBF9A7256FEB6FC6B;
	fma.rn.f64 	%fd1011, %fd1010, %fd1004, 0d3FA171560CE4A489;
	fma.rn.f64 	%fd1012, %fd1011, %fd1004, 0dBFA4F44D841450E4;
	fma.rn.f64 	%fd1013, %fd1012, %fd1004, 0d3FA7EE3D3F36BB95;
	fma.rn.f64 	%fd1014, %fd1013, %fd1004, 0dBFAAD32AE04A9FD1;
	fma.rn.f64 	%fd1015, %fd1014, %fd1004, 0d3FAE17813D66954F;
	fma.rn.f64 	%fd1016, %fd1015, %fd1004, 0dBFB11089CA9A5BCD;
	fma.rn.f64 	%fd1017, %fd1016, %fd1004, 0d3FB3B12B2DB51738;
	fma.rn.f64 	%fd1018, %fd1017, %fd1004, 0dBFB745D022F8DC5C;
	fma.rn.f64 	%fd1019, %fd1018, %fd1004, 0d3FBC71C709DFE927;
	fma.rn.f64 	%fd1020, %fd1019, %fd1004, 0dBFC2492491FA1744;
	fma.rn.f64 	%fd1021, %fd1020, %fd1004, 0d3FC99999999840D2;
	fma.rn.f64 	%fd1022, %fd1021, %fd1004, 0dBFD555555555544C;
	mul.f64 	%fd1023, %fd1004, %fd1022;
	fma.rn.f64 	%fd186, %fd1023, %fd1003, %fd1003;
	@%p128 bra 	$L__BB1_121;
	{
	.reg .b32 %temp; 
	mov.b64 	{%temp, %r395}, %fd173;
	}
	setp.lt.s32 	%p131, %r395, 0;
	neg.f64 	%fd1026, %fd186;
	selp.f64 	%fd1027, %fd186, %fd1026, %p131;
	add.f64 	%fd2088, %fd1027, 0d3FF921FB54442D18;
	bra.uni 	$L__BB1_122;
$L__BB1_121:
	{
	.reg .b32 %temp; 
	mov.b64 	{%temp, %r394}, %fd173;
	}
	setp.lt.s32 	%p130, %r394, 0;
	mov.f64 	%fd1024, 0d400921FB54442D18;
	sub.f64 	%fd1025, %fd1024, %fd186;
	selp.f64 	%fd2088, %fd1025, %fd186, %p130;
$L__BB1_122:
	setp.neu.f64 	%p132, %fd185, 0d0000000000000000;
	@%p132 bra 	$L__BB1_124;
	{
	.reg .b32 %temp; 
	mov.b64 	{%temp, %r397}, %fd173;
	}
	setp.lt.s32 	%p135, %r397, 0;
	selp.f64 	%fd2089, 0d400921FB54442D18, 0d0000000000000000, %p135;
	bra.uni 	$L__BB1_125;
$L__BB1_124:
	setp.eq.f64 	%p133, %fd174, %fd175;
	{
	.reg .b32 %temp; 
	mov.b64 	{%temp, %r396}, %fd173;
	}
	setp.lt.s32 	%p134, %r396, 0;
	selp.f64 	%fd1028, 0d4002D97C7F3321D2, 0d3FE921FB54442D18, %p134;
	selp.f64 	%fd2089, %fd1028, %fd2088, %p133;
$L__BB1_125:
	add.rn.f64 	%fd1029, %fd174, %fd175;
	setp.nan.f64 	%p136, %fd1029, %fd1029;
	copysign.f64 	%fd1030, %fd172, %fd2089;
	selp.f64 	%fd1031, %fd1029, %fd1030, %p136;
	add.f64 	%fd193, %fd1031, %fd1031;
	abs.f64 	%fd194, %fd193;
	setp.neu.f64 	%p137, %fd194, 0d7FF0000000000000;
	@%p137 bra 	$L__BB1_127;
	mov.f64 	%fd1037, 0d0000000000000000;
	mul.rn.f64 	%fd2091, %fd193, %fd1037;
	mov.b32 	%r677, 1;
	bra.uni 	$L__BB1_130;
$L__BB1_127:
	mul.f64 	%fd1032, %fd193, 0d3FE45F306DC9C883;
	cvt.rni.s32.f64 	%r676, %fd1032;
	cvt.rn.f64.s32 	%fd1033, %r676;
	fma.rn.f64 	%fd1034, %fd1033, 0dBFF921FB54442D18, %fd193;
	fma.rn.f64 	%fd1035, %fd1033, 0dBC91A62633145C00, %fd1034;
	fma.rn.f64 	%fd2091, %fd1033, 0dB97B839A252049C0, %fd1035;
	setp.ltu.f64 	%p138, %fd194, 0d41E0000000000000;
	@%p138 bra 	$L__BB1_129;
	{ // callseq 38, 0
	.param .b64 param0;
	st.param.f64 	[param0], %fd193;
	.param .align 16 .b8 retval0[16];
	call.uni (retval0), 
	__internal_trig_reduction_slowpathd, 
	(
	param0
	);
	ld.param.f64 	%fd2091, [retval0];
	ld.param.b32 	%r676, [retval0+8];
	} // callseq 38
$L__BB1_129:
	add.s32 	%r677, %r676, 1;
$L__BB1_130:
	shl.b32 	%r400, %r677, 6;
	cvt.u64.u32 	%rd64, %r400;
	and.b64  	%rd65, %rd64, 64;
	mov.u64 	%rd66, __cudart_sin_cos_coeffs;
	add.s64 	%rd67, %rd66, %rd65;
	mul.rn.f64 	%fd1038, %fd2091, %fd2091;
	and.b32  	%r401, %r677, 1;
	setp.eq.b32 	%p140, %r401, 1;
	selp.f64 	%fd1039, 0dBDA8FF8320FD8164, 0d3DE5DB65F9785EBA, %p140;
	ld.global.nc.v2.f64 	{%fd1040, %fd1041}, [%rd67];
	fma.rn.f64 	%fd1042, %fd1039, %fd1038, %fd1040;
	fma.rn.f64 	%fd1043, %fd1042, %fd1038, %fd1041;
	ld.global.nc.v2.f64 	{%fd1044, %fd1045}, [%rd67+16];
	fma.rn.f64 	%fd1046, %fd1043, %fd1038, %fd1044;
	fma.rn.f64 	%fd1047, %fd1046, %fd1038, %fd1045;
	ld.global.nc.v2.f64 	{%fd1048, %fd1049}, [%rd67+32];
	fma.rn.f64 	%fd1050, %fd1047, %fd1038, %fd1048;
	fma.rn.f64 	%fd1051, %fd1050, %fd1038, %fd1049;
	fma.rn.f64 	%fd1052, %fd1051, %fd2091, %fd2091;
	fma.rn.f64 	%fd1053, %fd1051, %fd1038, 0d3FF0000000000000;
	selp.f64 	%fd1054, %fd1053, %fd1052, %p140;
	and.b32  	%r402, %r677, 2;
	setp.eq.s32 	%p141, %r402, 0;
	mov.f64 	%fd1055, 0d0000000000000000;
	sub.f64 	%fd1056, %fd1055, %fd1054;
	selp.f64 	%fd200, %fd1054, %fd1056, %p141;
	@%p137 bra 	$L__BB1_132;
	mov.f64 	%fd1062, 0d0000000000000000;
	mul.rn.f64 	%fd2092, %fd193, %fd1062;
	mov.b32 	%r678, 0;
	bra.uni 	$L__BB1_134;
$L__BB1_132:
	mul.f64 	%fd1057, %fd193, 0d3FE45F306DC9C883;
	cvt.rni.s32.f64 	%r678, %fd1057;
	cvt.rn.f64.s32 	%fd1058, %r678;
	fma.rn.f64 	%fd1059, %fd1058, 0dBFF921FB54442D18, %fd193;
	fma.rn.f64 	%fd1060, %fd1058, 0dBC91A62633145C00, %fd1059;
	fma.rn.f64 	%fd2092, %fd1058, 0dB97B839A252049C0, %fd1060;
	setp.ltu.f64 	%p142, %fd194, 0d41E0000000000000;
	@%p142 bra 	$L__BB1_134;
	{ // callseq 39, 0
	.param .b64 param0;
	st.param.f64 	[param0], %fd193;
	.param .align 16 .b8 retval0[16];
	call.uni (retval0), 
	__internal_trig_reduction_slowpathd, 
	(
	param0
	);
	ld.param.f64 	%fd2092, [retval0];
	ld.param.b32 	%r678, [retval0+8];
	} // callseq 39
$L__BB1_134:
	shl.b32 	%r405, %r678, 6;
	cvt.u64.u32 	%rd68, %r405;
	and.b64  	%rd69, %rd68, 64;
	mov.u64 	%rd70, __cudart_sin_cos_coeffs;
	add.s64 	%rd71, %rd70, %rd69;
	mul.rn.f64 	%fd1063, %fd2092, %fd2092;
	and.b32  	%r406, %r678, 1;
	setp.eq.b32 	%p143, %r406, 1;
	selp.f64 	%fd1064, 0dBDA8FF8320FD8164, 0d3DE5DB65F9785EBA, %p143;
	ld.global.nc.v2.f64 	{%fd1065, %fd1066}, [%rd71];
	fma.rn.f64 	%fd1067, %fd1064, %fd1063, %fd1065;
	fma.rn.f64 	%fd1068, %fd1067, %fd1063, %fd1066;
	ld.global.nc.v2.f64 	{%fd1069, %fd1070}, [%rd71+16];
	fma.rn.f64 	%fd1071, %fd1068, %fd1063, %fd1069;
	fma.rn.f64 	%fd1072, %fd1071, %fd1063, %fd1070;
	ld.global.nc.v2.f64 	{%fd1073, %fd1074}, [%rd71+32];
	fma.rn.f64 	%fd1075, %fd1072, %fd1063, %fd1073;
	fma.rn.f64 	%fd1076, %fd1075, %fd1063, %fd1074;
	fma.rn.f64 	%fd1077, %fd1076, %fd2092, %fd2092;
	fma.rn.f64 	%fd1078, %fd1076, %fd1063, 0d3FF0000000000000;
	selp.f64 	%fd1079, %fd1078, %fd1077, %p143;
	and.b32  	%r407, %r678, 2;
	setp.eq.s32 	%p144, %r407, 0;
	mov.f64 	%fd1080, 0d0000000000000000;
	sub.f64 	%fd1081, %fd1080, %fd1079;
	selp.f64 	%fd1082, %fd1079, %fd1081, %p144;
	mul.f64 	%fd205, %fd170, 0d0000000000000000;
	add.f64 	%fd206, %fd170, 0d0000000000000000;
	fma.rn.f64 	%fd1083, %fd170, %fd170, %fd205;
	mul.f64 	%fd1084, %fd11, %fd1083;
	mul.f64 	%fd207, %fd206, 0d0000000000000000;
	sub.f64 	%fd1085, %fd1084, %fd207;
	mul.f64 	%fd1086, %fd1083, 0d0000000000000000;
	fma.rn.f64 	%fd1087, %fd11, %fd206, %fd1086;
	fma.rn.f64 	%fd1088, %fd184, %fd200, %fd1085;
	fma.rn.f64 	%fd1089, %fd184, %fd1082, %fd1087;
	add.f64 	%fd1090, %fd1088, %fd1088;
	add.f64 	%fd1091, %fd1089, %fd1089;
	mul.f64 	%fd1092, %fd1088, %fd1088;
	mul.f64 	%fd1093, %fd1089, %fd1089;
	sub.f64 	%fd1094, %fd1092, %fd1093;
	mul.f64 	%fd1095, %fd1088, %fd1089;
	fma.rn.f64 	%fd1096, %fd1088, %fd1089, %fd1095;
	sub.f64 	%fd1097, %fd1094, %fd1088;
	sub.f64 	%fd1098, %fd1096, %fd1089;
	abs.f64 	%fd1099, %fd1090;
	abs.f64 	%fd1100, %fd1091;
	add.f64 	%fd1101, %fd1099, %fd1100;
	rcp.rn.f64 	%fd1102, %fd1101;
	mul.f64 	%fd1103, %fd1097, %fd1102;
	mul.f64 	%fd1104, %fd1098, %fd1102;
	mul.f64 	%fd1105, %fd1090, %fd1102;
	mul.f64 	%fd1106, %fd1091, %fd1102;
	mul.f64 	%fd1107, %fd1106, %fd1106;
	fma.rn.f64 	%fd1108, %fd1105, %fd1105, %fd1107;
	rcp.rn.f64 	%fd1109, %fd1108;
	mul.f64 	%fd1110, %fd1104, %fd1106;
	fma.rn.f64 	%fd1111, %fd1103, %fd1105, %fd1110;
	mul.f64 	%fd1112, %fd1111, %fd1109;
	mul.f64 	%fd1113, %fd1104, %fd1105;
	mul.f64 	%fd1114, %fd1103, %fd1106;
	sub.f64 	%fd1115, %fd1113, %fd1114;
	mul.f64 	%fd1116, %fd1115, %fd1109;
	sub.f64 	%fd1117, %fd1088, %fd1112;
	sub.f64 	%fd1118, %fd1089, %fd1116;
	add.f64 	%fd1119, %fd1117, %fd1117;
	add.f64 	%fd1120, %fd1118, %fd1118;
	mul.f64 	%fd1121, %fd1117, %fd1117;
	mul.f64 	%fd1122, %fd1118, %fd1118;
	sub.f64 	%fd1123, %fd1121, %fd1122;
	mul.f64 	%fd1124, %fd1117, %fd1118;
	fma.rn.f64 	%fd1125, %fd1117, %fd1118, %fd1124;
	sub.f64 	%fd1126, %fd1123, %fd1088;
	sub.f64 	%fd1127, %fd1125, %fd1089;
	abs.f64 	%fd1128, %fd1119;
	abs.f64 	%fd1129, %fd1120;
	add.f64 	%fd1130, %fd1128, %fd1129;
	rcp.rn.f64 	%fd1131, %fd1130;
	mul.f64 	%fd1132, %fd1126, %fd1131;
	mul.f64 	%fd1133, %fd1127, %fd1131;
	mul.f64 	%fd1134, %fd1119, %fd1131;
	mul.f64 	%fd1135, %fd1120, %fd1131;
	mul.f64 	%fd1136, %fd1135, %fd1135;
	fma.rn.f64 	%fd1137, %fd1134, %fd1134, %fd1136;
	rcp.rn.f64 	%fd1138, %fd1137;
	mul.f64 	%fd1139, %fd1133, %fd1135;
	fma.rn.f64 	%fd1140, %fd1132, %fd1134, %fd1139;
	mul.f64 	%fd1141, %fd1140, %fd1138;
	mul.f64 	%fd1142, %fd1133, %fd1134;
	mul.f64 	%fd1143, %fd1132, %fd1135;
	sub.f64 	%fd1144, %fd1142, %fd1143;
	mul.f64 	%fd1145, %fd1144, %fd1138;
	sub.f64 	%fd1146, %fd1117, %fd1141;
	sub.f64 	%fd1147, %fd1118, %fd1145;
	add.f64 	%fd1148, %fd1146, %fd1146;
	add.f64 	%fd1149, %fd1147, %fd1147;
	mul.f64 	%fd1150, %fd1146, %fd1146;
	mul.f64 	%fd1151, %fd1147, %fd1147;
	sub.f64 	%fd1152, %fd1150, %fd1151;
	mul.f64 	%fd1153, %fd1146, %fd1147;
	fma.rn.f64 	%fd1154, %fd1146, %fd1147, %fd1153;
	sub.f64 	%fd1155, %fd1152, %fd1088;
	sub.f64 	%fd1156, %fd1154, %fd1089;
	abs.f64 	%fd1157, %fd1148;
	abs.f64 	%fd1158, %fd1149;
	add.f64 	%fd1159, %fd1157, %fd1158;
	rcp.rn.f64 	%fd1160, %fd1159;
	mul.f64 	%fd1161, %fd1155, %fd1160;
	mul.f64 	%fd1162, %fd1156, %fd1160;
	mul.f64 	%fd1163, %fd1148, %fd1160;
	mul.f64 	%fd1164, %fd1149, %fd1160;
	mul.f64 	%fd1165, %fd1164, %fd1164;
	fma.rn.f64 	%fd1166, %fd1163, %fd1163, %fd1165;
	rcp.rn.f64 	%fd1167, %fd1166;
	mul.f64 	%fd1168, %fd1162, %fd1164;
	fma.rn.f64 	%fd1169, %fd1161, %fd1163, %fd1168;
	mul.f64 	%fd1170, %fd1169, %fd1167;
	mul.f64 	%fd1171, %fd1162, %fd1163;
	mul.f64 	%fd1172, %fd1161, %fd1164;
	sub.f64 	%fd1173, %fd1171, %fd1172;
	mul.f64 	%fd1174, %fd1173, %fd1167;
	sub.f64 	%fd1175, %fd1146, %fd1170;
	sub.f64 	%fd1176, %fd1147, %fd1174;
	add.f64 	%fd1177, %fd1175, %fd1175;
	add.f64 	%fd1178, %fd1176, %fd1176;
	mul.f64 	%fd1179, %fd1175, %fd1175;
	mul.f64 	%fd1180, %fd1176, %fd1176;
	sub.f64 	%fd1181, %fd1179, %fd1180;
	mul.f64 	%fd1182, %fd1175, %fd1176;
	fma.rn.f64 	%fd1183, %fd1175, %fd1176, %fd1182;
	sub.f64 	%fd1184, %fd1181, %fd1088;
	sub.f64 	%fd1185, %fd1183, %fd1089;
	abs.f64 	%fd1186, %fd1177;
	abs.f64 	%fd1187, %fd1178;
	add.f64 	%fd1188, %fd1186, %fd1187;
	rcp.rn.f64 	%fd1189, %fd1188;
	mul.f64 	%fd1190, %fd1184, %fd1189;
	mul.f64 	%fd1191, %fd1185, %fd1189;
	mul.f64 	%fd1192, %fd1177, %fd1189;
	mul.f64 	%fd1193, %fd1178, %fd1189;
	mul.f64 	%fd1194, %fd1193, %fd1193;
	fma.rn.f64 	%fd1195, %fd1192, %fd1192, %fd1194;
	rcp.rn.f64 	%fd1196, %fd1195;
	mul.f64 	%fd1197, %fd1191, %fd1193;
	fma.rn.f64 	%fd1198, %fd1190, %fd1192, %fd1197;
	mul.f64 	%fd1199, %fd1198, %fd1196;
	mul.f64 	%fd1200, %fd1191, %fd1192;
	mul.f64 	%fd1201, %fd1190, %fd1193;
	sub.f64 	%fd1202, %fd1200, %fd1201;
	mul.f64 	%fd1203, %fd1202, %fd1196;
	sub.f64 	%fd1204, %fd1175, %fd1199;
	sub.f64 	%fd1205, %fd1176, %fd1203;
	add.f64 	%fd1206, %fd1204, %fd1204;
	add.f64 	%fd1207, %fd1205, %fd1205;
	mul.f64 	%fd1208, %fd1204, %fd1204;
	mul.f64 	%fd1209, %fd1205, %fd1205;
	sub.f64 	%fd1210, %fd1208, %fd1209;
	mul.f64 	%fd1211, %fd1204, %fd1205;
	fma.rn.f64 	%fd1212, %fd1204, %fd1205, %fd1211;
	sub.f64 	%fd1213, %fd1210, %fd1088;
	sub.f64 	%fd1214, %fd1212, %fd1089;
	abs.f64 	%fd1215, %fd1206;
	abs.f64 	%fd1216, %fd1207;
	add.f64 	%fd1217, %fd1215, %fd1216;
	rcp.rn.f64 	%fd1218, %fd1217;
	mul.f64 	%fd1219, %fd1213, %fd1218;
	mul.f64 	%fd1220, %fd1214, %fd1218;
	mul.f64 	%fd1221, %fd1206, %fd1218;
	mul.f64 	%fd1222, %fd1207, %fd1218;
	mul.f64 	%fd1223, %fd1222, %fd1222;
	fma.rn.f64 	%fd1224, %fd1221, %fd1221, %fd1223;
	rcp.rn.f64 	%fd1225, %fd1224;
	mul.f64 	%fd1226, %fd1220, %fd1222;
	fma.rn.f64 	%fd1227, %fd1219, %fd1221, %fd1226;
	mul.f64 	%fd1228, %fd1227, %fd1225;
	mul.f64 	%fd1229, %fd1220, %fd1221;
	mul.f64 	%fd1230, %fd1219, %fd1222;
	sub.f64 	%fd1231, %fd1229, %fd1230;
	mul.f64 	%fd1232, %fd1231, %fd1225;
	sub.f64 	%fd1233, %fd1204, %fd1228;
	sub.f64 	%fd1234, %fd1205, %fd1232;
	add.f64 	%fd1235, %fd1233, %fd1233;
	add.f64 	%fd1236, %fd1234, %fd1234;
	mul.f64 	%fd1237, %fd1233, %fd1233;
	mul.f64 	%fd1238, %fd1234, %fd1234;
	sub.f64 	%fd1239, %fd1237, %fd1238;
	mul.f64 	%fd1240, %fd1233, %fd1234;
	fma.rn.f64 	%fd1241, %fd1233, %fd1234, %fd1240;
	sub.f64 	%fd1242, %fd1239, %fd1088;
	sub.f64 	%fd1243, %fd1241, %fd1089;
	abs.f64 	%fd1244, %fd1235;
	abs.f64 	%fd1245, %fd1236;
	add.f64 	%fd1246, %fd1244, %fd1245;
	rcp.rn.f64 	%fd1247, %fd1246;
	mul.f64 	%fd1248, %fd1242, %fd1247;
	mul.f64 	%fd1249, %fd1243, %fd1247;
	mul.f64 	%fd1250, %fd1235, %fd1247;
	mul.f64 	%fd1251, %fd1236, %fd1247;
	mul.f64 	%fd1252, %fd1251, %fd1251;
	fma.rn.f64 	%fd1253, %fd1250, %fd1250, %fd1252;
	rcp.rn.f64 	%fd1254, %fd1253;
	mul.f64 	%fd1255, %fd1249, %fd1251;
	fma.rn.f64 	%fd1256, %fd1248, %fd1250, %fd1255;
	mul.f64 	%fd1257, %fd1256, %fd1254;
	mul.f64 	%fd1258, %fd1249, %fd1250;
	mul.f64 	%fd1259, %fd1248, %fd1251;
	sub.f64 	%fd1260, %fd1258, %fd1259;
	mul.f64 	%fd1261, %fd1260, %fd1254;
	sub.f64 	%fd1262, %fd1233, %fd1257;
	sub.f64 	%fd1263, %fd1234, %fd1261;
	add.f64 	%fd1264, %fd1262, %fd1262;
	add.f64 	%fd1265, %fd1263, %fd1263;
	mul.f64 	%fd1266, %fd1262, %fd1262;
	mul.f64 	%fd1267, %fd1263, %fd1263;
	sub.f64 	%fd1268, %fd1266, %fd1267;
	mul.f64 	%fd1269, %fd1262, %fd1263;
	fma.rn.f64 	%fd1270, %fd1262, %fd1263, %fd1269;
	sub.f64 	%fd1271, %fd1268, %fd1088;
	sub.f64 	%fd1272, %fd1270, %fd1089;
	abs.f64 	%fd1273, %fd1264;
	abs.f64 	%fd1274, %fd1265;
	add.f64 	%fd1275, %fd1273, %fd1274;
	rcp.rn.f64 	%fd1276, %fd1275;
	mul.f64 	%fd1277, %fd1271, %fd1276;
	mul.f64 	%fd1278, %fd1272, %fd1276;
	mul.f64 	%fd1279, %fd1264, %fd1276;
	mul.f64 	%fd1280, %fd1265, %fd1276;
	mul.f64 	%fd1281, %fd1280, %fd1280;
	fma.rn.f64 	%fd1282, %fd1279, %fd1279, %fd1281;
	rcp.rn.f64 	%fd1283, %fd1282;
	mul.f64 	%fd1284, %fd1278, %fd1280;
	fma.rn.f64 	%fd1285, %fd1277, %fd1279, %fd1284;
	mul.f64 	%fd1286, %fd1285, %fd1283;
	mul.f64 	%fd1287, %fd1278, %fd1279;
	mul.f64 	%fd1288, %fd1277, %fd1280;
	sub.f64 	%fd1289, %fd1287, %fd1288;
	mul.f64 	%fd1290, %fd1289, %fd1283;
	sub.f64 	%fd1291, %fd1262, %fd1286;
	sub.f64 	%fd1292, %fd1263, %fd1290;
	add.f64 	%fd1293, %fd1291, %fd1291;
	add.f64 	%fd1294, %fd1292, %fd1292;
	mul.f64 	%fd1295, %fd1291, %fd1291;
	mul.f64 	%fd1296, %fd1292, %fd1292;
	sub.f64 	%fd1297, %fd1295, %fd1296;
	mul.f64 	%fd1298, %fd1291, %fd1292;
	fma.rn.f64 	%fd1299, %fd1291, %fd1292, %fd1298;
	sub.f64 	%fd1300, %fd1297, %fd1088;
	sub.f64 	%fd1301, %fd1299, %fd1089;
	abs.f64 	%fd1302, %fd1293;
	abs.f64 	%fd1303, %fd1294;
	add.f64 	%fd1304, %fd1302, %fd1303;
	rcp.rn.f64 	%fd1305, %fd1304;
	mul.f64 	%fd1306, %fd1300, %fd1305;
	mul.f64 	%fd1307, %fd1301, %fd1305;
	mul.f64 	%fd1308, %fd1293, %fd1305;
	mul.f64 	%fd1309, %fd1294, %fd1305;
	mul.f64 	%fd1310, %fd1309, %fd1309;
	fma.rn.f64 	%fd1311, %fd1308, %fd1308, %fd1310;
	rcp.rn.f64 	%fd1312, %fd1311;
	mul.f64 	%fd1313, %fd1307, %fd1309;
	fma.rn.f64 	%fd1314, %fd1306, %fd1308, %fd1313;
	mul.f64 	%fd1315, %fd1314, %fd1312;
	mul.f64 	%fd1316, %fd1307, %fd1308;
	mul.f64 	%fd1317, %fd1306, %fd1309;
	sub.f64 	%fd1318, %fd1316, %fd1317;
	mul.f64 	%fd1319, %fd1318, %fd1312;
	sub.f64 	%fd1320, %fd1291, %fd1315;
	sub.f64 	%fd1321, %fd1292, %fd1319;
	add.f64 	%fd1322, %fd1320, %fd1320;
	add.f64 	%fd1323, %fd1321, %fd1321;
	mul.f64 	%fd1324, %fd1320, %fd1320;
	mul.f64 	%fd1325, %fd1321, %fd1321;
	sub.f64 	%fd1326, %fd1324, %fd1325;
	mul.f64 	%fd1327, %fd1320, %fd1321;
	fma.rn.f64 	%fd1328, %fd1320, %fd1321, %fd1327;
	sub.f64 	%fd1329, %fd1326, %fd1088;
	sub.f64 	%fd1330, %fd1328, %fd1089;
	abs.f64 	%fd1331, %fd1322;
	abs.f64 	%fd1332, %fd1323;
	add.f64 	%fd1333, %fd1331, %fd1332;
	rcp.rn.f64 	%fd1334, %fd1333;
	mul.f64 	%fd1335, %fd1329, %fd1334;
	mul.f64 	%fd1336, %fd1330, %fd1334;
	mul.f64 	%fd1337, %fd1322, %fd1334;
	mul.f64 	%fd1338, %fd1323, %fd1334;
	mul.f64 	%fd1339, %fd1338, %fd1338;
	fma.rn.f64 	%fd1340, %fd1337, %fd1337, %fd1339;
	rcp.rn.f64 	%fd1341, %fd1340;
	mul.f64 	%fd1342, %fd1336, %fd1338;
	fma.rn.f64 	%fd1343, %fd1335, %fd1337, %fd1342;
	mul.f64 	%fd1344, %fd1343, %fd1341;
	mul.f64 	%fd1345, %fd1336, %fd1337;
	mul.f64 	%fd1346, %fd1335, %fd1338;
	sub.f64 	%fd1347, %fd1345, %fd1346;
	mul.f64 	%fd1348, %fd1347, %fd1341;
	sub.f64 	%fd1349, %fd1320, %fd1344;
	sub.f64 	%fd1350, %fd1321, %fd1348;
	add.f64 	%fd1351, %fd1349, %fd1349;
	add.f64 	%fd1352, %fd1350, %fd1350;
	mul.f64 	%fd1353, %fd1349, %fd1349;
	mul.f64 	%fd1354, %fd1350, %fd1350;
	sub.f64 	%fd1355, %fd1353, %fd1354;
	mul.f64 	%fd1356, %fd1349, %fd1350;
	fma.rn.f64 	%fd1357, %fd1349, %fd1350, %fd1356;
	sub.f64 	%fd1358, %fd1355, %fd1088;
	sub.f64 	%fd1359, %fd1357, %fd1089;
	abs.f64 	%fd1360, %fd1351;
	abs.f64 	%fd1361, %fd1352;
	add.f64 	%fd1362, %fd1360, %fd1361;
	rcp.rn.f64 	%fd1363, %fd1362;
	mul.f64 	%fd1364, %fd1358, %fd1363;
	mul.f64 	%fd1365, %fd1359, %fd1363;
	mul.f64 	%fd1366, %fd1351, %fd1363;
	mul.f64 	%fd1367, %fd1352, %fd1363;
	mul.f64 	%fd1368, %fd1367, %fd1367;
	fma.rn.f64 	%fd1369, %fd1366, %fd1366, %fd1368;
	rcp.rn.f64 	%fd1370, %fd1369;
	mul.f64 	%fd1371, %fd1365, %fd1367;
	fma.rn.f64 	%fd1372, %fd1364, %fd1366, %fd1371;
	mul.f64 	%fd1373, %fd1372, %fd1370;
	mul.f64 	%fd1374, %fd1365, %fd1366;
	mul.f64 	%fd1375, %fd1364, %fd1367;
	sub.f64 	%fd1376, %fd1374, %fd1375;
	mul.f64 	%fd1377, %fd1376, %fd1370;
	sub.f64 	%fd208, %fd1349, %fd1373;
	sub.f64 	%fd209, %fd1350, %fd1377;
	add.f64 	%fd1378, %fd171, %fd208;
	add.f64 	%fd1379, %fd172, %fd209;
	sub.f64 	%fd1380, %fd2049, %fd1378;
	sub.f64 	%fd1381, %fd1080, %fd1379;
	sub.f64 	%fd210, %fd2049, %fd171;
	sub.f64 	%fd211, %fd1080, %fd172;
	add.f64 	%fd1382, %fd210, %fd208;
	add.f64 	%fd1383, %fd211, %fd209;
	abs.f64 	%fd1384, %fd1382;
	abs.f64 	%fd1385, %fd1383;
	add.f64 	%fd1386, %fd1384, %fd1385;
	rcp.rn.f64 	%fd1387, %fd1386;
	mul.f64 	%fd1388, %fd1380, %fd1387;
	mul.f64 	%fd1389, %fd1381, %fd1387;
	mul.f64 	%fd1390, %fd1382, %fd1387;
	mul.f64 	%fd1391, %fd1383, %fd1387;
	mul.f64 	%fd1392, %fd1391, %fd1391;
	fma.rn.f64 	%fd1393, %fd1390, %fd1390, %fd1392;
	rcp.rn.f64 	%fd1394, %fd1393;
	mul.f64 	%fd1395, %fd1389, %fd1391;
	fma.rn.f64 	%fd1396, %fd1388, %fd1390, %fd1395;
	mul.f64 	%fd212, %fd1396, %fd1394;
	mul.f64 	%fd1397, %fd1389, %fd1390;
	mul.f64 	%fd1398, %fd1388, %fd1391;
	sub.f64 	%fd1399, %fd1397, %fd1398;
	mul.f64 	%fd213, %fd1399, %fd1394;
	sub.f64 	%fd1400, %fd411, %fd412;
	mul.f64 	%fd1401, %fd1400, %fd170;
	mul.f64 	%fd1402, %fd1401, %fd13;
	mul.f64 	%fd214, %fd1402, 0d0000000000000000;
	add.f64 	%fd215, %fd1402, 0d0000000000000000;
	abs.f64 	%fd216, %fd215;
	setp.neu.f64 	%p145, %fd216, 0d7FF0000000000000;
	@%p145 bra 	$L__BB1_136;
	mov.f64 	%fd1408, 0d0000000000000000;
	mul.rn.f64 	%fd2093, %fd215, %fd1408;
	mov.b32 	%r679, 0;
	bra.uni 	$L__BB1_138;
$L__BB1_136:
	mul.f64 	%fd1403, %fd215, 0d3FE45F306DC9C883;
	cvt.rni.s32.f64 	%r679, %fd1403;
	cvt.rn.f64.s32 	%fd1404, %r679;
	fma.rn.f64 	%fd1405, %fd1404, 0dBFF921FB54442D18, %fd215;
	fma.rn.f64 	%fd1406, %fd1404, 0dBC91A62633145C00, %fd1405;
	fma.rn.f64 	%fd2093, %fd1404, 0dB97B839A252049C0, %fd1406;
	setp.ltu.f64 	%p146, %fd216, 0d41E0000000000000;
	@%p146 bra 	$L__BB1_138;
	{ // callseq 40, 0
	.param .b64 param0;
	st.param.f64 	[param0], %fd215;
	.param .align 16 .b8 retval0[16];
	call.uni (retval0), 
	__internal_trig_reduction_slowpathd, 
	(
	param0
	);
	ld.param.f64 	%fd2093, [retval0];
	ld.param.b32 	%r679, [retval0+8];
	} // callseq 40
$L__BB1_138:
	mul.rn.f64 	%fd1409, %fd2093, %fd2093;
	fma.rn.f64 	%fd1410, %fd1409, 0dBDA8FF8320FD8164, 0d3E21EEA7C1EF8528;
	fma.rn.f64 	%fd1411, %fd1410, %fd1409, 0dBE927E4F8E06E6D9;
	fma.rn.f64 	%fd1412, %fd1411, %fd1409, 0d3EFA01A019DDBCE9;
	fma.rn.f64 	%fd1413, %fd1412, %fd1409, 0dBF56C16C16C15D47;
	fma.rn.f64 	%fd1414, %fd1413, %fd1409, 0d3FA5555555555551;
	fma.rn.f64 	%fd1415, %fd1414, %fd1409, 0dBFE0000000000000;
	fma.rn.f64 	%fd1416, %fd1415, %fd1409, 0d3FF0000000000000;
	fma.rn.f64 	%fd1417, %fd1409, 0d3DE5DB65F9785EBA, 0dBE5AE5F12CB0D246;
	fma.rn.f64 	%fd1418, %fd1417, %fd1409, 0d3EC71DE369ACE392;
	fma.rn.f64 	%fd1419, %fd1418, %fd1409, 0dBF2A01A019DB62A1;
	fma.rn.f64 	%fd1420, %fd1419, %fd1409, 0d3F81111111110818;
	fma.rn.f64 	%fd1421, %fd1420, %fd1409, 0dBFC5555555555554;
	fma.rn.f64 	%fd1422, %fd1421, %fd1409, 0d0000000000000000;
	fma.rn.f64 	%fd1423, %fd1422, %fd2093, %fd2093;
	and.b32  	%r410, %r679, 1;
	setp.eq.b32 	%p147, %r410, 1;
	{
	.reg .b32 %temp; 
	mov.b64 	{%temp, %r411}, %fd1423;
	}
	{
	.reg .b32 %temp; 
	mov.b64 	{%r412, %temp}, %fd1423;
	}
	xor.b32  	%r413, %r411, -2147483648;
	mov.b64 	%fd1424, {%r412, %r413};
	selp.f64 	%fd2094, %fd1416, %fd1423, %p147;
	selp.f64 	%fd2095, %fd1424, %fd1416, %p147;
	and.b32  	%r414, %r679, 2;
	setp.eq.s32 	%p148, %r414, 0;
	@%p148 bra 	$L__BB1_140;
	{
	.reg .b32 %temp; 
	mov.b64 	{%temp, %r415}, %fd2094;
	}
	{
	.reg .b32 %temp; 
	mov.b64 	{%r416, %temp}, %fd2094;
	}
	xor.b32  	%r417, %r415, -2147483648;
	mov.b64 	%fd2094, {%r416, %r417};
	{
	.reg .b32 %temp; 
	mov.b64 	{%temp, %r418}, %fd2095;
	}
	{
	.reg .b32 %temp; 
	mov.b64 	{%r419, %temp}, %fd2095;
	}
	xor.b32  	%r420, %r418, -2147483648;
	mov.b64 	%fd2095, {%r419, %r420};
$L__BB1_140:
	fma.rn.f64 	%fd1425, %fd214, 0d3FF71547652B82FE, 0d4338000000000000;
	{
	.reg .b32 %temp; 
	mov.b64 	{%r95, %temp}, %fd1425;
	}
	mov.f64 	%fd1426, 0dC338000000000000;
	add.rn.f64 	%fd1427, %fd1425, %fd1426;
	fma.rn.f64 	%fd1428, %fd1427, 0dBFE62E42FEFA39EF, %fd214;
	fma.rn.f64 	%fd1429, %fd1427, 0dBC7ABC9E3B39803F, %fd1428;
	fma.rn.f64 	%fd1430, %fd1429, 0d3E5ADE1569CE2BDF, 0d3E928AF3FCA213EA;
	fma.rn.f64 	%fd1431, %fd1430, %fd1429, 0d3EC71DEE62401315;
	fma.rn.f64 	%fd1432, %fd1431, %fd1429, 0d3EFA01997C89EB71;
	fma.rn.f64 	%fd1433, %fd1432, %fd1429, 0d3F2A01A014761F65;
	fma.rn.f64 	%fd1434, %fd1433, %fd1429, 0d3F56C16C1852B7AF;
	fma.rn.f64 	%fd1435, %fd1434, %fd1429, 0d3F81111111122322;
	fma.rn.f64 	%fd1436, %fd1435, %fd1429, 0d3FA55555555502A1;
	fma.rn.f64 	%fd1437, %fd1436, %fd1429, 0d3FC5555555555511;
	fma.rn.f64 	%fd1438, %fd1437, %fd1429, 0d3FE000000000000B;
	fma.rn.f64 	%fd1439, %fd1438, %fd1429, 0d3FF0000000000000;
	fma.rn.f64 	%fd1440, %fd1439, %fd1429, 0d3FF0000000000000;
	{
	.reg .b32 %temp; 
	mov.b64 	{%r96, %temp}, %fd1440;
	}
	{
	.reg .b32 %temp; 
	mov.b64 	{%temp, %r97}, %fd1440;
	}
	shl.b32 	%r421, %r95, 20;
	add.s32 	%r422, %r421, %r97;
	mov.b64 	%fd2096, {%r96, %r422};
	{
	.reg .b32 %temp; 
	mov.b64 	{%temp, %r423}, %fd214;
	}
	mov.b32 	%f22, %r423;
	abs.f32 	%f7, %f22;
	setp.lt.f32 	%p149, %f7, 0f4086232B;
	@%p149 bra 	$L__BB1_143;
	setp.lt.f64 	%p150, %fd214, 0d0000000000000000;
	add.f64 	%fd1441, %fd214, 0d7FF0000000000000;
	selp.f64 	%fd2096, 0d0000000000000000, %fd1441, %p150;
	setp.geu.f32 	%p151, %f7, 0f40874800;
	@%p151 bra 	$L__BB1_143;
	shr.u32 	%r424, %r95, 31;
	add.s32 	%r425, %r95, %r424;
	shr.s32 	%r426, %r425, 1;
	shl.b32 	%r427, %r426, 20;
	add.s32 	%r428, %r97, %r427;
	mov.b64 	%fd1442, {%r96, %r428};
	sub.s32 	%r429, %r95, %r426;
	shl.b32 	%r430, %r429, 20;
	add.s32 	%r431, %r430, 1072693248;
	mov.b32 	%r432, 0;
	mov.b64 	%fd1443, {%r432, %r431};
	mul.f64 	%fd2096, %fd1443, %fd1442;
$L__BB1_143:
	mul.f64 	%fd231, %fd2095, %fd2096;
	mul.f64 	%fd232, %fd2094, %fd2096;
	sub.f64 	%fd233, %fd210, %fd208;
	sub.f64 	%fd234, %fd211, %fd209;
	mul.f64 	%fd235, %fd233, 0d0000000000000000;
	mov.f64 	%fd1444, 0d0000000000000000;
	sub.f64 	%fd1445, %fd1444, %fd208;
	sub.f64 	%fd1446, %fd1444, %fd209;
	mul.f64 	%fd1447, %fd13, %fd1445;
	mul.f64 	%fd1448, %fd1446, 0d0000000000000000;
	sub.f64 	%fd236, %fd1447, %fd1448;
	mul.f64 	%fd1449, %fd13, %fd1446;
	fma.rn.f64 	%fd237, %fd1445, 0d0000000000000000, %fd1449;
	abs.f64 	%fd238, %fd237;
	setp.neu.f64 	%p152, %fd238, 0d7FF0000000000000;
	@%p152 bra 	$L__BB1_145;
	mov.f64 	%fd1455, 0d0000000000000000;
	mul.rn.f64 	%fd2097, %fd237, %fd1455;
	mov.b32 	%r680, 0;
	bra.uni 	$L__BB1_147;
$L__BB1_145:
	mul.f64 	%fd1450, %fd237, 0d3FE45F306DC9C883;
	cvt.rni.s32.f64 	%r680, %fd1450;
	cvt.rn.f64.s32 	%fd1451, %r680;
	fma.rn.f64 	%fd1452, %fd1451, 0dBFF921FB54442D18, %fd237;
	fma.rn.f64 	%fd1453, %fd1451, 0dBC91A62633145C00, %fd1452;
	fma.rn.f64 	%fd2097, %fd1451, 0dB97B839A252049C0, %fd1453;
	setp.ltu.f64 	%p153, %fd238, 0d41E0000000000000;
	@%p153 bra 	$L__BB1_147;
	{ // callseq 41, 0
	.param .b64 param0;
	st.param.f64 	[param0], %fd237;
	.param .align 16 .b8 retval0[16];
	call.uni (retval0), 
	__internal_trig_reduction_slowpathd, 
	(
	param0
	);
	ld.param.f64 	%fd2097, [retval0];
	ld.param.b32 	%r680, [retval0+8];
	} // callseq 41
$L__BB1_147:
	mul.rn.f64 	%fd1456, %fd2097, %fd2097;
	fma.rn.f64 	%fd1457, %fd1456, 0dBDA8FF8320FD8164, 0d3E21EEA7C1EF8528;
	fma.rn.f64 	%fd1458, %fd1457, %fd1456, 0dBE927E4F8E06E6D9;
	fma.rn.f64 	%fd1459, %fd1458, %fd1456, 0d3EFA01A019DDBCE9;
	fma.rn.f64 	%fd1460, %fd1459, %fd1456, 0dBF56C16C16C15D47;
	fma.rn.f64 	%fd1461, %fd1460, %fd1456, 0d3FA5555555555551;
	fma.rn.f64 	%fd1462, %fd1461, %fd1456, 0dBFE0000000000000;
	fma.rn.f64 	%fd1463, %fd1462, %fd1456, 0d3FF0000000000000;
	fma.rn.f64 	%fd1464, %fd1456, 0d3DE5DB65F9785EBA, 0dBE5AE5F12CB0D246;
	fma.rn.f64 	%fd1465, %fd1464, %fd1456, 0d3EC71DE369ACE392;
	fma.rn.f64 	%fd1466, %fd1465, %fd1456, 0dBF2A01A019DB62A1;
	fma.rn.f64 	%fd1467, %fd1466, %fd1456, 0d3F81111111110818;
	fma.rn.f64 	%fd1468, %fd1467, %fd1456, 0dBFC5555555555554;
	fma.rn.f64 	%fd1469, %fd1468, %fd1456, 0d0000000000000000;
	fma.rn.f64 	%fd1470, %fd1469, %fd2097, %fd2097;
	and.b32  	%r435, %r680, 1;
	setp.eq.b32 	%p154, %r435, 1;
	{
	.reg .b32 %temp; 
	mov.b64 	{%temp, %r436}, %fd1470;
	}
	{
	.reg .b32 %temp; 
	mov.b64 	{%r437, %temp}, %fd1470;
	}
	xor.b32  	%r438, %r436, -2147483648;
	mov.b64 	%fd1471, {%r437, %r438};
	selp.f64 	%fd2098, %fd1463, %fd1470, %p154;
	selp.f64 	%fd2099, %fd1471, %fd1463, %p154;
	and.b32  	%r439, %r680, 2;
	setp.eq.s32 	%p155, %r439, 0;
	@%p155 bra 	$L__BB1_149;
	{
	.reg .b32 %temp; 
	mov.b64 	{%temp, %r440}, %fd2098;
	}
	{
	.reg .b32 %temp; 
	mov.b64 	{%r441, %temp}, %fd2098;
	}
	xor.b32  	%r442, %r440, -2147483648;
	mov.b64 	%fd2098, {%r441, %r442};
	{
	.reg .b32 %temp; 
	mov.b64 	{%temp, %r443}, %fd2099;
	}
	{
	.reg .b32 %temp; 
	mov.b64 	{%r444, %temp}, %fd2099;
	}
	xor.b32  	%r445, %r443, -2147483648;
	mov.b64 	%fd2099, {%r444, %r445};
$L__BB1_149:
	fma.rn.f64 	%fd1472, %fd236, 0d3FF71547652B82FE, 0d4338000000000000;
	{
	.reg .b32 %temp; 
	mov.b64 	{%r101, %temp}, %fd1472;
	}
	mov.f64 	%fd1473, 0dC338000000000000;
	add.rn.f64 	%fd1474, %fd1472, %fd1473;
	fma.rn.f64 	%fd1475, %fd1474, 0dBFE62E42FEFA39EF, %fd236;
	fma.rn.f64 	%fd1476, %fd1474, 0dBC7ABC9E3B39803F, %fd1475;
	fma.rn.f64 	%fd1477, %fd1476, 0d3E5ADE1569CE2BDF, 0d3E928AF3FCA213EA;
	fma.rn.f64 	%fd1478, %fd1477, %fd1476, 0d3EC71DEE62401315;
	fma.rn.f64 	%fd1479, %fd1478, %fd1476, 0d3EFA01997C89EB71;
	fma.rn.f64 	%fd1480, %fd1479, %fd1476, 0d3F2A01A014761F65;
	fma.rn.f64 	%fd1481, %fd1480, %fd1476, 0d3F56C16C1852B7AF;
	fma.rn.f64 	%fd1482, %fd1481, %fd1476, 0d3F81111111122322;
	fma.rn.f64 	%fd1483, %fd1482, %fd1476, 0d3FA55555555502A1;
	fma.rn.f64 	%fd1484, %fd1483, %fd1476, 0d3FC5555555555511;
	fma.rn.f64 	%fd1485, %fd1484, %fd1476, 0d3FE000000000000B;
	fma.rn.f64 	%fd1486, %fd1485, %fd1476, 0d3FF0000000000000;
	fma.rn.f64 	%fd1487, %fd1486, %fd1476, 0d3FF0000000000000;
	{
	.reg .b32 %temp; 
	mov.b64 	{%r102, %temp}, %fd1487;
	}
	{
	.reg .b32 %temp; 
	mov.b64 	{%temp, %r103}, %fd1487;
	}
	shl.b32 	%r446, %r101, 20;
	add.s32 	%r447, %r446, %r103;
	mov.b64 	%fd2100, {%r102, %r447};
	{
	.reg .b32 %temp; 
	mov.b64 	{%temp, %r448}, %fd236;
	}
	mov.b32 	%f23, %r448;
	abs.f32 	%f8, %f23;
	setp.lt.f32 	%p156, %f8, 0f4086232B;
	@%p156 bra 	$L__BB1_152;
	setp.lt.f64 	%p157, %fd236, 0d0000000000000000;
	add.f64 	%fd1488, %fd236, 0d7FF0000000000000;
	selp.f64 	%fd2100, 0d0000000000000000, %fd1488, %p157;
	setp.geu.f32 	%p158, %f8, 0f40874800;
	@%p158 bra 	$L__BB1_152;
	shr.u32 	%r449, %r101, 31;
	add.s32 	%r450, %r101, %r449;
	shr.s32 	%r451, %r450, 1;
	shl.b32 	%r452, %r451, 20;
	add.s32 	%r453, %r103, %r452;
	mov.b64 	%fd1489, {%r102, %r453};
	sub.s32 	%r454, %r101, %r451;
	shl.b32 	%r455, %r454, 20;
	add.s32 	%r456, %r455, 1072693248;
	mov.b32 	%r457, 0;
	mov.b64 	%fd1490, {%r457, %r456};
	mul.f64 	%fd2100, %fd1490, %fd1489;
$L__BB1_152:
	mul.f64 	%fd253, %fd2099, %fd2100;
	mul.f64 	%fd254, %fd2098, %fd2100;
	mul.f64 	%fd1491, %fd212, %fd253;
	mul.f64 	%fd1492, %fd213, %fd254;
	mul.f64 	%fd1493, %fd213, %fd253;
	fma.rn.f64 	%fd1494, %fd212, %fd254, %fd1493;
	sub.f64 	%fd1495, %fd1492, %fd1491;
	add.f64 	%fd255, %fd1495, 0d3FF0000000000000;
	mov.f64 	%fd1496, 0d0000000000000000;
	sub.f64 	%fd256, %fd1496, %fd1494;
	mov.f64 	%fd1497, 0d3FF0000000000000;
	sub.f64 	%fd1498, %fd1497, %fd212;
	sub.f64 	%fd1499, %fd1496, %fd213;
	abs.f64 	%fd1500, %fd1498;
	abs.f64 	%fd1501, %fd1499;
	add.f64 	%fd1502, %fd1500, %fd1501;
	rcp.rn.f64 	%fd1503, %fd1502;
	mul.f64 	%fd1504, %fd1503, %fd255;
	mul.f64 	%fd1505, %fd1503, %fd256;
	mul.f64 	%fd1506, %fd1498, %fd1503;
	mul.f64 	%fd1507, %fd1499, %fd1503;
	mul.f64 	%fd1508, %fd1507, %fd1507;
	fma.rn.f64 	%fd1509, %fd1506, %fd1506, %fd1508;
	rcp.rn.f64 	%fd1510, %fd1509;
	mul.f64 	%fd1511, %fd1507, %fd1505;
	fma.rn.f64 	%fd1512, %fd1506, %fd1504, %fd1511;
	mul.f64 	%fd257, %fd1510, %fd1512;
	mul.f64 	%fd1513, %fd1506, %fd1505;
	mul.f64 	%fd1514, %fd1507, %fd1504;
	sub.f64 	%fd1515, %fd1513, %fd1514;
	mul.f64 	%fd258, %fd1510, %fd1515;
	abs.f64 	%fd259, %fd257;
	abs.f64 	%fd260, %fd258;
	setp.gt.f64 	%p159, %fd259, %fd260;
	selp.f64 	%fd1516, %fd259, %fd260, %p159;
	selp.f64 	%fd1517, %fd260, %fd259, %p159;
	div.rn.f64 	%fd1519, %fd1517, %fd1516;
	fma.rn.f64 	%fd1520, %fd1519, %fd1519, 0d3FF0000000000000;
	sqrt.rn.f64 	%fd1521, %fd1520;
	mul.f64 	%fd1522, %fd1516, %fd1521;
	setp.eq.f64 	%p160, %fd1516, 0d0000000000000000;
	max.f64 	%fd1523, %fd1516, %fd1517;
	setp.gt.f64 	%p161, %fd1523, 0d7FEFFFFFFFFFFFFF;
	add.f64 	%fd1524, %fd259, %fd260;
	selp.f64 	%fd1525, %fd1524, %fd1522, %p160;
	selp.f64 	%fd2101, %fd1524, %fd1525, %p161;
	{
	.reg .b32 %temp; 
	mov.b64 	{%temp, %r681}, %fd2101;
	}
	{
	.reg .b32 %temp; 
	mov.b64 	{%r682, %temp}, %fd2101;
	}
	setp.gt.s32 	%p162, %r681, 1048575;
	mov.b32 	%r683, -1023;
	@%p162 bra 	$L__BB1_154;
	mul.f64 	%fd2101, %fd2101, 0d4350000000000000;
	{
	.reg .b32 %temp; 
	mov.b64 	{%temp, %r681}, %fd2101;
	}
	{
	.reg .b32 %temp; 
	mov.b64 	{%r682, %temp}, %fd2101;
	}
	mov.b32 	%r683, -1077;
$L__BB1_154:
	add.s32 	%r460, %r681, -1;
	setp.gt.u32 	%p163, %r460, 2146435070;
	@%p163 bra 	$L__BB1_158;
	shr.u32 	%r463, %r681, 20;
	add.s32 	%r684, %r683, %r463;
	and.b32  	%r464, %r681, 1048575;
	or.b32  	%r465, %r464, 1072693248;
	mov.b64 	%fd2102, {%r682, %r465};
	setp.lt.u32 	%p165, %r465, 1073127583;
	@%p165 bra 	$L__BB1_157;
	{
	.reg .b32 %temp; 
	mov.b64 	{%r466, %temp}, %fd2102;
	}
	{
	.reg .b32 %temp; 
	mov.b64 	{%temp, %r467}, %fd2102;
	}
	add.s32 	%r468, %r467, -1048576;
	mov.b64 	%fd2102, {%r466, %r468};
	add.s32 	%r684, %r684, 1;
$L__BB1_157:
	add.f64 	%fd1527, %fd2102, 0dBFF0000000000000;
	add.f64 	%fd1528, %fd2102, 0d3FF0000000000000;
	rcp.approx.ftz.f64 	%fd1529, %fd1528;
	neg.f64 	%fd1530, %fd1528;
	fma.rn.f64 	%fd1531, %fd1530, %fd1529, 0d3FF0000000000000;
	fma.rn.f64 	%fd1532, %fd1531, %fd1531, %fd1531;
	fma.rn.f64 	%fd1533, %fd1532, %fd1529, %fd1529;
	mul.f64 	%fd1534, %fd1527, %fd1533;
	fma.rn.f64 	%fd1535, %fd1527, %fd1533, %fd1534;
	mul.f64 	%fd1536, %fd1535, %fd1535;
	fma.rn.f64 	%fd1537, %fd1536, 0d3EB1380B3AE80F1E, 0d3ED0EE258B7A8B04;
	fma.rn.f64 	%fd1538, %fd1537, %fd1536, 0d3EF3B2669F02676F;
	fma.rn.f64 	%fd1539, %fd1538, %fd1536, 0d3F1745CBA9AB0956;
	fma.rn.f64 	%fd1540, %fd1539, %fd1536, 0d3F3C71C72D1B5154;
	fma.rn.f64 	%fd1541, %fd1540, %fd1536, 0d3F624924923BE72D;
	fma.rn.f64 	%fd1542, %fd1541, %fd1536, 0d3F8999999999A3C4;
	fma.rn.f64 	%fd1543, %fd1542, %fd1536, 0d3FB5555555555554;
	sub.f64 	%fd1544, %fd1527, %fd1535;
	add.f64 	%fd1545, %fd1544, %fd1544;
	neg.f64 	%fd1546, %fd1535;
	fma.rn.f64 	%fd1547, %fd1546, %fd1527, %fd1545;
	mul.f64 	%fd1548, %fd1533, %fd1547;
	mul.f64 	%fd1549, %fd1536, %fd1543;
	fma.rn.f64 	%fd1550, %fd1549, %fd1535, %fd1548;
	xor.b32  	%r469, %r684, -2147483648;
	mov.b32 	%r470, 1127219200;
	mov.b64 	%fd1551, {%r469, %r470};
	mov.b32 	%r471, -2147483648;
	mov.b64 	%fd1552, {%r471, %r470};
	sub.f64 	%fd1553, %fd1551, %fd1552;
	fma.rn.f64 	%fd1554, %fd1553, 0d3FE62E42FEFA39EF, %fd1535;
	fma.rn.f64 	%fd1555, %fd1553, 0dBFE62E42FEFA39EF, %fd1554;
	sub.f64 	%fd1556, %fd1555, %fd1535;
	sub.f64 	%fd1557, %fd1550, %fd1556;
	fma.rn.f64 	%fd1558, %fd1553, 0d3C7ABC9E3B39803F, %fd1557;
	add.f64 	%fd2103, %fd1554, %fd1558;
	bra.uni 	$L__BB1_159;
$L__BB1_158:
	fma.rn.f64 	%fd1526, %fd2101, 0d7FF0000000000000, 0d7FF0000000000000;
	{
	.reg .b32 %temp; 
	mov.b64 	{%temp, %r461}, %fd2101;
	}
	and.b32  	%r462, %r461, 2147483647;
	setp.eq.s32 	%p164, %r462, 0;
	selp.f64 	%fd2103, 0dFFF0000000000000, %fd1526, %p164;
$L__BB1_159:
	setp.leu.f64 	%p166, %fd260, %fd259;
	setp.gt.f64 	%p167, %fd260, %fd259;
	selp.f64 	%fd270, %fd260, %fd259, %p167;
	selp.f64 	%fd1559, %fd259, %fd260, %p167;
	div.rn.f64 	%fd1560, %fd1559, %fd270;
	mul.f64 	%fd1561, %fd1560, %fd1560;
	fma.rn.f64 	%fd1562, %fd1561, 0dBEF53E1D2A25FF7E, 0d3F2D3B63DBB65B49;
	fma.rn.f64 	%fd1563, %fd1562, %fd1561, 0dBF5312788DDE082E;
	fma.rn.f64 	%fd1564, %fd1563, %fd1561, 0d3F6F9690C8249315;
	fma.rn.f64 	%fd1565, %fd1564, %fd1561, 0dBF82CF5AABC7CF0D;
	fma.rn.f64 	%fd1566, %fd1565, %fd1561, 0d3F9162B0B2A3BFDE;
	fma.rn.f64 	%fd1567, %fd1566, %fd1561, 0dBF9A7256FEB6FC6B;
	fma.rn.f64 	%fd1568, %fd1567, %fd1561, 0d3FA171560CE4A489;
	fma.rn.f64 	%fd1569, %fd1568, %fd1561, 0dBFA4F44D841450E4;
	fma.rn.f64 	%fd1570, %fd1569, %fd1561, 0d3FA7EE3D3F36BB95;
	fma.rn.f64 	%fd1571, %fd1570, %fd1561, 0dBFAAD32AE04A9FD1;
	fma.rn.f64 	%fd1572, %fd1571, %fd1561, 0d3FAE17813D66954F;
	fma.rn.f64 	%fd1573, %fd1572, %fd1561, 0dBFB11089CA9A5BCD;
	fma.rn.f64 	%fd1574, %fd1573, %fd1561, 0d3FB3B12B2DB51738;
	fma.rn.f64 	%fd1575, %fd1574, %fd1561, 0dBFB745D022F8DC5C;
	fma.rn.f64 	%fd1576, %fd1575, %fd1561, 0d3FBC71C709DFE927;
	fma.rn.f64 	%fd1577, %fd1576, %fd1561, 0dBFC2492491FA1744;
	fma.rn.f64 	%fd1578, %fd1577, %fd1561, 0d3FC99999999840D2;
	fma.rn.f64 	%fd1579, %fd1578, %fd1561, 0dBFD555555555544C;
	mul.f64 	%fd1580, %fd1561, %fd1579;
	fma.rn.f64 	%fd271, %fd1580, %fd1560, %fd1560;
	@%p166 bra 	$L__BB1_161;
	{
	.reg .b32 %temp; 
	mov.b64 	{%temp, %r473}, %fd257;
	}
	setp.lt.s32 	%p169, %r473, 0;
	neg.f64 	%fd1583, %fd271;
	selp.f64 	%fd1584, %fd271, %fd1583, %p169;
	add.f64 	%fd2104, %fd1584, 0d3FF921FB54442D18;
	bra.uni 	$L__BB1_162;
$L__BB1_161:
	{
	.reg .b32 %temp; 
	mov.b64 	{%temp, %r472}, %fd257;
	}
	setp.lt.s32 	%p168, %r472, 0;
	mov.f64 	%fd1581, 0d400921FB54442D18;
	sub.f64 	%fd1582, %fd1581, %fd271;
	selp.f64 	%fd2104, %fd1582, %fd271, %p168;
$L__BB1_162:
	setp.neu.f64 	%p170, %fd270, 0d0000000000000000;
	@%p170 bra 	$L__BB1_164;
	{
	.reg .b32 %temp; 
	mov.b64 	{%temp, %r475}, %fd257;
	}
	setp.lt.s32 	%p173, %r475, 0;
	selp.f64 	%fd2105, 0d400921FB54442D18, 0d0000000000000000, %p173;
	bra.uni 	$L__BB1_165;
$L__BB1_164:
	setp.eq.f64 	%p171, %fd259, %fd260;
	{
	.reg .b32 %temp; 
	mov.b64 	{%temp, %r474}, %fd257;
	}
	setp.lt.s32 	%p172, %r474, 0;
	selp.f64 	%fd1585, 0d4002D97C7F3321D2, 0d3FE921FB54442D18, %p172;
	selp.f64 	%fd2105, %fd1585, %fd2104, %p171;
$L__BB1_165:
	add.rn.f64 	%fd1586, %fd259, %fd260;
	setp.nan.f64 	%p174, %fd1586, %fd1586;
	copysign.f64 	%fd1587, %fd258, %fd2105;
	selp.f64 	%fd1588, %fd1586, %fd1587, %p174;
	add.f64 	%fd1589, %fd2103, 0d0000000000000000;
	add.f64 	%fd1590, %fd1588, 0d0000000000000000;
	add.f64 	%fd1591, %fd1589, %fd1589;
	mul.f64 	%fd1592, %fd1590, 0d0000000000000000;
	sub.f64 	%fd1593, %fd1591, %fd1592;
	add.f64 	%fd1594, %fd1590, %fd1590;
	fma.rn.f64 	%fd1595, %fd1589, 0d0000000000000000, %fd1594;
	mul.f64 	%fd1596, %fd13, %fd233;
	mul.f64 	%fd278, %fd234, 0d0000000000000000;
	sub.f64 	%fd1597, %fd1596, %fd278;
	sub.f64 	%fd1598, %fd1597, %fd1593;
	fma.rn.f64 	%fd1599, %fd13, %fd234, %fd235;
	sub.f64 	%fd1600, %fd1599, %fd1595;
	mul.f64 	%fd1601, %fd2, %fd2049;
	div.rn.f64 	%fd1602, %fd1601, %fd11;
	mul.f64 	%fd1603, %fd1602, %fd1598;
	mul.f64 	%fd1604, %fd1600, 0d0000000000000000;
	sub.f64 	%fd279, %fd1603, %fd1604;
	mul.f64 	%fd1605, %fd1598, 0d0000000000000000;
	fma.rn.f64 	%fd280, %fd1602, %fd1600, %fd1605;
	abs.f64 	%fd281, %fd280;
	setp.neu.f64 	%p175, %fd281, 0d7FF0000000000000;
	@%p175 bra 	$L__BB1_167;
	mov.f64 	%fd1611, 0d0000000000000000;
	mul.rn.f64 	%fd2106, %fd280, %fd1611;
	mov.b32 	%r685, 0;
	bra.uni 	$L__BB1_169;
$L__BB1_167:
	mul.f64 	%fd1606, %fd280, 0d3FE45F306DC9C883;
	cvt.rni.s32.f64 	%r685, %fd1606;
	cvt.rn.f64.s32 	%fd1607, %r685;
	fma.rn.f64 	%fd1608, %fd1607, 0dBFF921FB54442D18, %fd280;
	fma.rn.f64 	%fd1609, %fd1607, 0dBC91A62633145C00, %fd1608;
	fma.rn.f64 	%fd2106, %fd1607, 0dB97B839A252049C0, %fd1609;
	setp.ltu.f64 	%p176, %fd281, 0d41E0000000000000;
	@%p176 bra 	$L__BB1_169;
	{ // callseq 42, 0
	.param .b64 param0;
	st.param.f64 	[param0], %fd280;
	.param .align 16 .b8 retval0[16];
	call.uni (retval0), 
	__internal_trig_reduction_slowpathd, 
	(
	param0
	);
	ld.param.f64 	%fd2106, [retval0];
	ld.param.b32 	%r685, [retval0+8];
	} // callseq 42
$L__BB1_169:
	mul.rn.f64 	%fd1612, %fd2106, %fd2106;
	fma.rn.f64 	%fd1613, %fd1612, 0dBDA8FF8320FD8164, 0d3E21EEA7C1EF8528;
	fma.rn.f64 	%fd1614, %fd1613, %fd1612, 0dBE927E4F8E06E6D9;
	fma.rn.f64 	%fd1615, %fd1614, %fd1612, 0d3EFA01A019DDBCE9;
	fma.rn.f64 	%fd1616, %fd1615, %fd1612, 0dBF56C16C16C15D47;
	fma.rn.f64 	%fd1617, %fd1616, %fd1612, 0d3FA5555555555551;
	fma.rn.f64 	%fd1618, %fd1617, %fd1612, 0dBFE0000000000000;
	fma.rn.f64 	%fd1619, %fd1618, %fd1612, 0d3FF0000000000000;
	fma.rn.f64 	%fd1620, %fd1612, 0d3DE5DB65F9785EBA, 0dBE5AE5F12CB0D246;
	fma.rn.f64 	%fd1621, %fd1620, %fd1612, 0d3EC71DE369ACE392;
	fma.rn.f64 	%fd1622, %fd1621, %fd1612, 0dBF2A01A019DB62A1;
	fma.rn.f64 	%fd1623, %fd1622, %fd1612, 0d3F81111111110818;
	fma.rn.f64 	%fd1624, %fd1623, %fd1612, 0dBFC5555555555554;
	fma.rn.f64 	%fd1625, %fd1624, %fd1612, 0d0000000000000000;
	fma.rn.f64 	%fd1626, %fd1625, %fd2106, %fd2106;
	and.b32  	%r478, %r685, 1;
	setp.eq.b32 	%p177, %r478, 1;
	{
	.reg .b32 %temp; 
	mov.b64 	{%temp, %r479}, %fd1626;
	}
	{
	.reg .b32 %temp; 
	mov.b64 	{%r480, %temp}, %fd1626;
	}
	xor.b32  	%r481, %r479, -2147483648;
	mov.b64 	%fd1627, {%r480, %r481};
	selp.f64 	%fd2107, %fd1619, %fd1626, %p177;
	selp.f64 	%fd2108, %fd1627, %fd1619, %p177;
	and.b32  	%r482, %r685, 2;
	setp.eq.s32 	%p178, %r482, 0;
	@%p178 bra 	$L__BB1_171;
	{
	.reg .b32 %temp; 
	mov.b64 	{%temp, %r483}, %fd2107;
	}
	{
	.reg .b32 %temp; 
	mov.b64 	{%r484, %temp}, %fd2107;
	}
	xor.b32  	%r485, %r483, -2147483648;
	mov.b64 	%fd2107, {%r484, %r485};
	{
	.reg .b32 %temp; 
	mov.b64 	{%temp, %r486}, %fd2108;
	}
	{
	.reg .b32 %temp; 
	mov.b64 	{%r487, %temp}, %fd2108;
	}
	xor.b32  	%r488, %r486, -2147483648;
	mov.b64 	%fd2108, {%r487, %r488};
$L__BB1_171:
	fma.rn.f64 	%fd1628, %fd279, 0d3FF71547652B82FE, 0d4338000000000000;
	{
	.reg .b32 %temp; 
	mov.b64 	{%r117, %temp}, %fd1628;
	}
	mov.f64 	%fd1629, 0dC338000000000000;
	add.rn.f64 	%fd1630, %fd1628, %fd1629;
	fma.rn.f64 	%fd1631, %fd1630, 0dBFE62E42FEFA39EF, %fd279;
	fma.rn.f64 	%fd1632, %fd1630, 0dBC7ABC9E3B39803F, %fd1631;
	fma.rn.f64 	%fd1633, %fd1632, 0d3E5ADE1569CE2BDF, 0d3E928AF3FCA213EA;
	fma.rn.f64 	%fd1634, %fd1633, %fd1632, 0d3EC71DEE62401315;
	fma.rn.f64 	%fd1635, %fd1634, %fd1632, 0d3EFA01997C89EB71;
	fma.rn.f64 	%fd1636, %fd1635, %fd1632, 0d3F2A01A014761F65;
	fma.rn.f64 	%fd1637, %fd1636, %fd1632, 0d3F56C16C1852B7AF;
	fma.rn.f64 	%fd1638, %fd1637, %fd1632, 0d3F81111111122322;
	fma.rn.f64 	%fd1639, %fd1638, %fd1632, 0d3FA55555555502A1;
	fma.rn.f64 	%fd1640, %fd1639, %fd1632, 0d3FC5555555555511;
	fma.rn.f64 	%fd1641, %fd1640, %fd1632, 0d3FE000000000000B;
	fma.rn.f64 	%fd1642, %fd1641, %fd1632, 0d3FF0000000000000;
	fma.rn.f64 	%fd1643, %fd1642, %fd1632, 0d3FF0000000000000;
	{
	.reg .b32 %temp; 
	mov.b64 	{%r118, %temp}, %fd1643;
	}
	{
	.reg .b32 %temp; 
	mov.b64 	{%temp, %r119}, %fd1643;
	}
	shl.b32 	%r489, %r117, 20;
	add.s32 	%r490, %r489, %r119;
	mov.b64 	%fd2109, {%r118, %r490};
	{
	.reg .b32 %temp; 
	mov.b64 	{%temp, %r491}, %fd279;
	}
	mov.b32 	%f24, %r491;
	abs.f32 	%f9, %f24;
	setp.lt.f32 	%p179, %f9, 0f4086232B;
	@%p179 bra 	$L__BB1_174;
	setp.lt.f64 	%p180, %fd279, 0d0000000000000000;
	add.f64 	%fd1644, %fd279, 0d7FF0000000000000;
	selp.f64 	%fd2109, 0d0000000000000000, %fd1644, %p180;
	setp.geu.f32 	%p181, %f9, 0f40874800;
	@%p181 bra 	$L__BB1_174;
	shr.u32 	%r492, %r117, 31;
	add.s32 	%r493, %r117, %r492;
	shr.s32 	%r494, %r493, 1;
	shl.b32 	%r495, %r494, 20;
	add.s32 	%r496, %r119, %r495;
	mov.b64 	%fd1645, {%r118, %r496};
	sub.s32 	%r497, %r117, %r494;
	shl.b32 	%r498, %r497, 20;
	add.s32 	%r499, %r498, 1072693248;
	mov.b32 	%r500, 0;
	mov.b64 	%fd1646, {%r500, %r499};
	mul.f64 	%fd2109, %fd1646, %fd1645;
$L__BB1_174:
	mul.f64 	%fd1647, %fd2108, %fd2109;
	mul.f64 	%fd1648, %fd2107, %fd2109;
	mul.f64 	%fd1649, %fd231, %fd1647;
	mul.f64 	%fd1650, %fd232, %fd1648;
	sub.f64 	%fd296, %fd1649, %fd1650;
	mul.f64 	%fd1651, %fd232, %fd1647;
	fma.rn.f64 	%fd297, %fd231, %fd1648, %fd1651;
	div.rn.f64 	%fd1652, %fd5, %fd11;
	mov.f64 	%fd1653, 0d3FF0000000000000;
	sub.f64 	%fd1654, %fd1653, %fd253;
	mov.f64 	%fd1655, 0d0000000000000000;
	sub.f64 	%fd1656, %fd1655, %fd254;
	mul.f64 	%fd1657, %fd1652, %fd233;
	sub.f64 	%fd1658, %fd1657, %fd278;
	fma.rn.f64 	%fd1659, %fd1652, %fd234, %fd235;
	mul.f64 	%fd1660, %fd1658, %fd1654;
	mul.f64 	%fd1661, %fd1659, %fd1656;
	sub.f64 	%fd1662, %fd1660, %fd1661;
	mul.f64 	%fd1663, %fd1659, %fd1654;
	fma.rn.f64 	%fd1664, %fd1658, %fd1656, %fd1663;
	abs.f64 	%fd1665, %fd255;
	abs.f64 	%fd1666, %fd256;
	add.f64 	%fd1667, %fd1665, %fd1666;
	rcp.rn.f64 	%fd1668, %fd1667;
	mul.f64 	%fd1669, %fd1662, %fd1668;
	mul.f64 	%fd1670, %fd1664, %fd1668;
	mul.f64 	%fd1671, %fd255, %fd1668;
	mul.f64 	%fd1672, %fd256, %fd1668;
	mul.f64 	%fd1673, %fd1672, %fd1672;
	fma.rn.f64 	%fd1674, %fd1671, %fd1671, %fd1673;
	rcp.rn.f64 	%fd1675, %fd1674;
	mul.f64 	%fd1676, %fd1670, %fd1672;
	fma.rn.f64 	%fd1677, %fd1669, %fd1671, %fd1676;
	mul.f64 	%fd298, %fd1677, %fd1675;
	mul.f64 	%fd1678, %fd1670, %fd1671;
	mul.f64 	%fd1679, %fd1669, %fd1672;
	sub.f64 	%fd1680, %fd1678, %fd1679;
	mul.f64 	%fd299, %fd1680, %fd1675;
	abs.f64 	%fd300, %fd299;
	setp.neu.f64 	%p182, %fd300, 0d7FF0000000000000;
	@%p182 bra 	$L__BB1_176;
	mov.f64 	%fd1686, 0d0000000000000000;
	mul.rn.f64 	%fd2110, %fd299, %fd1686;
	mov.b32 	%r686, 0;
	bra.uni 	$L__BB1_178;
$L__BB1_176:
	mul.f64 	%fd1681, %fd299, 0d3FE45F306DC9C883;
	cvt.rni.s32.f64 	%r686, %fd1681;
	cvt.rn.f64.s32 	%fd1682, %r686;
	fma.rn.f64 	%fd1683, %fd1682, 0dBFF921FB54442D18, %fd299;
	fma.rn.f64 	%fd1684, %fd1682, 0dBC91A62633145C00, %fd1683;
	fma.rn.f64 	%fd2110, %fd1682, 0dB97B839A252049C0, %fd1684;
	setp.ltu.f64 	%p183, %fd300, 0d41E0000000000000;
	@%p183 bra 	$L__BB1_178;
	{ // callseq 43, 0
	.param .b64 param0;
	st.param.f64 	[param0], %fd299;
	.param .align 16 .b8 retval0[16];
	call.uni (retval0), 
	__internal_trig_reduction_slowpathd, 
	(
	param0
	);
	ld.param.f64 	%fd2110, [retval0];
	ld.param.b32 	%r686, [retval0+8];
	} // callseq 43
$L__BB1_178:
	mul.rn.f64 	%fd1687, %fd2110, %fd2110;
	fma.rn.f64 	%fd1688, %fd1687, 0dBDA8FF8320FD8164, 0d3E21EEA7C1EF8528;
	fma.rn.f64 	%fd1689, %fd1688, %fd1687, 0dBE927E4F8E06E6D9;
	fma.rn.f64 	%fd1690, %fd1689, %fd1687, 0d3EFA01A019DDBCE9;
	fma.rn.f64 	%fd1691, %fd1690, %fd1687, 0dBF56C16C16C15D47;
	fma.rn.f64 	%fd1692, %fd1691, %fd1687, 0d3FA5555555555551;
	fma.rn.f64 	%fd1693, %fd1692, %fd1687, 0dBFE0000000000000;
	fma.rn.f64 	%fd1694, %fd1693, %fd1687, 0d3FF0000000000000;
	fma.rn.f64 	%fd1695, %fd1687, 0d3DE5DB65F9785EBA, 0dBE5AE5F12CB0D246;
	fma.rn.f64 	%fd1696, %fd1695, %fd1687, 0d3EC71DE369ACE392;
	fma.rn.f64 	%fd1697, %fd1696, %fd1687, 0dBF2A01A019DB62A1;
	fma.rn.f64 	%fd1698, %fd1697, %fd1687, 0d3F81111111110818;
	fma.rn.f64 	%fd1699, %fd1698, %fd1687, 0dBFC5555555555554;
	fma.rn.f64 	%fd1700, %fd1699, %fd1687, 0d0000000000000000;
	fma.rn.f64 	%fd1701, %fd1700, %fd2110, %fd2110;
	and.b32  	%r503, %r686, 1;
	setp.eq.b32 	%p184, %r503, 1;
	{
	.reg .b32 %temp; 
	mov.b64 	{%temp, %r504}, %fd1701;
	}
	{
	.reg .b32 %temp; 
	mov.b64 	{%r505, %temp}, %fd1701;
	}
	xor.b32  	%r506, %r504, -2147483648;
	mov.b64 	%fd1702, {%r505, %r506};
	selp.f64 	%fd2111, %fd1694, %fd1701, %p184;
	selp.f64 	%fd2112, %fd1702, %fd1694, %p184;
	and.b32  	%r507, %r686, 2;
	setp.eq.s32 	%p185, %r507, 0;
	@%p185 bra 	$L__BB1_180;
	{
	.reg .b32 %temp; 
	mov.b64 	{%temp, %r508}, %fd2111;
	}
	{
	.reg .b32 %temp; 
	mov.b64 	{%r509, %temp}, %fd2111;
	}
	xor.b32  	%r510, %r508, -2147483648;
	mov.b64 	%fd2111, {%r509, %r510};
	{
	.reg .b32 %temp; 
	mov.b64 	{%temp, %r511}, %fd2112;
	}
	{
	.reg .b32 %temp; 
	mov.b64 	{%r512, %temp}, %fd2112;
	}
	xor.b32  	%r513, %r511, -2147483648;
	mov.b64 	%fd2112, {%r512, %r513};
$L__BB1_180:
	fma.rn.f64 	%fd1703, %fd298, 0d3FF71547652B82FE, 0d4338000000000000;
	{
	.reg .b32 %temp; 
	mov.b64 	{%r123, %temp}, %fd1703;
	}
	mov.f64 	%fd1704, 0dC338000000000000;
	add.rn.f64 	%fd1705, %fd1703, %fd1704;
	fma.rn.f64 	%fd1706, %fd1705, 0dBFE62E42FEFA39EF, %fd298;
	fma.rn.f64 	%fd1707, %fd1705, 0dBC7ABC9E3B39803F, %fd1706;
	fma.rn.f64 	%fd1708, %fd1707, 0d3E5ADE1569CE2BDF, 0d3E928AF3FCA213EA;
	fma.rn.f64 	%fd1709, %fd1708, %fd1707, 0d3EC71DEE62401315;
	fma.rn.f64 	%fd1710, %fd1709, %fd1707, 0d3EFA01997C89EB71;
	fma.rn.f64 	%fd1711, %fd1710, %fd1707, 0d3F2A01A014761F65;
	fma.rn.f64 	%fd1712, %fd1711, %fd1707, 0d3F56C16C1852B7AF;
	fma.rn.f64 	%fd1713, %fd1712, %fd1707, 0d3F81111111122322;
	fma.rn.f64 	%fd1714, %fd1713, %fd1707, 0d3FA55555555502A1;
	fma.rn.f64 	%fd1715, %fd1714, %fd1707, 0d3FC5555555555511;
	fma.rn.f64 	%fd1716, %fd1715, %fd1707, 0d3FE000000000000B;
	fma.rn.f64 	%fd1717, %fd1716, %fd1707, 0d3FF0000000000000;
	fma.rn.f64 	%fd1718, %fd1717, %fd1707, 0d3FF0000000000000;
	{
	.reg .b32 %temp; 
	mov.b64 	{%r124, %temp}, %fd1718;
	}
	{
	.reg .b32 %temp; 
	mov.b64 	{%temp, %r125}, %fd1718;
	}
	shl.b32 	%r514, %r123, 20;
	add.s32 	%r515, %r514, %r125;
	mov.b64 	%fd2113, {%r124, %r515};
	{
	.reg .b32 %temp; 
	mov.b64 	{%temp, %r516}, %fd298;
	}
	mov.b32 	%f25, %r516;
	abs.f32 	%f10, %f25;
	setp.lt.f32 	%p186, %f10, 0f4086232B;
	@%p186 bra 	$L__BB1_183;
	setp.lt.f64 	%p187, %fd298, 0d0000000000000000;
	add.f64 	%fd1719, %fd298, 0d7FF0000000000000;
	selp.f64 	%fd2113, 0d0000000000000000, %fd1719, %p187;
	setp.geu.f32 	%p188, %f10, 0f40874800;
	@%p188 bra 	$L__BB1_183;
	shr.u32 	%r517, %r123, 31;
	add.s32 	%r518, %r123, %r517;
	shr.s32 	%r519, %r518, 1;
	shl.b32 	%r520, %r519, 20;
	add.s32 	%r521, %r125, %r520;
	mov.b64 	%fd1720, {%r124, %r521};
	sub.s32 	%r522, %r123, %r519;
	shl.b32 	%r523, %r522, 20;
	add.s32 	%r524, %r523, 1072693248;
	mov.b32 	%r525, 0;
	mov.b64 	%fd1721, {%r525, %r524};
	mul.f64 	%fd2113, %fd1721, %fd1720;
$L__BB1_183:
	mul.f64 	%fd1722, %fd2112, %fd2113;
	mul.f64 	%fd1723, %fd2111, %fd2113;
	mul.f64 	%fd1724, %fd296, %fd1722;
	mul.f64 	%fd1725, %fd297, %fd1723;
	sub.f64 	%fd315, %fd1724, %fd1725;
	mul.f64 	%fd1726, %fd297, %fd1722;
	fma.rn.f64 	%fd316, %fd296, %fd1723, %fd1726;
	mul.f64 	%fd317, %fd8, %fd13;
	neg.f64 	%fd1727, %fd6;
	mul.f64 	%fd1728, %fd317, %fd1727;
	mul.f64 	%fd318, %fd170, %fd1728;
	add.f64 	%fd319, %fd318, 0d0000000000000000;
	add.f64 	%fd1729, %fd205, 0dBFF0000000000000;
	mul.f64 	%fd1730, %fd7, 0d3FE0000000000000;
	mul.f64 	%fd1731, %fd7, %fd1730;
	mul.f64 	%fd1732, %fd1731, %fd205;
	sub.f64 	%fd1733, %fd1732, %fd207;
	mul.f64 	%fd320, %fd205, 0d0000000000000000;
	fma.rn.f64 	%fd1734, %fd1731, %fd206, %fd320;
	mul.f64 	%fd1735, %fd1729, %fd1733;
	mul.f64 	%fd1736, %fd206, %fd1734;
	sub.f64 	%fd321, %fd1735, %fd1736;
	mul.f64 	%fd1737, %fd1729, %fd1734;
	fma.rn.f64 	%fd322, %fd206, %fd1733, %fd1737;
	add.f64 	%fd2114, %fd6, 0d3FF0000000000000;
	{
	.reg .b32 %temp; 
	mov.b64 	{%temp, %r687}, %fd2114;
	}
	{
	.reg .b32 %temp; 
	mov.b64 	{%r688, %temp}, %fd2114;
	}
	setp.gt.s32 	%p189, %r687, 1048575;
	mov.b32 	%r689, -1023;
	@%p189 bra 	$L__BB1_185;
	mul.f64 	%fd2114, %fd2114, 0d4350000000000000;
	{
	.reg .b32 %temp; 
	mov.b64 	{%temp, %r687}, %fd2114;
	}
	{
	.reg .b32 %temp; 
	mov.b64 	{%r688, %temp}, %fd2114;
	}
	mov.b32 	%r689, -1077;
$L__BB1_185:
	add.s32 	%r528, %r687, -1;
	setp.gt.u32 	%p190, %r528, 2146435070;
	@%p190 bra 	$L__BB1_189;
	shr.u32 	%r531, %r687, 20;
	add.s32 	%r690, %r689, %r531;
	and.b32  	%r532, %r687, 1048575;
	or.b32  	%r533, %r532, 1072693248;
	mov.b64 	%fd2115, {%r688, %r533};
	setp.lt.u32 	%p192, %r533, 1073127583;
	@%p192 bra 	$L__BB1_188;
	{
	.reg .b32 %temp; 
	mov.b64 	{%r534, %temp}, %fd2115;
	}
	{
	.reg .b32 %temp; 
	mov.b64 	{%temp, %r535}, %fd2115;
	}
	add.s32 	%r536, %r535, -1048576;
	mov.b64 	%fd2115, {%r534, %r536};
	add.s32 	%r690, %r690, 1;
$L__BB1_188:
	add.f64 	%fd1739, %fd2115, 0dBFF0000000000000;
	add.f64 	%fd1740, %fd2115, 0d3FF0000000000000;
	rcp.approx.ftz.f64 	%fd1741, %fd1740;
	neg.f64 	%fd1742, %fd1740;
	fma.rn.f64 	%fd1743, %fd1742, %fd1741, 0d3FF0000000000000;
	fma.rn.f64 	%fd1744, %fd1743, %fd1743, %fd1743;
	fma.rn.f64 	%fd1745, %fd1744, %fd1741, %fd1741;
	mul.f64 	%fd1746, %fd1739, %fd1745;
	fma.rn.f64 	%fd1747, %fd1739, %fd1745, %fd1746;
	mul.f64 	%fd1748, %fd1747, %fd1747;
	fma.rn.f64 	%fd1749, %fd1748, 0d3EB1380B3AE80F1E, 0d3ED0EE258B7A8B04;
	fma.rn.f64 	%fd1750, %fd1749, %fd1748, 0d3EF3B2669F02676F;
	fma.rn.f64 	%fd1751, %fd1750, %fd1748, 0d3F1745CBA9AB0956;
	fma.rn.f64 	%fd1752, %fd1751, %fd1748, 0d3F3C71C72D1B5154;
	fma.rn.f64 	%fd1753, %fd1752, %fd1748, 0d3F624924923BE72D;
	fma.rn.f64 	%fd1754, %fd1753, %fd1748, 0d3F8999999999A3C4;
	fma.rn.f64 	%fd1755, %fd1754, %fd1748, 0d3FB5555555555554;
	sub.f64 	%fd1756, %fd1739, %fd1747;
	add.f64 	%fd1757, %fd1756, %fd1756;
	neg.f64 	%fd1758, %fd1747;
	fma.rn.f64 	%fd1759, %fd1758, %fd1739, %fd1757;
	mul.f64 	%fd1760, %fd1745, %fd1759;
	mul.f64 	%fd1761, %fd1748, %fd1755;
	fma.rn.f64 	%fd1762, %fd1761, %fd1747, %fd1760;
	xor.b32  	%r537, %r690, -2147483648;
	mov.b32 	%r538, 1127219200;
	mov.b64 	%fd1763, {%r537, %r538};
	mov.b32 	%r539, -2147483648;
	mov.b64 	%fd1764, {%r539, %r538};
	sub.f64 	%fd1765, %fd1763, %fd1764;
	fma.rn.f64 	%fd1766, %fd1765, 0d3FE62E42FEFA39EF, %fd1747;
	fma.rn.f64 	%fd1767, %fd1765, 0dBFE62E42FEFA39EF, %fd1766;
	sub.f64 	%fd1768, %fd1767, %fd1747;
	sub.f64 	%fd1769, %fd1762, %fd1768;
	fma.rn.f64 	%fd1770, %fd1765, 0d3C7ABC9E3B39803F, %fd1769;
	add.f64 	%fd2116, %fd1766, %fd1770;
	bra.uni 	$L__BB1_190;
$L__BB1_189:
	fma.rn.f64 	%fd1738, %fd2114, 0d7FF0000000000000, 0d7FF0000000000000;
	{
	.reg .b32 %temp; 
	mov.b64 	{%temp, %r529}, %fd2114;
	}
	and.b32  	%r530, %r529, 2147483647;
	setp.eq.s32 	%p191, %r530, 0;
	selp.f64 	%fd2116, 0dFFF0000000000000, %fd1738, %p191;
$L__BB1_190:
	mul.f64 	%fd1771, %fd205, %fd2116;
	sub.f64 	%fd1772, %fd1771, %fd207;
	fma.rn.f64 	%fd1773, %fd206, %fd2116, %fd320;
	add.f64 	%fd332, %fd321, %fd1772;
	add.f64 	%fd333, %fd322, %fd1773;
	abs.f64 	%fd334, %fd333;
	setp.neu.f64 	%p193, %fd334, 0d7FF0000000000000;
	@%p193 bra 	$L__BB1_192;
	mov.f64 	%fd1779, 0d0000000000000000;
	mul.rn.f64 	%fd2117, %fd333, %fd1779;
	mov.b32 	%r691, 0;
	bra.uni 	$L__BB1_194;
$L__BB1_192:
	mul.f64 	%fd1774, %fd333, 0d3FE45F306DC9C883;
	cvt.rni.s32.f64 	%r691, %fd1774;
	cvt.rn.f64.s32 	%fd1775, %r691;
	fma.rn.f64 	%fd1776, %fd1775, 0dBFF921FB54442D18, %fd333;
	fma.rn.f64 	%fd1777, %fd1775, 0dBC91A62633145C00, %fd1776;
	fma.rn.f64 	%fd2117, %fd1775, 0dB97B839A252049C0, %fd1777;
	setp.ltu.f64 	%p194, %fd334, 0d41E0000000000000;
	@%p194 bra 	$L__BB1_194;
	{ // callseq 44, 0
	.param .b64 param0;
	st.param.f64 	[param0], %fd333;
	.param .align 16 .b8 retval0[16];
	call.uni (retval0), 
	__internal_trig_reduction_slowpathd, 
	(
	param0
	);
	ld.param.f64 	%fd2117, [retval0];
	ld.param.b32 	%r691, [retval0+8];
	} // callseq 44
$L__BB1_194:
	mul.rn.f64 	%fd1780, %fd2117, %fd2117;
	fma.rn.f64 	%fd1781, %fd1780, 0dBDA8FF8320FD8164, 0d3E21EEA7C1EF8528;
	fma.rn.f64 	%fd1782, %fd1781, %fd1780, 0dBE927E4F8E06E6D9;
	fma.rn.f64 	%fd1783, %fd1782, %fd1780, 0d3EFA01A019DDBCE9;
	fma.rn.f64 	%fd1784, %fd1783, %fd1780, 0dBF56C16C16C15D47;
	fma.rn.f64 	%fd1785, %fd1784, %fd1780, 0d3FA5555555555551;
	fma.rn.f64 	%fd1786, %fd1785, %fd1780, 0dBFE0000000000000;
	fma.rn.f64 	%fd1787, %fd1786, %fd1780, 0d3FF0000000000000;
	fma.rn.f64 	%fd1788, %fd1780, 0d3DE5DB65F9785EBA, 0dBE5AE5F12CB0D246;
	fma.rn.f64 	%fd1789, %fd1788, %fd1780, 0d3EC71DE369ACE392;
	fma.rn.f64 	%fd1790, %fd1789, %fd1780, 0dBF2A01A019DB62A1;
	fma.rn.f64 	%fd1791, %fd1790, %fd1780, 0d3F81111111110818;
	fma.rn.f64 	%fd1792, %fd1791, %fd1780, 0dBFC5555555555554;
	fma.rn.f64 	%fd1793, %fd1792, %fd1780, 0d0000000000000000;
	fma.rn.f64 	%fd1794, %fd1793, %fd2117, %fd2117;
	and.b32  	%r542, %r691, 1;
	setp.eq.b32 	%p195, %r542, 1;
	{
	.reg .b32 %temp; 
	mov.b64 	{%temp, %r543}, %fd1794;
	}
	{
	.reg .b32 %temp; 
	mov.b64 	{%r544, %temp}, %fd1794;
	}
	xor.b32  	%r545, %r543, -2147483648;
	mov.b64 	%fd1795, {%r544, %r545};
	selp.f64 	%fd2118, %fd1787, %fd1794, %p195;
	selp.f64 	%fd2119, %fd1795, %fd1787, %p195;
	and.b32  	%r546, %r691, 2;
	setp.eq.s32 	%p196, %r546, 0;
	@%p196 bra 	$L__BB1_196;
	{
	.reg .b32 %temp; 
	mov.b64 	{%temp, %r547}, %fd2118;
	}
	{
	.reg .b32 %temp; 
	mov.b64 	{%r548, %temp}, %fd2118;
	}
	xor.b32  	%r549, %r547, -2147483648;
	mov.b64 	%fd2118, {%r548, %r549};
	{
	.reg .b32 %temp; 
	mov.b64 	{%temp, %r550}, %fd2119;
	}
	{
	.reg .b32 %temp; 
	mov.b64 	{%r551, %temp}, %fd2119;
	}
	xor.b32  	%r552, %r550, -2147483648;
	mov.b64 	%fd2119, {%r551, %r552};
$L__BB1_196:
	fma.rn.f64 	%fd1796, %fd332, 0d3FF71547652B82FE, 0d4338000000000000;
	{
	.reg .b32 %temp; 
	mov.b64 	{%r139, %temp}, %fd1796;
	}
	mov.f64 	%fd1797, 0dC338000000000000;
	add.rn.f64 	%fd1798, %fd1796, %fd1797;
	fma.rn.f64 	%fd1799, %fd1798, 0dBFE62E42FEFA39EF, %fd332;
	fma.rn.f64 	%fd1800, %fd1798, 0dBC7ABC9E3B39803F, %fd1799;
	fma.rn.f64 	%fd1801, %fd1800, 0d3E5ADE1569CE2BDF, 0d3E928AF3FCA213EA;
	fma.rn.f64 	%fd1802, %fd1801, %fd1800, 0d3EC71DEE62401315;
	fma.rn.f64 	%fd1803, %fd1802, %fd1800, 0d3EFA01997C89EB71;
	fma.rn.f64 	%fd1804, %fd1803, %fd1800, 0d3F2A01A014761F65;
	fma.rn.f64 	%fd1805, %fd1804, %fd1800, 0d3F56C16C1852B7AF;
	fma.rn.f64 	%fd1806, %fd1805, %fd1800, 0d3F81111111122322;
	fma.rn.f64 	%fd1807, %fd1806, %fd1800, 0d3FA55555555502A1;
	fma.rn.f64 	%fd1808, %fd1807, %fd1800, 0d3FC5555555555511;
	fma.rn.f64 	%fd1809, %fd1808, %fd1800, 0d3FE000000000000B;
	fma.rn.f64 	%fd1810, %fd1809, %fd1800, 0d3FF0000000000000;
	fma.rn.f64 	%fd1811, %fd1810, %fd1800, 0d3FF0000000000000;
	{
	.reg .b32 %temp; 
	mov.b64 	{%r140, %temp}, %fd1811;
	}
	{
	.reg .b32 %temp; 
	mov.b64 	{%temp, %r141}, %fd1811;
	}
	shl.b32 	%r553, %r139, 20;
	add.s32 	%r554, %r553, %r141;
	mov.b64 	%fd2120, {%r140, %r554};
	{
	.reg .b32 %temp; 
	mov.b64 	{%temp, %r555}, %fd332;
	}
	mov.b32 	%f26, %r555;
	abs.f32 	%f11, %f26;
	setp.lt.f32 	%p197, %f11, 0f4086232B;
	@%p197 bra 	$L__BB1_199;
	setp.lt.f64 	%p198, %fd332, 0d0000000000000000;
	add.f64 	%fd1812, %fd332, 0d7FF0000000000000;
	selp.f64 	%fd2120, 0d0000000000000000, %fd1812, %p198;
	setp.geu.f32 	%p199, %f11, 0f40874800;
	@%p199 bra 	$L__BB1_199;
	shr.u32 	%r556, %r139, 31;
	add.s32 	%r557, %r139, %r556;
	shr.s32 	%r558, %r557, 1;
	shl.b32 	%r559, %r558, 20;
	add.s32 	%r560, %r141, %r559;
	mov.b64 	%fd1813, {%r140, %r560};
	sub.s32 	%r561, %r139, %r558;
	shl.b32 	%r562, %r561, 20;
	add.s32 	%r563, %r562, 1072693248;
	mov.b32 	%r564, 0;
	mov.b64 	%fd1814, {%r564, %r563};
	mul.f64 	%fd2120, %fd1814, %fd1813;
$L__BB1_199:
	mul.f64 	%fd1815, %fd2118, %fd2120;
	fma.rn.f64 	%fd1816, %fd2119, %fd2120, 0dBFF0000000000000;
	mul.f64 	%fd1817, %fd317, %fd1816;
	mul.f64 	%fd1818, %fd1815, 0d0000000000000000;
	sub.f64 	%fd1819, %fd1817, %fd1818;
	mul.f64 	%fd1820, %fd1816, 0d0000000000000000;
	fma.rn.f64 	%fd1821, %fd317, %fd1815, %fd1820;
	mul.f64 	%fd1822, %fd317, %fd1819;
	mul.f64 	%fd1823, %fd1821, 0d0000000000000000;
	sub.f64 	%fd1824, %fd1822, %fd1823;
	mul.f64 	%fd1825, %fd1819, 0d0000000000000000;
	fma.rn.f64 	%fd1826, %fd317, %fd1821, %fd1825;
	fma.rn.f64 	%fd349, %fd318, 0d0000000000000000, %fd1824;
	add.f64 	%fd350, %fd319, %fd1826;
	abs.f64 	%fd351, %fd350;
	setp.neu.f64 	%p200, %fd351, 0d7FF0000000000000;
	@%p200 bra 	$L__BB1_201;
	mov.f64 	%fd1832, 0d0000000000000000;
	mul.rn.f64 	%fd2121, %fd350, %fd1832;
	mov.b32 	%r692, 0;
	bra.uni 	$L__BB1_203;
$L__BB1_201:
	mul.f64 	%fd1827, %fd350, 0d3FE45F306DC9C883;
	cvt.rni.s32.f64 	%r692, %fd1827;
	cvt.rn.f64.s32 	%fd1828, %r692;
	fma.rn.f64 	%fd1829, %fd1828, 0dBFF921FB54442D18, %fd350;
	fma.rn.f64 	%fd1830, %fd1828, 0dBC91A62633145C00, %fd1829;
	fma.rn.f64 	%fd2121, %fd1828, 0dB97B839A252049C0, %fd1830;
	setp.ltu.f64 	%p201, %fd351, 0d41E0000000000000;
	@%p201 bra 	$L__BB1_203;
	{ // callseq 45, 0
	.param .b64 param0;
	st.param.f64 	[param0], %fd350;
	.param .align 16 .b8 retval0[16];
	call.uni (retval0), 
	__internal_trig_reduction_slowpathd, 
	(
	param0
	);
	ld.param.f64 	%fd2121, [retval0];
	ld.param.b32 	%r692, [retval0+8];
	} // callseq 45
$L__BB1_203:
	mul.rn.f64 	%fd1833, %fd2121, %fd2121;
	fma.rn.f64 	%fd1834, %fd1833, 0dBDA8FF8320FD8164, 0d3E21EEA7C1EF8528;
	fma.rn.f64 	%fd1835, %fd1834, %fd1833, 0dBE927E4F8E06E6D9;
	fma.rn.f64 	%fd1836, %fd1835, %fd1833, 0d3EFA01A019DDBCE9;
	fma.rn.f64 	%fd1837, %fd1836, %fd1833, 0dBF56C16C16C15D47;
	fma.rn.f64 	%fd1838, %fd1837, %fd1833, 0d3FA5555555555551;
	fma.rn.f64 	%fd1839, %fd1838, %fd1833, 0dBFE0000000000000;
	fma.rn.f64 	%fd1840, %fd1839, %fd1833, 0d3FF0000000000000;
	fma.rn.f64 	%fd1841, %fd1833, 0d3DE5DB65F9785EBA, 0dBE5AE5F12CB0D246;
	fma.rn.f64 	%fd1842, %fd1841, %fd1833, 0d3EC71DE369ACE392;
	fma.rn.f64 	%fd1843, %fd1842, %fd1833, 0dBF2A01A019DB62A1;
	fma.rn.f64 	%fd1844, %fd1843, %fd1833, 0d3F81111111110818;
	fma.rn.f64 	%fd1845, %fd1844, %fd1833, 0dBFC5555555555554;
	fma.rn.f64 	%fd1846, %fd1845, %fd1833, 0d0000000000000000;
	fma.rn.f64 	%fd1847, %fd1846, %fd2121, %fd2121;
	and.b32  	%r567, %r692, 1;
	setp.eq.b32 	%p202, %r567, 1;
	{
	.reg .b32 %temp; 
	mov.b64 	{%temp, %r568}, %fd1847;
	}
	{
	.reg .b32 %temp; 
	mov.b64 	{%r569, %temp}, %fd1847;
	}
	xor.b32  	%r570, %r568, -2147483648;
	mov.b64 	%fd1848, {%r569, %r570};
	selp.f64 	%fd2122, %fd1840, %fd1847, %p202;
	selp.f64 	%fd2123, %fd1848, %fd1840, %p202;
	and.b32  	%r571, %r692, 2;
	setp.eq.s32 	%p203, %r571, 0;
	@%p203 bra 	$L__BB1_205;
	{
	.reg .b32 %temp; 
	mov.b64 	{%temp, %r572}, %fd2122;
	}
	{
	.reg .b32 %temp; 
	mov.b64 	{%r573, %temp}, %fd2122;
	}
	xor.b32  	%r574, %r572, -2147483648;
	mov.b64 	%fd2122, {%r573, %r574};
	{
	.reg .b32 %temp; 
	mov.b64 	{%temp, %r575}, %fd2123;
	}
	{
	.reg .b32 %temp; 
	mov.b64 	{%r576, %temp}, %fd2123;
	}
	xor.b32  	%r577, %r575, -2147483648;
	mov.b64 	%fd2123, {%r576, %r577};
$L__BB1_205:
	fma.rn.f64 	%fd1849, %fd349, 0d3FF71547652B82FE, 0d4338000000000000;
	{
	.reg .b32 %temp; 
	mov.b64 	{%r145, %temp}, %fd1849;
	}
	mov.f64 	%fd1850, 0dC338000000000000;
	add.rn.f64 	%fd1851, %fd1849, %fd1850;
	fma.rn.f64 	%fd1852, %fd1851, 0dBFE62E42FEFA39EF, %fd349;
	fma.rn.f64 	%fd1853, %fd1851, 0dBC7ABC9E3B39803F, %fd1852;
	fma.rn.f64 	%fd1854, %fd1853, 0d3E5ADE1569CE2BDF, 0d3E928AF3FCA213EA;
	fma.rn.f64 	%fd1855, %fd1854, %fd1853, 0d3EC71DEE62401315;
	fma.rn.f64 	%fd1856, %fd1855, %fd1853, 0d3EFA01997C89EB71;
	fma.rn.f64 	%fd1857, %fd1856, %fd1853, 0d3F2A01A014761F65;
	fma.rn.f64 	%fd1858, %fd1857, %fd1853, 0d3F56C16C1852B7AF;
	fma.rn.f64 	%fd1859, %fd1858, %fd1853, 0d3F81111111122322;
	fma.rn.f64 	%fd1860, %fd1859, %fd1853, 0d3FA55555555502A1;
	fma.rn.f64 	%fd1861, %fd1860, %fd1853, 0d3FC5555555555511;
	fma.rn.f64 	%fd1862, %fd1861, %fd1853, 0d3FE000000000000B;
	fma.rn.f64 	%fd1863, %fd1862, %fd1853, 0d3FF0000000000000;
	fma.rn.f64 	%fd1864, %fd1863, %fd1853, 0d3FF0000000000000;
	{
	.reg .b32 %temp; 
	mov.b64 	{%r146, %temp}, %fd1864;
	}
	{
	.reg .b32 %temp; 
	mov.b64 	{%temp, %r147}, %fd1864;
	}
	shl.b32 	%r578, %r145, 20;
	add.s32 	%r579, %r578, %r147;
	mov.b64 	%fd2124, {%r146, %r579};
	{
	.reg .b32 %temp; 
	mov.b64 	{%temp, %r580}, %fd349;
	}
	mov.b32 	%f27, %r580;
	abs.f32 	%f12, %f27;
	setp.lt.f32 	%p204, %f12, 0f4086232B;
	@%p204 bra 	$L__BB1_208;
	setp.lt.f64 	%p205, %fd349, 0d0000000000000000;
	add.f64 	%fd1865, %fd349, 0d7FF0000000000000;
	selp.f64 	%fd2124, 0d0000000000000000, %fd1865, %p205;
	setp.geu.f32 	%p206, %f12, 0f40874800;
	@%p206 bra 	$L__BB1_208;
	shr.u32 	%r581, %r145, 31;
	add.s32 	%r582, %r145, %r581;
	shr.s32 	%r583, %r582, 1;
	shl.b32 	%r584, %r583, 20;
	add.s32 	%r585, %r147, %r584;
	mov.b64 	%fd1866, {%r146, %r585};
	sub.s32 	%r586, %r145, %r583;
	shl.b32 	%r587, %r586, 20;
	add.s32 	%r588, %r587, 1072693248;
	mov.b32 	%r589, 0;
	mov.b64 	%fd1867, {%r589, %r588};
	mul.f64 	%fd2124, %fd1867, %fd1866;
$L__BB1_208:
	mul.f64 	%fd1868, %fd2123, %fd2124;
	mul.f64 	%fd1869, %fd2122, %fd2124;
	mul.f64 	%fd1870, %fd315, %fd1868;
	mul.f64 	%fd1871, %fd316, %fd1869;
	sub.f64 	%fd366, %fd1870, %fd1871;
	mul.f64 	%fd1872, %fd316, %fd1868;
	fma.rn.f64 	%fd367, %fd315, %fd1869, %fd1872;
	setp.ne.s32 	%p207, %r18, 0;
	shl.b32 	%r590, %r18, 4;
	mov.u32 	%r591, sdata;
	add.s32 	%r148, %r591, %r590;
	@%p207 bra 	$L__BB1_219;
	sub.f64 	%fd1946, %fd2058, %fd43;
	mul.f64 	%fd1947, %fd1946, 0d400921FB54442D18;
	mul.f64 	%fd1948, %fd1947, 0d0000000000000000;
	mul.f64 	%fd1949, %fd1948, 0d0000000000000000;
	add.f64 	%fd1950, %fd1948, 0d0000000000000000;
	abs.f64 	%fd1951, %fd169;
	rcp.rn.f64 	%fd1952, %fd1951;
	mul.f64 	%fd1953, %fd1952, %fd1949;
	mul.f64 	%fd1954, %fd1952, %fd1950;
	mul.f64 	%fd1955, %fd169, %fd1952;
	mul.f64 	%fd1956, %fd1952, 0d0000000000000000;
	mul.f64 	%fd1957, %fd1956, %fd1956;
	fma.rn.f64 	%fd1958, %fd1955, %fd1955, %fd1957;
	rcp.rn.f64 	%fd1959, %fd1958;
	mul.f64 	%fd1960, %fd1956, %fd1954;
	fma.rn.f64 	%fd1961, %fd1955, %fd1953, %fd1960;
	mul.f64 	%fd368, %fd1959, %fd1961;
	mul.f64 	%fd1962, %fd1955, %fd1954;
	mul.f64 	%fd1963, %fd1956, %fd1953;
	sub.f64 	%fd1964, %fd1962, %fd1963;
	mul.f64 	%fd369, %fd1959, %fd1964;
	abs.f64 	%fd370, %fd369;
	setp.neu.f64 	%p215, %fd370, 0d7FF0000000000000;
	@%p215 bra 	$L__BB1_211;
	mov.f64 	%fd1970, 0d0000000000000000;
	mul.rn.f64 	%fd2125, %fd369, %fd1970;
	mov.b32 	%r693, 0;
	bra.uni 	$L__BB1_213;
$L__BB1_211:
	mul.f64 	%fd1965, %fd369, 0d3FE45F306DC9C883;
	cvt.rni.s32.f64 	%r693, %fd1965;
	cvt.rn.f64.s32 	%fd1966, %r693;
	fma.rn.f64 	%fd1967, %fd1966, 0dBFF921FB54442D18, %fd369;
	fma.rn.f64 	%fd1968, %fd1966, 0dBC91A62633145C00, %fd1967;
	fma.rn.f64 	%fd2125, %fd1966, 0dB97B839A252049C0, %fd1968;
	setp.ltu.f64 	%p216, %fd370, 0d41E0000000000000;
	@%p216 bra 	$L__BB1_213;
	{ // callseq 47, 0
	.param .b64 param0;
	st.param.f64 	[param0], %fd369;
	.param .align 16 .b8 retval0[16];
	call.uni (retval0), 
	__internal_trig_reduction_slowpathd, 
	(
	param0
	);
	ld.param.f64 	%fd2125, [retval0];
	ld.param.b32 	%r693, [retval0+8];
	} // callseq 47
$L__BB1_213:
	mul.rn.f64 	%fd1971, %fd2125, %fd2125;
	fma.rn.f64 	%fd1972, %fd1971, 0dBDA8FF8320FD8164, 0d3E21EEA7C1EF8528;
	fma.rn.f64 	%fd1973, %fd1972, %fd1971, 0dBE927E4F8E06E6D9;
	fma.rn.f64 	%fd1974, %fd1973, %fd1971, 0d3EFA01A019DDBCE9;
	fma.rn.f64 	%fd1975, %fd1974, %fd1971, 0dBF56C16C16C15D47;
	fma.rn.f64 	%fd1976, %fd1975, %fd1971, 0d3FA5555555555551;
	fma.rn.f64 	%fd1977, %fd1976, %fd1971, 0dBFE0000000000000;
	fma.rn.f64 	%fd1978, %fd1977, %fd1971, 0d3FF0000000000000;
	fma.rn.f64 	%fd1979, %fd1971, 0d3DE5DB65F9785EBA, 0dBE5AE5F12CB0D246;
	fma.rn.f64 	%fd1980, %fd1979, %fd1971, 0d3EC71DE369ACE392;
	fma.rn.f64 	%fd1981, %fd1980, %fd1971, 0dBF2A01A019DB62A1;
	fma.rn.f64 	%fd1982, %fd1981, %fd1971, 0d3F81111111110818;
	fma.rn.f64 	%fd1983, %fd1982, %fd1971, 0dBFC5555555555554;
	fma.rn.f64 	%fd1984, %fd1983, %fd1971, 0d0000000000000000;
	fma.rn.f64 	%fd1985, %fd1984, %fd2125, %fd2125;
	and.b32  	%r619, %r693, 1;
	setp.eq.b32 	%p217, %r619, 1;
	{
	.reg .b32 %temp; 
	mov.b64 	{%temp, %r620}, %fd1985;
	}
	{
	.reg .b32 %temp; 
	mov.b64 	{%r621, %temp}, %fd1985;
	}
	xor.b32  	%r622, %r620, -2147483648;
	mov.b64 	%fd1986, {%r621, %r622};
	selp.f64 	%fd2126, %fd1978, %fd1985, %p217;
	selp.f64 	%fd2127, %fd1986, %fd1978, %p217;
	and.b32  	%r623, %r693, 2;
	setp.eq.s32 	%p218, %r623, 0;
	@%p218 bra 	$L__BB1_215;
	{
	.reg .b32 %temp; 
	mov.b64 	{%temp, %r624}, %fd2126;
	}
	{
	.reg .b32 %temp; 
	mov.b64 	{%r625, %temp}, %fd2126;
	}
	xor.b32  	%r626, %r624, -2147483648;
	mov.b64 	%fd2126, {%r625, %r626};
	{
	.reg .b32 %temp; 
	mov.b64 	{%temp, %r627}, %fd2127;
	}
	{
	.reg .b32 %temp; 
	mov.b64 	{%r628, %temp}, %fd2127;
	}
	xor.b32  	%r629, %r627, -2147483648;
	mov.b64 	%fd2127, {%r628, %r629};
$L__BB1_215:
	fma.rn.f64 	%fd1987, %fd368, 0d3FF71547652B82FE, 0d4338000000000000;
	{
	.reg .b32 %temp; 
	mov.b64 	{%r152, %temp}, %fd1987;
	}
	mov.f64 	%fd1988, 0dC338000000000000;
	add.rn.f64 	%fd1989, %fd1987, %fd1988;
	fma.rn.f64 	%fd1990, %fd1989, 0dBFE62E42FEFA39EF, %fd368;
	fma.rn.f64 	%fd1991, %fd1989, 0dBC7ABC9E3B39803F, %fd1990;
	fma.rn.f64 	%fd1992, %fd1991, 0d3E5ADE1569CE2BDF, 0d3E928AF3FCA213EA;
	fma.rn.f64 	%fd1993, %fd1992, %fd1991, 0d3EC71DEE62401315;
	fma.rn.f64 	%fd1994, %fd1993, %fd1991, 0d3EFA01997C89EB71;
	fma.rn.f64 	%fd1995, %fd1994, %fd1991, 0d3F2A01A014761F65;
	fma.rn.f64 	%fd1996, %fd1995, %fd1991, 0d3F56C16C1852B7AF;
	fma.rn.f64 	%fd1997, %fd1996, %fd1991, 0d3F81111111122322;
	fma.rn.f64 	%fd1998, %fd1997, %fd1991, 0d3FA55555555502A1;
	fma.rn.f64 	%fd1999, %fd1998, %fd1991, 0d3FC5555555555511;
	fma.rn.f64 	%fd2000, %fd1999, %fd1991, 0d3FE000000000000B;
	fma.rn.f64 	%fd2001, %fd2000, %fd1991, 0d3FF0000000000000;
	fma.rn.f64 	%fd2002, %fd2001, %fd1991, 0d3FF0000000000000;
	{
	.reg .b32 %temp; 
	mov.b64 	{%r153, %temp}, %fd2002;
	}
	{
	.reg .b32 %temp; 
	mov.b64 	{%temp, %r154}, %fd2002;
	}
	shl.b32 	%r630, %r152, 20;
	add.s32 	%r631, %r630, %r154;
	mov.b64 	%fd2128, {%r153, %r631};
	{
	.reg .b32 %temp; 
	mov.b64 	{%temp, %r632}, %fd368;
	}
	mov.b32 	%f29, %r632;
	abs.f32 	%f13, %f29;
	setp.lt.f32 	%p219, %f13, 0f4086232B;
	@%p219 bra 	$L__BB1_218;
	setp.lt.f64 	%p220, %fd368, 0d0000000000000000;
	add.f64 	%fd2003, %fd368, 0d7FF0000000000000;
	selp.f64 	%fd2128, 0d0000000000000000, %fd2003, %p220;
	setp.geu.f32 	%p221, %f13, 0f40874800;
	@%p221 bra 	$L__BB1_218;
	shr.u32 	%r633, %r152, 31;
	add.s32 	%r634, %r152, %r633;
	shr.s32 	%r635, %r634, 1;
	shl.b32 	%r636, %r635, 20;
	add.s32 	%r637, %r154, %r636;
	mov.b64 	%fd2004, {%r153, %r637};
	sub.s32 	%r638, %r152, %r635;
	shl.b32 	%r639, %r638, 20;
	add.s32 	%r640, %r639, 1072693248;
	mov.b32 	%r641, 0;
	mov.b64 	%fd2005, {%r641, %r640};
	mul.f64 	%fd2128, %fd2005, %fd2004;
$L__BB1_218:
	mul.f64 	%fd2006, %fd2085, 0d3FE0000000000000;
	mul.f64 	%fd2007, %fd2127, %fd2128;
	mul.f64 	%fd2008, %fd2126, %fd2128;
	mul.f64 	%fd2009, %fd2006, %fd2007;
	mul.f64 	%fd2010, %fd2008, 0d0000000000000000;
	sub.f64 	%fd2011, %fd2009, %fd2010;
	mul.f64 	%fd2012, %fd2007, 0d0000000000000000;
	fma.rn.f64 	%fd2013, %fd2006, %fd2008, %fd2012;
	mul.f64 	%fd2014, %fd366, %fd2011;
	mul.f64 	%fd2015, %fd367, %fd2013;
	sub.f64 	%fd2016, %fd2014, %fd2015;
	mul.f64 	%fd2017, %fd367, %fd2011;
	fma.rn.f64 	%fd2018, %fd366, %fd2013, %fd2017;
	st.shared.v2.f64 	[sdata], {%fd2016, %fd2018};
	bra.uni 	$L__BB1_229;
$L__BB1_219:
	mul.f64 	%fd1873, %fd367, 0d0000000000000000;
	sub.f64 	%fd385, %fd366, %fd1873;
	fma.rn.f64 	%fd386, %fd366, 0d0000000000000000, %fd367;
	sub.f64 	%fd1874, %fd2058, %fd43;
	mul.f64 	%fd1875, %fd1874, 0d400921FB54442D18;
	mul.f64 	%fd1876, %fd1875, %fd168;
	mul.f64 	%fd1877, %fd1876, 0d0000000000000000;
	add.f64 	%fd1878, %fd1876, 0d0000000000000000;
	abs.f64 	%fd1879, %fd169;
	rcp.rn.f64 	%fd1880, %fd1879;
	mul.f64 	%fd1881, %fd1880, %fd1877;
	mul.f64 	%fd1882, %fd1880, %fd1878;
	mul.f64 	%fd1883, %fd169, %fd1880;
	mul.f64 	%fd1884, %fd1880, 0d0000000000000000;
	mul.f64 	%fd1885, %fd1884, %fd1884;
	fma.rn.f64 	%fd1886, %fd1883, %fd1883, %fd1885;
	rcp.rn.f64 	%fd1887, %fd1886;
	mul.f64 	%fd1888, %fd1884, %fd1882;
	fma.rn.f64 	%fd1889, %fd1883, %fd1881, %fd1888;
	mul.f64 	%fd387, %fd1887, %fd1889;
	mul.f64 	%fd1890, %fd1883, %fd1882;
	mul.f64 	%fd1891, %fd1884, %fd1881;
	sub.f64 	%fd1892, %fd1890, %fd1891;
	mul.f64 	%fd388, %fd1887, %fd1892;
	abs.f64 	%fd389, %fd388;
	setp.neu.f64 	%p208, %fd389, 0d7FF0000000000000;
	@%p208 bra 	$L__BB1_221;
	mov.f64 	%fd1898, 0d0000000000000000;
	mul.rn.f64 	%fd2129, %fd388, %fd1898;
	mov.b32 	%r694, 0;
	bra.uni 	$L__BB1_223;
$L__BB1_221:
	mul.f64 	%fd1893, %fd388, 0d3FE45F306DC9C883;
	cvt.rni.s32.f64 	%r694, %fd1893;
	cvt.rn.f64.s32 	%fd1894, %r694;
	fma.rn.f64 	%fd1895, %fd1894, 0dBFF921FB54442D18, %fd388;
	fma.rn.f64 	%fd1896, %fd1894, 0dBC91A62633145C00, %fd1895;
	fma.rn.f64 	%fd2129, %fd1894, 0dB97B839A252049C0, %fd1896;
	setp.ltu.f64 	%p209, %fd389, 0d41E0000000000000;
	@%p209 bra 	$L__BB1_223;
	{ // callseq 46, 0
	.param .b64 param0;
	st.param.f64 	[param0], %fd388;
	.param .align 16 .b8 retval0[16];
	call.uni (retval0), 
	__internal_trig_reduction_slowpathd, 
	(
	param0
	);
	ld.param.f64 	%fd2129, [retval0];
	ld.param.b32 	%r694, [retval0+8];
	} // callseq 46
$L__BB1_223:
	mul.rn.f64 	%fd1899, %fd2129, %fd2129;
	fma.rn.f64 	%fd1900, %fd1899, 0dBDA8FF8320FD8164, 0d3E21EEA7C1EF8528;
	fma.rn.f64 	%fd1901, %fd1900, %fd1899, 0dBE927E4F8E06E6D9;
	fma.rn.f64 	%fd1902, %fd1901, %fd1899, 0d3EFA01A019DDBCE9;
	fma.rn.f64 	%fd1903, %fd1902, %fd1899, 0dBF56C16C16C15D47;
	fma.rn.f64 	%fd1904, %fd1903, %fd1899, 0d3FA5555555555551;
	fma.rn.f64 	%fd1905, %fd1904, %fd1899, 0dBFE0000000000000;
	fma.rn.f64 	%fd1906, %fd1905, %fd1899, 0d3FF0000000000000;
	fma.rn.f64 	%fd1907, %fd1899, 0d3DE5DB65F9785EBA, 0dBE5AE5F12CB0D246;
	fma.rn.f64 	%fd1908, %fd1907, %fd1899, 0d3EC71DE369ACE392;
	fma.rn.f64 	%fd1909, %fd1908, %fd1899, 0dBF2A01A019DB62A1;
	fma.rn.f64 	%fd1910, %fd1909, %fd1899, 0d3F81111111110818;
	fma.rn.f64 	%fd1911, %fd1910, %fd1899, 0dBFC5555555555554;
	fma.rn.f64 	%fd1912, %fd1911, %fd1899, 0d0000000000000000;
	fma.rn.f64 	%fd1913, %fd1912, %fd2129, %fd2129;
	and.b32  	%r594, %r694, 1;
	setp.eq.b32 	%p210, %r594, 1;
	{
	.reg .b32 %temp; 
	mov.b64 	{%temp, %r595}, %fd1913;
	}
	{
	.reg .b32 %temp; 
	mov.b64 	{%r596, %temp}, %fd1913;
	}
	xor.b32  	%r597, %r595, -2147483648;
	mov.b64 	%fd1914, {%r596, %r597};
	selp.f64 	%fd2130, %fd1906, %fd1913, %p210;
	selp.f64 	%fd2131, %fd1914, %fd1906, %p210;
	and.b32  	%r598, %r694, 2;
	setp.eq.s32 	%p211, %r598, 0;
	@%p211 bra 	$L__BB1_225;
	{
	.reg .b32 %temp; 
	mov.b64 	{%temp, %r599}, %fd2130;
	}
	{
	.reg .b32 %temp; 
	mov.b64 	{%r600, %temp}, %fd2130;
	}
	xor.b32  	%r601, %r599, -2147483648;
	mov.b64 	%fd2130, {%r600, %r601};
	{
	.reg .b32 %temp; 
	mov.b64 	{%temp, %r602}, %fd2131;
	}
	{
	.reg .b32 %temp; 
	mov.b64 	{%r603, %temp}, %fd2131;
	}
	xor.b32  	%r604, %r602, -2147483648;
	mov.b64 	%fd2131, {%r603, %r604};
$L__BB1_225:
	fma.rn.f64 	%fd1915, %fd387, 0d3FF71547652B82FE, 0d4338000000000000;
	{
	.reg .b32 %temp; 
	mov.b64 	{%r158, %temp}, %fd1915;
	}
	mov.f64 	%fd1916, 0dC338000000000000;
	add.rn.f64 	%fd1917, %fd1915, %fd1916;
	fma.rn.f64 	%fd1918, %fd1917, 0dBFE62E42FEFA39EF, %fd387;
	fma.rn.f64 	%fd1919, %fd1917, 0dBC7ABC9E3B39803F, %fd1918;
	fma.rn.f64 	%fd1920, %fd1919, 0d3E5ADE1569CE2BDF, 0d3E928AF3FCA213EA;
	fma.rn.f64 	%fd1921, %fd1920, %fd1919, 0d3EC71DEE62401315;
	fma.rn.f64 	%fd1922, %fd1921, %fd1919, 0d3EFA01997C89EB71;
	fma.rn.f64 	%fd1923, %fd1922, %fd1919, 0d3F2A01A014761F65;
	fma.rn.f64 	%fd1924, %fd1923, %fd1919, 0d3F56C16C1852B7AF;
	fma.rn.f64 	%fd1925, %fd1924, %fd1919, 0d3F81111111122322;
	fma.rn.f64 	%fd1926, %fd1925, %fd1919, 0d3FA55555555502A1;
	fma.rn.f64 	%fd1927, %fd1926, %fd1919, 0d3FC5555555555511;
	fma.rn.f64 	%fd1928, %fd1927, %fd1919, 0d3FE000000000000B;
	fma.rn.f64 	%fd1929, %fd1928, %fd1919, 0d3FF0000000000000;
	fma.rn.f64 	%fd1930, %fd1929, %fd1919, 0d3FF0000000000000;
	{
	.reg .b32 %temp; 
	mov.b64 	{%r159, %temp}, %fd1930;
	}
	{
	.reg .b32 %temp; 
	mov.b64 	{%temp, %r160}, %fd1930;
	}
	shl.b32 	%r605, %r158, 20;
	add.s32 	%r606, %r605, %r160;
	mov.b64 	%fd2132, {%r159, %r606};
	{
	.reg .b32 %temp; 
	mov.b64 	{%temp, %r607}, %fd387;
	}
	mov.b32 	%f28, %r607;
	abs.f32 	%f14, %f28;
	setp.lt.f32 	%p212, %f14, 0f4086232B;
	@%p212 bra 	$L__BB1_228;
	setp.lt.f64 	%p213, %fd387, 0d0000000000000000;
	add.f64 	%fd1931, %fd387, 0d7FF0000000000000;
	selp.f64 	%fd2132, 0d0000000000000000, %fd1931, %p213;
	setp.geu.f32 	%p214, %f14, 0f40874800;
	@%p214 bra 	$L__BB1_228;
	shr.u32 	%r608, %r158, 31;
	add.s32 	%r609, %r158, %r608;
	shr.s32 	%r610, %r609, 1;
	shl.b32 	%r611, %r610, 20;
	add.s32 	%r612, %r160, %r611;
	mov.b64 	%fd1932, {%r159, %r612};
	sub.s32 	%r613, %r158, %r610;
	shl.b32 	%r614, %r613, 20;
	add.s32 	%r615, %r614, 1072693248;
	mov.b32 	%r616, 0;
	mov.b64 	%fd1933, {%r616, %r615};
	mul.f64 	%fd2132, %fd1933, %fd1932;
$L__BB1_228:
	mul.f64 	%fd1934, %fd2131, %fd2132;
	mul.f64 	%fd1935, %fd2130, %fd2132;
	mul.f64 	%fd1936, %fd385, %fd1934;
	mul.f64 	%fd1937, %fd386, %fd1935;
	sub.f64 	%fd1938, %fd1936, %fd1937;
	mul.f64 	%fd1939, %fd386, %fd1934;
	fma.rn.f64 	%fd1940, %fd385, %fd1935, %fd1939;
	mul.f64 	%fd1941, %fd2085, %fd1938;
	mul.f64 	%fd1942, %fd1940, 0d0000000000000000;
	sub.f64 	%fd1943, %fd1941, %fd1942;
	mul.f64 	%fd1944, %fd2085, %fd1940;
	fma.rn.f64 	%fd1945, %fd1938, 0d0000000000000000, %fd1944;
	st.shared.v2.f64 	[%r148], {%fd1943, %fd1945};
$L__BB1_229:
	bar.sync 	0;
	mov.u32 	%r695, %ntid.x;
	setp.lt.u32 	%p222, %r695, 2;
	@%p222 bra 	$L__BB1_233;
$L__BB1_230:
	shr.u32 	%r163, %r695, 1;
	setp.ge.u32 	%p223, %r18, %r163;
	@%p223 bra 	$L__BB1_232;
	ld.shared.v2.f64 	{%fd2019, %fd2020}, [%r148];
	shl.b32 	%r642, %r163, 4;
	add.s32 	%r643, %r148, %r642;
	ld.shared.v2.f64 	{%fd2021, %fd2022}, [%r643];
	add.f64 	%fd2023, %fd2019, %fd2021;
	add.f64 	%fd2024, %fd2020, %fd2022;
	st.shared.v2.f64 	[%r148], {%fd2023, %fd2024};
$L__BB1_232:
	bar.sync 	0;
	setp.gt.u32 	%p224, %r695, 3;
	mov.u32 	%r695, %r163;
	@%p224 bra 	$L__BB1_230;
$L__BB1_233:
	setp.ne.s32 	%p225, %r18, 0;
	@%p225 bra 	$L__BB1_238;
	ld.global.f64 	%fd404, [%rd2];
	neg.f64 	%fd2025, %fd411;
	ld.global.f64 	%fd2026, [%rd1];
	mul.f64 	%fd405, %fd2026, %fd2025;
	fma.rn.f64 	%fd2027, %fd405, 0d3FF71547652B82FE, 0d4338000000000000;
	{
	.reg .b32 %temp; 
	mov.b64 	{%r164, %temp}, %fd2027;
	}
	mov.f64 	%fd2028, 0dC338000000000000;
	add.rn.f64 	%fd2029, %fd2027, %fd2028;
	fma.rn.f64 	%fd2030, %fd2029, 0dBFE62E42FEFA39EF, %fd405;
	fma.rn.f64 	%fd2031, %fd2029, 0dBC7ABC9E3B39803F, %fd2030;
	fma.rn.f64 	%fd2032, %fd2031, 0d3E5ADE1569CE2BDF, 0d3E928AF3FCA213EA;
	fma.rn.f64 	%fd2033, %fd2032, %fd2031, 0d3EC71DEE62401315;
	fma.rn.f64 	%fd2034, %fd2033, %fd2031, 0d3EFA01997C89EB71;
	fma.rn.f64 	%fd2035, %fd2034, %fd2031, 0d3F2A01A014761F65;
	fma.rn.f64 	%fd2036, %fd2035, %fd2031, 0d3F56C16C1852B7AF;
	fma.rn.f64 	%fd2037, %fd2036, %fd2031, 0d3F81111111122322;
	fma.rn.f64 	%fd2038, %fd2037, %fd2031, 0d3FA55555555502A1;
	fma.rn.f64 	%fd2039, %fd2038, %fd2031, 0d3FC5555555555511;
	fma.rn.f64 	%fd2040, %fd2039, %fd2031, 0d3FE000000000000B;
	fma.rn.f64 	%fd2041, %fd2040, %fd2031, 0d3FF0000000000000;
	fma.rn.f64 	%fd2042, %fd2041, %fd2031, 0d3FF0000000000000;
	{
	.reg .b32 %temp; 
	mov.b64 	{%r165, %temp}, %fd2042;
	}
	{
	.reg .b32 %temp; 
	mov.b64 	{%temp, %r166}, %fd2042;
	}
	shl.b32 	%r644, %r164, 20;
	add.s32 	%r645, %r644, %r166;
	mov.b64 	%fd2133, {%r165, %r645};
	{
	.reg .b32 %temp; 
	mov.b64 	{%temp, %r646}, %fd405;
	}
	mov.b32 	%f30, %r646;
	abs.f32 	%f15, %f30;
	setp.lt.f32 	%p226, %f15, 0f4086232B;
	@%p226 bra 	$L__BB1_237;
	setp.lt.f64 	%p227, %fd405, 0d0000000000000000;
	add.f64 	%fd2043, %fd405, 0d7FF0000000000000;
	selp.f64 	%fd2133, 0d0000000000000000, %fd2043, %p227;
	setp.geu.f32 	%p228, %f15, 0f40874800;
	@%p228 bra 	$L__BB1_237;
	shr.u32 	%r647, %r164, 31;
	add.s32 	%r648, %r164, %r647;
	shr.s32 	%r649, %r648, 1;
	shl.b32 	%r650, %r649, 20;
	add.s32 	%r651, %r166, %r650;
	mov.b64 	%fd2044, {%r165, %r651};
	sub.s32 	%r652, %r164, %r649;
	shl.b32 	%r653, %r652, 20;
	add.s32 	%r654, %r653, 1072693248;
	mov.b32 	%r655, 0;
	mov.b64 	%fd2045, {%r655, %r654};
	mul.f64 	%fd2133, %fd2045, %fd2044;
$L__BB1_237:
	ld.param.u64 	%rd75, [_Z8BatesCOSPddddS_S_PcbS__param_8];
	mul.f64 	%fd2046, %fd404, %fd2133;
	ld.shared.f64 	%fd2047, [sdata];
	mul.f64 	%fd2048, %fd2046, %fd2047;
	cvta.to.global.u64 	%rd72, %rd75;
	mul.wide.u32 	%rd73, %r1, 8;
	add.s64 	%rd74, %rd72, %rd73;
	st.global.f64 	[%rd74], %fd2048;
$L__BB1_238:
	ret;

}
	// .globl	_Z5VGCOSPddddS_S_PcbS_
.visible .entry _Z5VGCOSPddddS_S_PcbS_(
	.param .u64 .ptr .align 1 _Z5VGCOSPddddS_S_PcbS__param_0,
	.param .f64 _Z5VGCOSPddddS_S_PcbS__param_1,
	.param .f64 _Z5VGCOSPddddS_S_PcbS__param_2,
	.param .f64 _Z5VGCOSPddddS_S_PcbS__param_3,
	.param .u64 .ptr .align 1 _Z5VGCOSPddddS_S_PcbS__param_4,
	.param .u64 .ptr .align 1 _Z5VGCOSPddddS_S_PcbS__param_5,
	.param .u64 .ptr .align 1 _Z5VGCOSPddddS_S_PcbS__param_6,
	.param .u8 _Z5VGCOSPddddS_S_PcbS__param_7,
	.param .u64 .ptr .align 1 _Z5VGCOSPddddS_S_PcbS__param_8
)
{
	.reg .pred 	%p<169>;
	.reg .b16 	%rs<2>;
	.reg .b32 	%r<449>;
	.reg .b32 	%f<17>;
	.reg .b64 	%rd<84>;
	.reg .b64 	%fd<1185>;

	ld.param.u64 	%rd6, [_Z5VGCOSPddddS_S_PcbS__param_0];
	ld.param.f64 	%fd245, [_Z5VGCOSPddddS_S_PcbS__param_1];
	ld.param.f64 	%fd243, [_Z5VGCOSPddddS_S_PcbS__param_2];
	ld.param.u64 	%rd2, [_Z5VGCOSPddddS_S_PcbS__param_4];
	ld.param.u64 	%rd3, [_Z5VGCOSPddddS_S_PcbS__param_5];
	ld.param.u64 	%rd4, [_Z5VGCOSPddddS_S_PcbS__param_6];
	cvta.to.global.u64 	%rd7, %rd2;
	cvta.to.global.u64 	%rd8, %rd3;
	cvta.to.global.u64 	%rd9, %rd6;
	ld.global.f64 	%fd246, [%rd9];
	ld.global.f64 	%fd1, [%rd9+8];
	ld.global.f64 	%fd2, [%rd9+16];
	mul.f64 	%fd3, %fd246, %fd246;
	mul.f64 	%fd247, %fd1, %fd1;
	mul.f64 	%fd248, %fd2, %fd2;
	add.f64 	%fd249, %fd243, %fd1;
	mov.u32 	%r1, %ctaid.x;
	mul.wide.u32 	%rd10, %r1, 8;
	add.s64 	%rd11, %rd8, %rd10;
	ld.global.f64 	%fd4, [%rd11];
	mul.f64 	%fd250, %fd249, %fd4;
	fma.rn.f64 	%fd251, %fd2, %fd247, %fd3;
	mul.f64 	%fd252, %fd3, %fd3;
	add.f64 	%fd253, %fd247, %fd247;
	mul.f64 	%fd254, %fd247, %fd253;
	mul.f64 	%fd255, %fd248, %fd254;
	mul.f64 	%fd256, %fd2, %fd255;
	fma.rn.f64 	%fd257, %fd252, %fd2, %fd256;
	mul.f64 	%fd258, %fd3, 0d4010000000000000;
	mul.f64 	%fd259, %fd258, %fd247;
	fma.rn.f64 	%fd260, %fd259, %fd248, %fd257;
	mul.f64 	%fd261, %fd260, 0d4008000000000000;
	mul.f64 	%fd262, %fd4, %fd261;
	sqrt.rn.f64 	%fd263, %fd262;
	fma.rn.f64 	%fd264, %fd4, %fd251, %fd263;
	sqrt.rn.f64 	%fd265, %fd264;
	mul.f64 	%fd266, %fd265, 0d4024000000000000;
	sub.f64 	%fd5, %fd250, %fd266;
	add.f64 	%fd6, %fd250, %fd266;
	add.s64 	%rd12, %rd7, %rd10;
	ld.global.f64 	%fd267, [%rd12];
	div.rn.f64 	%fd1132, %fd245, %fd267;
	{
	.reg .b32 %temp; 
	mov.b64 	{%temp, %r418}, %fd1132;
	}
	{
	.reg .b32 %temp; 
	mov.b64 	{%r419, %temp}, %fd1132;
	}
	setp.gt.s32 	%p4, %r418, 1048575;
	mov.b32 	%r420, -1023;
	@%p4 bra 	$L__BB2_2;
	mul.f64 	%fd1132, %fd1132, 0d4350000000000000;
	{
	.reg .b32 %temp; 
	mov.b64 	{%temp, %r418}, %fd1132;
	}
	{
	.reg .b32 %temp; 
	mov.b64 	{%r419, %temp}, %fd1132;
	}
	mov.b32 	%r420, -1077;
$L__BB2_2:
	add.s32 	%r124, %r418, -1;
	setp.gt.u32 	%p5, %r124, 2146435070;
	@%p5 bra 	$L__BB2_6;
	shr.u32 	%r127, %r418, 20;
	add.s32 	%r421, %r420, %r127;
	and.b32  	%r128, %r418, 1048575;
	or.b32  	%r129, %r128, 1072693248;
	mov.b64 	%fd1133, {%r419, %r129};
	setp.lt.u32 	%p7, %r129, 1073127583;
	@%p7 bra 	$L__BB2_5;
	{
	.reg .b32 %temp; 
	mov.b64 	{%r130, %temp}, %fd1133;
	}
	{
	.reg .b32 %temp; 
	mov.b64 	{%temp, %r131}, %fd1133;
	}
	add.s32 	%r132, %r131, -1048576;
	mov.b64 	%fd1133, {%r130, %r132};
	add.s32 	%r421, %r421, 1;
$L__BB2_5:
	add.f64 	%fd269, %fd1133, 0dBFF0000000000000;
	add.f64 	%fd270, %fd1133, 0d3FF0000000000000;
	rcp.approx.ftz.f64 	%fd271, %fd270;
	neg.f64 	%fd272, %fd270;
	fma.rn.f64 	%fd273, %fd272, %fd271, 0d3FF0000000000000;
	fma.rn.f64 	%fd274, %fd273, %fd273, %fd273;
	fma.rn.f64 	%fd275, %fd274, %fd271, %fd271;
	mul.f64 	%fd276, %fd269, %fd275;
	fma.rn.f64 	%fd277, %fd269, %fd275, %fd276;
	mul.f64 	%fd278, %fd277, %fd277;
	fma.rn.f64 	%fd279, %fd278, 0d3EB1380B3AE80F1E, 0d3ED0EE258B7A8B04;
	fma.rn.f64 	%fd280, %fd279, %fd278, 0d3EF3B2669F02676F;
	fma.rn.f64 	%fd281, %fd280, %fd278, 0d3F1745CBA9AB0956;
	fma.rn.f64 	%fd282, %fd281, %fd278, 0d3F3C71C72D1B5154;
	fma.rn.f64 	%fd283, %fd282, %fd278, 0d3F624924923BE72D;
	fma.rn.f64 	%fd284, %fd283, %fd278, 0d3F8999999999A3C4;
	fma.rn.f64 	%fd285, %fd284, %fd278, 0d3FB5555555555554;
	sub.f64 	%fd286, %fd269, %fd277;
	add.f64 	%fd287, %fd286, %fd286;
	neg.f64 	%fd288, %fd277;
	fma.rn.f64 	%fd289, %fd288, %fd269, %fd287;
	mul.f64 	%fd290, %fd275, %fd289;
	mul.f64 	%fd291, %fd278, %fd285;
	fma.rn.f64 	%fd292, %fd291, %fd277, %fd290;
	xor.b32  	%r133, %r421, -2147483648;
	mov.b32 	%r134, 1127219200;
	mov.b64 	%fd293, {%r133, %r134};
	mov.b32 	%r135, -2147483648;
	mov.b64 	%fd294, {%r135, %r134};
	sub.f64 	%fd295, %fd293, %fd294;
	fma.rn.f64 	%fd296, %fd295, 0d3FE62E42FEFA39EF, %fd277;
	fma.rn.f64 	%fd297, %fd295, 0dBFE62E42FEFA39EF, %fd296;
	sub.f64 	%fd298, %fd297, %fd277;
	sub.f64 	%fd299, %fd292, %fd298;
	fma.rn.f64 	%fd300, %fd295, 0d3C7ABC9E3B39803F, %fd299;
	add.f64 	%fd1134, %fd296, %fd300;
	bra.uni 	$L__BB2_7;
$L__BB2_6:
	fma.rn.f64 	%fd268, %fd1132, 0d7FF0000000000000, 0d7FF0000000000000;
	{
	.reg .b32 %temp; 
	mov.b64 	{%temp, %r125}, %fd1132;
	}
	and.b32  	%r126, %r125, 2147483647;
	setp.eq.s32 	%p6, %r126, 0;
	selp.f64 	%fd1134, 0dFFF0000000000000, %fd268, %p6;
$L__BB2_7:
	cvt.u64.u32 	%rd13, %r1;
	mov.u32 	%r12, %tid.x;
	cvta.to.global.u64 	%rd14, %rd4;
	add.s64 	%rd15, %rd14, %rd13;
	ld.global.u8 	%rs1, [%rd15];
	setp.ne.s16 	%p8, %rs1, 67;
	@%p8 bra 	$L__BB2_50;
	sub.f64 	%fd16, %fd6, %fd5;
	cvt.rn.f64.u32 	%fd521, %r12;
	mul.f64 	%fd17, %fd521, 0d400921FB54442D18;
	div.rn.f64 	%fd18, %fd17, %fd16;
	{
	.reg .b32 %temp; 
	mov.b64 	{%temp, %r13}, %fd18;
	}
	mov.f64 	%fd522, 0d4000000000000000;
	{
	.reg .b32 %temp; 
	mov.b64 	{%temp, %r207}, %fd522;
	}
	and.b32  	%r15, %r207, 2146435072;
	setp.eq.s32 	%p52, %r15, 1062207488;
	abs.f64 	%fd19, %fd18;
	{ // callseq 55, 0
	.param .b64 param0;
	st.param.f64 	[param0], %fd19;
	.param .b64 param1;
	st.param.f64 	[param1], 0d4000000000000000;
	.param .b64 retval0;
	call.uni (retval0), 
	__internal_accurate_pow, 
	(
	param0, 
	param1
	);
	ld.param.f64 	%fd523, [retval0];
	} // callseq 55
	setp.lt.s32 	%p53, %r13, 0;
	neg.f64 	%fd525, %fd523;
	selp.f64 	%fd526, %fd525, %fd523, %p52;
	selp.f64 	%fd1136, %fd526, %fd523, %p53;
	setp.neu.f64 	%p54, %fd18, 0d0000000000000000;
	@%p54 bra 	$L__BB2_10;
	setp.eq.s32 	%p55, %r15, 1062207488;
	selp.b32 	%r208, %r13, 0, %p55;
	setp.lt.s32 	%p56, %r207, 0;
	or.b32  	%r209, %r208, 2146435072;
	selp.b32 	%r210, %r209, %r208, %p56;
	mov.b32 	%r211, 0;
	mov.b64 	%fd1136, {%r211, %r210};
$L__BB2_10:
	add.f64 	%fd527, %fd18, 0d4000000000000000;
	{
	.reg .b32 %temp; 
	mov.b64 	{%temp, %r212}, %fd527;
	}
	and.b32  	%r213, %r212, 2146435072;
	setp.ne.s32 	%p57, %r213, 2146435072;
	@%p57 bra 	$L__BB2_15;
	setp.num.f64 	%p58, %fd18, %fd18;
	@%p58 bra 	$L__BB2_13;
	mov.f64 	%fd528, 0d4000000000000000;
	add.rn.f64 	%fd1136, %fd18, %fd528;
	bra.uni 	$L__BB2_15;
$L__BB2_13:
	setp.neu.f64 	%p59, %fd19, 0d7FF0000000000000;
	@%p59 bra 	$L__BB2_15;
	setp.lt.s32 	%p60, %r13, 0;
	setp.eq.s32 	%p61, %r15, 1062207488;
	setp.lt.s32 	%p62, %r207, 0;
	selp.b32 	%r215, 0, 2146435072, %p62;
	and.b32  	%r216, %r207, 2147483647;
	setp.ne.s32 	%p63, %r216, 1071644672;
	or.b32  	%r217, %r215, -2147483648;
	selp.b32 	%r218, %r217, %r215, %p63;
	selp.b32 	%r219, %r218, %r215, %p61;
	selp.b32 	%r220, %r219, %r215, %p60;
	mov.b32 	%r221, 0;
	mov.b64 	%fd1136, {%r221, %r220};
$L__BB2_15:
	mul.f64 	%fd529, %fd17, %fd16;
	div.rn.f64 	%fd26, %fd529, %fd16;
	abs.f64 	%fd27, %fd26;
	setp.neu.f64 	%p64, %fd27, 0d7FF0000000000000;
	@%p64 bra 	$L__BB2_17;
	mov.f64 	%fd535, 0d0000000000000000;
	mul.rn.f64 	%fd1138, %fd26, %fd535;
	mov.b32 	%r423, 1;
	bra.uni 	$L__BB2_20;
$L__BB2_17:
	mul.f64 	%fd530, %fd26, 0d3FE45F306DC9C883;
	cvt.rni.s32.f64 	%r422, %fd530;
	cvt.rn.f64.s32 	%fd531, %r422;
	fma.rn.f64 	%fd532, %fd531, 0dBFF921FB54442D18, %fd26;
	fma.rn.f64 	%fd533, %fd531, 0dBC91A62633145C00, %fd532;
	fma.rn.f64 	%fd1138, %fd531, 0dB97B839A252049C0, %fd533;
	setp.ltu.f64 	%p65, %fd27, 0d41E0000000000000;
	@%p65 bra 	$L__BB2_19;
	{ // callseq 56, 0
	.param .b64 param0;
	st.param.f64 	[param0], %fd26;
	.param .align 16 .b8 retval0[16];
	call.uni (retval0), 
	__internal_trig_reduction_slowpathd, 
	(
	param0
	);
	ld.param.f64 	%fd1138, [retval0];
	ld.param.b32 	%r422, [retval0+8];
	} // callseq 56
$L__BB2_19:
	add.s32 	%r423, %r422, 1;
$L__BB2_20:
	shl.b32 	%r224, %r423, 6;
	cvt.u64.u32 	%rd40, %r224;
	and.b64  	%rd41, %rd40, 64;
	mov.u64 	%rd42, __cudart_sin_cos_coeffs;
	add.s64 	%rd43, %rd42, %rd41;
	mul.rn.f64 	%fd536, %fd1138, %fd1138;
	and.b32  	%r225, %r423, 1;
	setp.eq.b32 	%p66, %r225, 1;
	selp.f64 	%fd537, 0dBDA8FF8320FD8164, 0d3DE5DB65F9785EBA, %p66;
	ld.global.nc.v2.f64 	{%fd538, %fd539}, [%rd43];
	fma.rn.f64 	%fd540, %fd537, %fd536, %fd538;
	fma.rn.f64 	%fd541, %fd540, %fd536, %fd539;
	ld.global.nc.v2.f64 	{%fd542, %fd543}, [%rd43+16];
	fma.rn.f64 	%fd544, %fd541, %fd536, %fd542;
	fma.rn.f64 	%fd545, %fd544, %fd536, %fd543;
	ld.global.nc.v2.f64 	{%fd546, %fd547}, [%rd43+32];
	fma.rn.f64 	%fd548, %fd545, %fd536, %fd546;
	fma.rn.f64 	%fd549, %fd548, %fd536, %fd547;
	fma.rn.f64 	%fd550, %fd549, %fd1138, %fd1138;
	fma.rn.f64 	%fd551, %fd549, %fd536, 0d3FF0000000000000;
	selp.f64 	%fd552, %fd551, %fd550, %p66;
	and.b32  	%r226, %r423, 2;
	setp.eq.s32 	%p67, %r226, 0;
	mov.f64 	%fd553, 0d0000000000000000;
	sub.f64 	%fd554, %fd553, %fd552;
	selp.f64 	%fd33, %fd552, %fd554, %p67;
	fma.rn.f64 	%fd555, %fd6, 0d3FF71547652B82FE, 0d4338000000000000;
	{
	.reg .b32 %temp; 
	mov.b64 	{%r21, %temp}, %fd555;
	}
	mov.f64 	%fd556, 0dC338000000000000;
	add.rn.f64 	%fd557, %fd555, %fd556;
	fma.rn.f64 	%fd558, %fd557, 0dBFE62E42FEFA39EF, %fd6;
	fma.rn.f64 	%fd559, %fd557, 0dBC7ABC9E3B39803F, %fd558;
	fma.rn.f64 	%fd560, %fd559, 0d3E5ADE1569CE2BDF, 0d3E928AF3FCA213EA;
	fma.rn.f64 	%fd561, %fd560, %fd559, 0d3EC71DEE62401315;
	fma.rn.f64 	%fd562, %fd561, %fd559, 0d3EFA01997C89EB71;
	fma.rn.f64 	%fd563, %fd562, %fd559, 0d3F2A01A014761F65;
	fma.rn.f64 	%fd564, %fd563, %fd559, 0d3F56C16C1852B7AF;
	fma.rn.f64 	%fd565, %fd564, %fd559, 0d3F81111111122322;
	fma.rn.f64 	%fd566, %fd565, %fd559, 0d3FA55555555502A1;
	fma.rn.f64 	%fd567, %fd566, %fd559, 0d3FC5555555555511;
	fma.rn.f64 	%fd568, %fd567, %fd559, 0d3FE000000000000B;
	fma.rn.f64 	%fd569, %fd568, %fd559, 0d3FF0000000000000;
	fma.rn.f64 	%fd570, %fd569, %fd559, 0d3FF0000000000000;
	{
	.reg .b32 %temp; 
	mov.b64 	{%r22, %temp}, %fd570;
	}
	{
	.reg .b32 %temp; 
	mov.b64 	{%temp, %r23}, %fd570;
	}
	shl.b32 	%r227, %r21, 20;
	add.s32 	%r228, %r227, %r23;
	mov.b64 	%fd1139, {%r22, %r228};
	{
	.reg .b32 %temp; 
	mov.b64 	{%temp, %r229}, %fd6;
	}
	mov.b32 	%f11, %r229;
	abs.f32 	%f1, %f11;
	setp.lt.f32 	%p68, %f1, 0f4086232B;
	@%p68 bra 	$L__BB2_23;
	setp.lt.f64 	%p69, %fd6, 0d0000000000000000;
	add.f64 	%fd571, %fd6, 0d7FF0000000000000;
	selp.f64 	%fd1139, 0d0000000000000000, %fd571, %p69;
	setp.geu.f32 	%p70, %f1, 0f40874800;
	@%p70 bra 	$L__BB2_23;
	shr.u32 	%r230, %r21, 31;
	add.s32 	%r231, %r21, %r230;
	shr.s32 	%r232, %r231, 1;
	shl.b32 	%r233, %r232, 20;
	add.s32 	%r234, %r23, %r233;
	mov.b64 	%fd572, {%r22, %r234};
	sub.s32 	%r235, %r21, %r232;
	shl.b32 	%r236, %r235, 20;
	add.s32 	%r237, %r236, 1072693248;
	mov.b32 	%r238, 0;
	mov.b64 	%fd573, {%r238, %r237};
	mul.f64 	%fd1139, %fd573, %fd572;
$L__BB2_23:
	mov.f64 	%fd574, 0d0000000000000000;
	sub.f64 	%fd575, %fd574, %fd5;
	mul.f64 	%fd576, %fd17, %fd575;
	div.rn.f64 	%fd38, %fd576, %fd16;
	abs.f64 	%fd39, %fd38;
	setp.neu.f64 	%p71, %fd39, 0d7FF0000000000000;
	@%p71 bra 	$L__BB2_25;
	mov.f64 	%fd582, 0d0000000000000000;
	mul.rn.f64 	%fd1141, %fd38, %fd582;
	mov.b32 	%r425, 1;
	bra.uni 	$L__BB2_28;
$L__BB2_25:
	mul.f64 	%fd577, %fd38, 0d3FE45F306DC9C883;
	cvt.rni.s32.f64 	%r424, %fd577;
	cvt.rn.f64.s32 	%fd578, %r424;
	fma.rn.f64 	%fd579, %fd578, 0dBFF921FB54442D18, %fd38;
	fma.rn.f64 	%fd580, %fd578, 0dBC91A62633145C00, %fd579;
	fma.rn.f64 	%fd1141, %fd578, 0dB97B839A252049C0, %fd580;
	setp.ltu.f64 	%p72, %fd39, 0d41E0000000000000;
	@%p72 bra 	$L__BB2_27;
	{ // callseq 57, 0
	.param .b64 param0;
	st.param.f64 	[param0], %fd38;
	.param .align 16 .b8 retval0[16];
	call.uni (retval0), 
	__internal_trig_reduction_slowpathd, 
	(
	param0
	);
	ld.param.f64 	%fd1141, [retval0];
	ld.param.b32 	%r424, [retval0+8];
	} // callseq 57
$L__BB2_27:
	add.s32 	%r425, %r424, 1;
$L__BB2_28:
	shl.b32 	%r241, %r425, 6;
	cvt.u64.u32 	%rd44, %r241;
	and.b64  	%rd45, %rd44, 64;
	add.s64 	%rd47, %rd42, %rd45;
	mul.rn.f64 	%fd583, %fd1141, %fd1141;
	and.b32  	%r242, %r425, 1;
	setp.eq.b32 	%p73, %r242, 1;
	selp.f64 	%fd584, 0dBDA8FF8320FD8164, 0d3DE5DB65F9785EBA, %p73;
	ld.global.nc.v2.f64 	{%fd585, %fd586}, [%rd47];
	fma.rn.f64 	%fd587, %fd584, %fd583, %fd585;
	fma.rn.f64 	%fd588, %fd587, %fd583, %fd586;
	ld.global.nc.v2.f64 	{%fd589, %fd590}, [%rd47+16];
	fma.rn.f64 	%fd591, %fd588, %fd583, %fd589;
	fma.rn.f64 	%fd592, %fd591, %fd583, %fd590;
	ld.global.nc.v2.f64 	{%fd593, %fd594}, [%rd47+32];
	fma.rn.f64 	%fd595, %fd592, %fd583, %fd593;
	fma.rn.f64 	%fd596, %fd595, %fd583, %fd594;
	fma.rn.f64 	%fd597, %fd596, %fd1141, %fd1141;
	fma.rn.f64 	%fd598, %fd596, %fd583, 0d3FF0000000000000;
	selp.f64 	%fd599, %fd598, %fd597, %p73;
	and.b32  	%r243, %r425, 2;
	setp.eq.s32 	%p74, %r243, 0;
	mov.f64 	%fd600, 0d0000000000000000;
	sub.f64 	%fd601, %fd600, %fd599;
	selp.f64 	%fd45, %fd599, %fd601, %p74;
	mov.f64 	%fd602, 0d4338000000000000;
	{
	.reg .b32 %temp; 
	mov.b64 	{%r29, %temp}, %fd602;
	}
	mov.f64 	%fd603, 0dC338000000000000;
	add.rn.f64 	%fd604, %fd602, %fd603;
	fma.rn.f64 	%fd605, %fd604, 0dBFE62E42FEFA39EF, 0d0000000000000000;
	fma.rn.f64 	%fd606, %fd604, 0dBC7ABC9E3B39803F, %fd605;
	fma.rn.f64 	%fd607, %fd606, 0d3E5ADE1569CE2BDF, 0d3E928AF3FCA213EA;
	fma.rn.f64 	%fd608, %fd607, %fd606, 0d3EC71DEE62401315;
	fma.rn.f64 	%fd609, %fd608, %fd606, 0d3EFA01997C89EB71;
	fma.rn.f64 	%fd610, %fd609, %fd606, 0d3F2A01A014761F65;
	fma.rn.f64 	%fd611, %fd610, %fd606, 0d3F56C16C1852B7AF;
	fma.rn.f64 	%fd612, %fd611, %fd606, 0d3F81111111122322;
	fma.rn.f64 	%fd613, %fd612, %fd606, 0d3FA55555555502A1;
	fma.rn.f64 	%fd614, %fd613, %fd606, 0d3FC5555555555511;
	fma.rn.f64 	%fd615, %fd614, %fd606, 0d3FE000000000000B;
	fma.rn.f64 	%fd616, %fd615, %fd606, 0d3FF0000000000000;
	fma.rn.f64 	%fd617, %fd616, %fd606, 0d3FF0000000000000;
	{
	.reg .b32 %temp; 
	mov.b64 	{%r30, %temp}, %fd617;
	}
	{
	.reg .b32 %temp; 
	mov.b64 	{%temp, %r31}, %fd617;
	}
	shl.b32 	%r244, %r29, 20;
	add.s32 	%r245, %r244, %r31;
	mov.b64 	%fd1142, {%r30, %r245};
	{
	.reg .b32 %temp; 
	mov.b64 	{%temp, %r246}, %fd600;
	}
	mov.b32 	%f12, %r246;
	abs.f32 	%f2, %f12;
	setp.lt.f32 	%p75, %f2, 0f4086232B;
	@%p75 bra 	$L__BB2_31;
	setp.geu.f32 	%p76, %f2, 0f40874800;
	mov.f64 	%fd1142, 0d7FF0000000000000;
	@%p76 bra 	$L__BB2_31;
	shr.u32 	%r247, %r29, 31;
	add.s32 	%r248, %r29, %r247;
	shr.s32 	%r249, %r248, 1;
	shl.b32 	%r250, %r249, 20;
	add.s32 	%r251, %r31, %r250;
	mov.b64 	%fd619, {%r30, %r251};
	sub.s32 	%r252, %r29, %r249;
	shl.b32 	%r253, %r252, 20;
	add.s32 	%r254, %r253, 1072693248;
	mov.b32 	%r255, 0;
	mov.b64 	%fd620, {%r255, %r254};
	mul.f64 	%fd1142, %fd620, %fd619;
$L__BB2_31:
	setp.neu.f64 	%p77, %fd27, 0d7FF0000000000000;
	mul.f64 	%fd621, %fd45, %fd1142;
	mul.f64 	%fd622, %fd33, %fd1139;
	sub.f64 	%fd49, %fd622, %fd621;
	@%p77 bra 	$L__BB2_33;
	mov.f64 	%fd628, 0d0000000000000000;
	mul.rn.f64 	%fd1143, %fd26, %fd628;
	mov.b32 	%r426, 0;
	bra.uni 	$L__BB2_35;
$L__BB2_33:
	mul.f64 	%fd623, %fd26, 0d3FE45F306DC9C883;
	cvt.rni.s32.f64 	%r426, %fd623;
	cvt.rn.f64.s32 	%fd624, %r426;
	fma.rn.f64 	%fd625, %fd624, 0dBFF921FB54442D18, %fd26;
	fma.rn.f64 	%fd626, %fd624, 0dBC91A62633145C00, %fd625;
	fma.rn.f64 	%fd1143, %fd624, 0dB97B839A252049C0, %fd626;
	setp.ltu.f64 	%p78, %fd27, 0d41E0000000000000;
	@%p78 bra 	$L__BB2_35;
	{ // callseq 58, 0
	.param .b64 param0;
	st.param.f64 	[param0], %fd26;
	.param .align 16 .b8 retval0[16];
	call.uni (retval0), 
	__internal_trig_reduction_slowpathd, 
	(
	param0
	);
	ld.param.f64 	%fd1143, [retval0];
	ld.param.b32 	%r426, [retval0+8];
	} // callseq 58
$L__BB2_35:
	setp.neu.f64 	%p79, %fd39, 0d7FF0000000000000;
	shl.b32 	%r258, %r426, 6;
	cvt.u64.u32 	%rd48, %r258;
	and.b64  	%rd49, %rd48, 64;
	mov.u64 	%rd50, __cudart_sin_cos_coeffs;
	add.s64 	%rd51, %rd50, %rd49;
	mul.rn.f64 	%fd629, %fd1143, %fd1143;
	and.b32  	%r259, %r426, 1;
	setp.eq.b32 	%p80, %r259, 1;
	selp.f64 	%fd630, 0dBDA8FF8320FD8164, 0d3DE5DB65F9785EBA, %p80;
	ld.global.nc.v2.f64 	{%fd631, %fd632}, [%rd51];
	fma.rn.f64 	%fd633, %fd630, %fd629, %fd631;
	fma.rn.f64 	%fd634, %fd633, %fd629, %fd632;
	ld.global.nc.v2.f64 	{%fd635, %fd636}, [%rd51+16];
	fma.rn.f64 	%fd637, %fd634, %fd629, %fd635;
	fma.rn.f64 	%fd638, %fd637, %fd629, %fd636;
	ld.global.nc.v2.f64 	{%fd639, %fd640}, [%rd51+32];
	fma.rn.f64 	%fd641, %fd638, %fd629, %fd639;
	fma.rn.f64 	%fd642, %fd641, %fd629, %fd640;
	fma.rn.f64 	%fd643, %fd642, %fd1143, %fd1143;
	fma.rn.f64 	%fd644, %fd642, %fd629, 0d3FF0000000000000;
	selp.f64 	%fd645, %fd644, %fd643, %p80;
	and.b32  	%r260, %r426, 2;
	setp.eq.s32 	%p81, %r260, 0;
	mov.f64 	%fd646, 0d0000000000000000;
	sub.f64 	%fd647, %fd646, %fd645;
	selp.f64 	%fd648, %fd645, %fd647, %p81;
	mul.f64 	%fd649, %fd18, %fd648;
	fma.rn.f64 	%fd54, %fd1139, %fd649, %fd49;
	@%p79 bra 	$L__BB2_37;
	mov.f64 	%fd655, 0d0000000000000000;
	mul.rn.f64 	%fd1144, %fd38, %fd655;
	mov.b32 	%r427, 0;
	bra.uni 	$L__BB2_39;
$L__BB2_37:
	mul.f64 	%fd650, %fd38, 0d3FE45F306DC9C883;
	cvt.rni.s32.f64 	%r427, %fd650;
	cvt.rn.f64.s32 	%fd651, %r427;
	fma.rn.f64 	%fd652, %fd651, 0dBFF921FB54442D18, %fd38;
	fma.rn.f64 	%fd653, %fd651, 0dBC91A62633145C00, %fd652;
	fma.rn.f64 	%fd1144, %fd651, 0dB97B839A252049C0, %fd653;
	setp.ltu.f64 	%p82, %fd39, 0d41E0000000000000;
	@%p82 bra 	$L__BB2_39;
	{ // callseq 59, 0
	.param .b64 param0;
	st.param.f64 	[param0], %fd38;
	.param .align 16 .b8 retval0[16];
	call.uni (retval0), 
	__internal_trig_reduction_slowpathd, 
	(
	param0
	);
	ld.param.f64 	%fd1144, [retval0];
	ld.param.b32 	%r427, [retval0+8];
	} // callseq 59
$L__BB2_39:
	sub.f64 	%fd59, %fd6, %fd5;
	shl.b32 	%r263, %r427, 6;
	cvt.u64.u32 	%rd52, %r263;
	and.b64  	%rd53, %rd52, 64;
	mov.u64 	%rd54, __cudart_sin_cos_coeffs;
	add.s64 	%rd55, %rd54, %rd53;
	mul.rn.f64 	%fd656, %fd1144, %fd1144;
	and.b32  	%r264, %r427, 1;
	setp.eq.b32 	%p83, %r264, 1;
	selp.f64 	%fd657, 0dBDA8FF8320FD8164, 0d3DE5DB65F9785EBA, %p83;
	ld.global.nc.v2.f64 	{%fd658, %fd659}, [%rd55];
	fma.rn.f64 	%fd660, %fd657, %fd656, %fd658;
	fma.rn.f64 	%fd661, %fd660, %fd656, %fd659;
	ld.global.nc.v2.f64 	{%fd662, %fd663}, [%rd55+16];
	fma.rn.f64 	%fd664, %fd661, %fd656, %fd662;
	fma.rn.f64 	%fd665, %fd664, %fd656, %fd663;
	ld.global.nc.v2.f64 	{%fd666, %fd667}, [%rd55+32];
	fma.rn.f64 	%fd668, %fd665, %fd656, %fd666;
	fma.rn.f64 	%fd669, %fd668, %fd656, %fd667;
	fma.rn.f64 	%fd670, %fd669, %fd1144, %fd1144;
	fma.rn.f64 	%fd671, %fd669, %fd656, 0d3FF0000000000000;
	selp.f64 	%fd672, %fd671, %fd670, %p83;
	and.b32  	%r265, %r427, 2;
	setp.eq.s32 	%p84, %r265, 0;
	mov.f64 	%fd673, 0d0000000000000000;
	sub.f64 	%fd674, %fd673, %fd672;
	selp.f64 	%fd675, %fd672, %fd674, %p84;
	mul.f64 	%fd676, %fd18, %fd675;
	mul.f64 	%fd677, %fd1142, %fd676;
	sub.f64 	%fd678, %fd54, %fd677;
	add.f64 	%fd679, %fd1136, 0d3FF0000000000000;
	rcp.rn.f64 	%fd680, %fd679;
	setp.eq.f64 	%p85, %fd18, 0d3FF0000000000000;
	selp.f64 	%fd681, 0d3FE0000000000000, %fd680, %p85;
	mul.f64 	%fd60, %fd681, %fd678;
	setp.eq.s32 	%p86, %r12, 0;
	mov.f64 	%fd1147, %fd6;
	@%p86 bra 	$L__BB2_49;
	setp.neu.f64 	%p87, %fd27, 0d7FF0000000000000;
	@%p87 bra 	$L__BB2_42;
	mov.f64 	%fd687, 0d0000000000000000;
	mul.rn.f64 	%fd1145, %fd26, %fd687;
	mov.b32 	%r428, 0;
	bra.uni 	$L__BB2_44;
$L__BB2_42:
	mul.f64 	%fd682, %fd26, 0d3FE45F306DC9C883;
	cvt.rni.s32.f64 	%r428, %fd682;
	cvt.rn.f64.s32 	%fd683, %r428;
	fma.rn.f64 	%fd684, %fd683, 0dBFF921FB54442D18, %fd26;
	fma.rn.f64 	%fd685, %fd683, 0dBC91A62633145C00, %fd684;
	fma.rn.f64 	%fd1145, %fd683, 0dB97B839A252049C0, %fd685;
	setp.ltu.f64 	%p88, %fd27, 0d41E0000000000000;
	@%p88 bra 	$L__BB2_44;
	{ // callseq 60, 0
	.param .b64 param0;
	st.param.f64 	[param0], %fd26;
	.param .align 16 .b8 retval0[16];
	call.uni (retval0), 
	__internal_trig_reduction_slowpathd, 
	(
	param0
	);
	ld.param.f64 	%fd1145, [retval0];
	ld.param.b32 	%r428, [retval0+8];
	} // callseq 60
$L__BB2_44:
	setp.neu.f64 	%p89, %fd39, 0d7FF0000000000000;
	shl.b32 	%r269, %r428, 6;
	cvt.u64.u32 	%rd56, %r269;
	and.b64  	%rd57, %rd56, 64;
	add.s64 	%rd59, %rd54, %rd57;
	mul.rn.f64 	%fd688, %fd1145, %fd1145;
	and.b32  	%r270, %r428, 1;
	setp.eq.b32 	%p90, %r270, 1;
	selp.f64 	%fd689, 0dBDA8FF8320FD8164, 0d3DE5DB65F9785EBA, %p90;
	ld.global.nc.v2.f64 	{%fd690, %fd691}, [%rd59];
	fma.rn.f64 	%fd692, %fd689, %fd688, %fd690;
	fma.rn.f64 	%fd693, %fd692, %fd688, %fd691;
	ld.global.nc.v2.f64 	{%fd694, %fd695}, [%rd59+16];
	fma.rn.f64 	%fd696, %fd693, %fd688, %fd694;
	fma.rn.f64 	%fd697, %fd696, %fd688, %fd695;
	ld.global.nc.v2.f64 	{%fd698, %fd699}, [%rd59+32];
	fma.rn.f64 	%fd700, %fd697, %fd688, %fd698;
	fma.rn.f64 	%fd701, %fd700, %fd688, %fd699;
	fma.rn.f64 	%fd702, %fd701, %fd1145, %fd1145;
	fma.rn.f64 	%fd703, %fd701, %fd688, 0d3FF0000000000000;
	selp.f64 	%fd704, %fd703, %fd702, %p90;
	and.b32  	%r271, %r428, 2;
	setp.eq.s32 	%p91, %r271, 0;
	mov.f64 	%fd705, 0d0000000000000000;
	sub.f64 	%fd706, %fd705, %fd704;
	selp.f64 	%fd65, %fd704, %fd706, %p91;
	@%p89 bra 	$L__BB2_46;
	mov.f64 	%fd712, 0d0000000000000000;
	mul.rn.f64 	%fd1146, %fd38, %fd712;
	mov.b32 	%r429, 0;
	bra.uni 	$L__BB2_48;
$L__BB2_46:
	mul.f64 	%fd707, %fd38, 0d3FE45F306DC9C883;
	cvt.rni.s32.f64 	%r429, %fd707;
	cvt.rn.f64.s32 	%fd708, %r429;
	fma.rn.f64 	%fd709, %fd708, 0dBFF921FB54442D18, %fd38;
	fma.rn.f64 	%fd710, %fd708, 0dBC91A62633145C00, %fd709;
	fma.rn.f64 	%fd1146, %fd708, 0dB97B839A252049C0, %fd710;
	setp.ltu.f64 	%p92, %fd39, 0d41E0000000000000;
	@%p92 bra 	$L__BB2_48;
	{ // callseq 61, 0
	.param .b64 param0;
	st.param.f64 	[param0], %fd38;
	.param .align 16 .b8 retval0[16];
	call.uni (retval0), 
	__internal_trig_reduction_slowpathd, 
	(
	param0
	);
	ld.param.f64 	%fd1146, [retval0];
	ld.param.b32 	%r429, [retval0+8];
	} // callseq 61
$L__BB2_48:
	shl.b32 	%r274, %r429, 6;
	cvt.u64.u32 	%rd60, %r274;
	and.b64  	%rd61, %rd60, 64;
	add.s64 	%rd63, %rd54, %rd61;
	mul.rn.f64 	%fd713, %fd1146, %fd1146;
	and.b32  	%r275, %r429, 1;
	setp.eq.b32 	%p93, %r275, 1;
	selp.f64 	%fd714, 0dBDA8FF8320FD8164, 0d3DE5DB65F9785EBA, %p93;
	ld.global.nc.v2.f64 	{%fd715, %fd716}, [%rd63];
	fma.rn.f64 	%fd717, %fd714, %fd713, %fd715;
	fma.rn.f64 	%fd718, %fd717, %fd713, %fd716;
	ld.global.nc.v2.f64 	{%fd719, %fd720}, [%rd63+16];
	fma.rn.f64 	%fd721, %fd718, %fd713, %fd719;
	fma.rn.f64 	%fd722, %fd721, %fd713, %fd720;
	ld.global.nc.v2.f64 	{%fd723, %fd724}, [%rd63+32];
	fma.rn.f64 	%fd725, %fd722, %fd713, %fd723;
	fma.rn.f64 	%fd726, %fd725, %fd713, %fd724;
	fma.rn.f64 	%fd727, %fd726, %fd1146, %fd1146;
	fma.rn.f64 	%fd728, %fd726, %fd713, 0d3FF0000000000000;
	selp.f64 	%fd729, %fd728, %fd727, %p93;
	and.b32  	%r276, %r429, 2;
	setp.eq.s32 	%p94, %r276, 0;
	mov.f64 	%fd730, 0d0000000000000000;
	sub.f64 	%fd731, %fd730, %fd729;
	selp.f64 	%fd732, %fd729, %fd731, %p94;
	sub.f64 	%fd733, %fd65, %fd732;
	mul.f64 	%fd734, %fd59, %fd733;
	mov.u32 	%r277, %tid.x;
	cvt.rn.f64.u32 	%fd735, %r277;
	mul.f64 	%fd736, %fd735, 0d400921FB54442D18;
	div.rn.f64 	%fd1147, %fd734, %fd736;
$L__BB2_49:
	sub.f64 	%fd737, %fd60, %fd1147;
	mov.f64 	%fd738, 0d4000000000000000;
	div.rn.f64 	%fd739, %fd738, %fd59;
	mul.f64 	%fd1161, %fd739, %fd737;
	bra.uni 	$L__BB2_92;
$L__BB2_50:
	sub.f64 	%fd73, %fd6, %fd5;
	cvt.rn.f64.u32 	%fd301, %r12;
	mul.f64 	%fd74, %fd301, 0d400921FB54442D18;
	div.rn.f64 	%fd75, %fd74, %fd73;
	{
	.reg .b32 %temp; 
	mov.b64 	{%temp, %r44}, %fd75;
	}
	mov.f64 	%fd302, 0d4000000000000000;
	{
	.reg .b32 %temp; 
	mov.b64 	{%temp, %r136}, %fd302;
	}
	and.b32  	%r46, %r136, 2146435072;
	setp.eq.s32 	%p9, %r46, 1062207488;
	abs.f64 	%fd76, %fd75;
	{ // callseq 48, 0
	.param .b64 param0;
	st.param.f64 	[param0], %fd76;
	.param .b64 param1;
	st.param.f64 	[param1], 0d4000000000000000;
	.param .b64 retval0;
	call.uni (retval0), 
	__internal_accurate_pow, 
	(
	param0, 
	param1
	);
	ld.param.f64 	%fd303, [retval0];
	} // callseq 48
	setp.lt.s32 	%p10, %r44, 0;
	neg.f64 	%fd305, %fd303;
	selp.f64 	%fd306, %fd305, %fd303, %p9;
	selp.f64 	%fd1149, %fd306, %fd303, %p10;
	setp.neu.f64 	%p11, %fd75, 0d0000000000000000;
	@%p11 bra 	$L__BB2_52;
	setp.eq.s32 	%p12, %r46, 1062207488;
	selp.b32 	%r137, %r44, 0, %p12;
	setp.lt.s32 	%p13, %r136, 0;
	or.b32  	%r138, %r137, 2146435072;
	selp.b32 	%r139, %r138, %r137, %p13;
	mov.b32 	%r140, 0;
	mov.b64 	%fd1149, {%r140, %r139};
$L__BB2_52:
	add.f64 	%fd307, %fd75, 0d4000000000000000;
	{
	.reg .b32 %temp; 
	mov.b64 	{%temp, %r141}, %fd307;
	}
	and.b32  	%r142, %r141, 2146435072;
	setp.ne.s32 	%p14, %r142, 2146435072;
	@%p14 bra 	$L__BB2_57;
	setp.num.f64 	%p15, %fd75, %fd75;
	@%p15 bra 	$L__BB2_55;
	mov.f64 	%fd308, 0d4000000000000000;
	add.rn.f64 	%fd1149, %fd75, %fd308;
	bra.uni 	$L__BB2_57;
$L__BB2_55:
	setp.neu.f64 	%p16, %fd76, 0d7FF0000000000000;
	@%p16 bra 	$L__BB2_57;
	setp.lt.s32 	%p17, %r44, 0;
	setp.eq.s32 	%p18, %r46, 1062207488;
	setp.lt.s32 	%p19, %r136, 0;
	selp.b32 	%r144, 0, 2146435072, %p19;
	and.b32  	%r145, %r136, 2147483647;
	setp.ne.s32 	%p20, %r145, 1071644672;
	or.b32  	%r146, %r144, -2147483648;
	selp.b32 	%r147, %r146, %r144, %p20;
	selp.b32 	%r148, %r147, %r144, %p18;
	selp.b32 	%r149, %r148, %r144, %p17;
	mov.b32 	%r150, 0;
	mov.b64 	%fd1149, {%r150, %r149};
$L__BB2_57:
	mov.f64 	%fd309, 0d0000000000000000;
	sub.f64 	%fd310, %fd309, %fd5;
	mul.f64 	%fd311, %fd74, %fd310;
	div.rn.f64 	%fd83, %fd311, %fd73;
	abs.f64 	%fd84, %fd83;
	setp.neu.f64 	%p21, %fd84, 0d7FF0000000000000;
	@%p21 bra 	$L__BB2_59;
	mov.f64 	%fd317, 0d0000000000000000;
	mul.rn.f64 	%fd1151, %fd83, %fd317;
	mov.b32 	%r431, 1;
	bra.uni 	$L__BB2_62;
$L__BB2_59:
	mul.f64 	%fd312, %fd83, 0d3FE45F306DC9C883;
	cvt.rni.s32.f64 	%r430, %fd312;
	cvt.rn.f64.s32 	%fd313, %r430;
	fma.rn.f64 	%fd314, %fd313, 0dBFF921FB54442D18, %fd83;
	fma.rn.f64 	%fd315, %fd313, 0dBC91A62633145C00, %fd314;
	fma.rn.f64 	%fd1151, %fd313, 0dB97B839A252049C0, %fd315;
	setp.ltu.f64 	%p22, %fd84, 0d41E0000000000000;
	@%p22 bra 	$L__BB2_61;
	{ // callseq 49, 0
	.param .b64 param0;
	st.param.f64 	[param0], %fd83;
	.param .align 16 .b8 retval0[16];
	call.uni (retval0), 
	__internal_trig_reduction_slowpathd, 
	(
	param0
	);
	ld.param.f64 	%fd1151, [retval0];
	ld.param.b32 	%r430, [retval0+8];
	} // callseq 49
$L__BB2_61:
	add.s32 	%r431, %r430, 1;
$L__BB2_62:
	shl.b32 	%r153, %r431, 6;
	cvt.u64.u32 	%rd16, %r153;
	and.b64  	%rd17, %rd16, 64;
	mov.u64 	%rd18, __cudart_sin_cos_coeffs;
	add.s64 	%rd19, %rd18, %rd17;
	mul.rn.f64 	%fd318, %fd1151, %fd1151;
	and.b32  	%r154, %r431, 1;
	setp.eq.b32 	%p23, %r154, 1;
	selp.f64 	%fd319, 0dBDA8FF8320FD8164, 0d3DE5DB65F9785EBA, %p23;
	ld.global.nc.v2.f64 	{%fd320, %fd321}, [%rd19];
	fma.rn.f64 	%fd322, %fd319, %fd318, %fd320;
	fma.rn.f64 	%fd323, %fd322, %fd318, %fd321;
	ld.global.nc.v2.f64 	{%fd324, %fd325}, [%rd19+16];
	fma.rn.f64 	%fd326, %fd323, %fd318, %fd324;
	fma.rn.f64 	%fd327, %fd326, %fd318, %fd325;
	ld.global.nc.v2.f64 	{%fd328, %fd329}, [%rd19+32];
	fma.rn.f64 	%fd330, %fd327, %fd318, %fd328;
	fma.rn.f64 	%fd331, %fd330, %fd318, %fd329;
	fma.rn.f64 	%fd332, %fd331, %fd1151, %fd1151;
	fma.rn.f64 	%fd333, %fd331, %fd318, 0d3FF0000000000000;
	selp.f64 	%fd334, %fd333, %fd332, %p23;
	and.b32  	%r155, %r431, 2;
	setp.eq.s32 	%p24, %r155, 0;
	mov.f64 	%fd335, 0d0000000000000000;
	sub.f64 	%fd336, %fd335, %fd334;
	selp.f64 	%fd90, %fd334, %fd336, %p24;
	mov.f64 	%fd337, 0d4338000000000000;
	{
	.reg .b32 %temp; 
	mov.b64 	{%r52, %temp}, %fd337;
	}
	mov.f64 	%fd338, 0dC338000000000000;
	add.rn.f64 	%fd339, %fd337, %fd338;
	fma.rn.f64 	%fd340, %fd339, 0dBFE62E42FEFA39EF, 0d0000000000000000;
	fma.rn.f64 	%fd341, %fd339, 0dBC7ABC9E3B39803F, %fd340;
	fma.rn.f64 	%fd342, %fd341, 0d3E5ADE1569CE2BDF, 0d3E928AF3FCA213EA;
	fma.rn.f64 	%fd343, %fd342, %fd341, 0d3EC71DEE62401315;
	fma.rn.f64 	%fd344, %fd343, %fd341, 0d3EFA01997C89EB71;
	fma.rn.f64 	%fd345, %fd344, %fd341, 0d3F2A01A014761F65;
	fma.rn.f64 	%fd346, %fd345, %fd341, 0d3F56C16C1852B7AF;
	fma.rn.f64 	%fd347, %fd346, %fd341, 0d3F81111111122322;
	fma.rn.f64 	%fd348, %fd347, %fd341, 0d3FA55555555502A1;
	fma.rn.f64 	%fd349, %fd348, %fd341, 0d3FC5555555555511;
	fma.rn.f64 	%fd350, %fd349, %fd341, 0d3FE000000000000B;
	fma.rn.f64 	%fd351, %fd350, %fd341, 0d3FF0000000000000;
	fma.rn.f64 	%fd352, %fd351, %fd341, 0d3FF0000000000000;
	{
	.reg .b32 %temp; 
	mov.b64 	{%r53, %temp}, %fd352;
	}
	{
	.reg .b32 %temp; 
	mov.b64 	{%temp, %r54}, %fd352;
	}
	shl.b32 	%r156, %r52, 20;
	add.s32 	%r157, %r156, %r54;
	mov.b64 	%fd1152, {%r53, %r157};
	{
	.reg .b32 %temp; 
	mov.b64 	{%temp, %r158}, %fd335;
	}
	mov.b32 	%f9, %r158;
	abs.f32 	%f3, %f9;
	setp.lt.f32 	%p25, %f3, 0f4086232B;
	@%p25 bra 	$L__BB2_65;
	setp.geu.f32 	%p26, %f3, 0f40874800;
	mov.f64 	%fd1152, 0d7FF0000000000000;
	@%p26 bra 	$L__BB2_65;
	shr.u32 	%r159, %r52, 31;
	add.s32 	%r160, %r52, %r159;
	shr.s32 	%r161, %r160, 1;
	shl.b32 	%r162, %r161, 20;
	add.s32 	%r163, %r54, %r162;
	mov.b64 	%fd354, {%r53, %r163};
	sub.s32 	%r164, %r52, %r161;
	shl.b32 	%r165, %r164, 20;
	add.s32 	%r166, %r165, 1072693248;
	mov.b32 	%r167, 0;
	mov.b64 	%fd355, {%r167, %r166};
	mul.f64 	%fd1152, %fd355, %fd354;
$L__BB2_65:
	sub.f64 	%fd356, %fd5, %fd5;
	mul.f64 	%fd357, %fd74, %fd356;
	div.rn.f64 	%fd94, %fd357, %fd73;
	abs.f64 	%fd95, %fd94;
	setp.neu.f64 	%p27, %fd95, 0d7FF0000000000000;
	@%p27 bra 	$L__BB2_67;
	mov.f64 	%fd363, 0d0000000000000000;
	mul.rn.f64 	%fd1154, %fd94, %fd363;
	mov.b32 	%r433, 1;
	bra.uni 	$L__BB2_70;
$L__BB2_67:
	mul.f64 	%fd358, %fd94, 0d3FE45F306DC9C883;
	cvt.rni.s32.f64 	%r432, %fd358;
	cvt.rn.f64.s32 	%fd359, %r432;
	fma.rn.f64 	%fd360, %fd359, 0dBFF921FB54442D18, %fd94;
	fma.rn.f64 	%fd361, %fd359, 0dBC91A62633145C00, %fd360;
	fma.rn.f64 	%fd1154, %fd359, 0dB97B839A252049C0, %fd361;
	setp.ltu.f64 	%p28, %fd95, 0d41E0000000000000;
	@%p28 bra 	$L__BB2_69;
	{ // callseq 50, 0
	.param .b64 param0;
	st.param.f64 	[param0], %fd94;
	.param .align 16 .b8 retval0[16];
	call.uni (retval0), 
	__internal_trig_reduction_slowpathd, 
	(
	param0
	);
	ld.param.f64 	%fd1154, [retval0];
	ld.param.b32 	%r432, [retval0+8];
	} // callseq 50
$L__BB2_69:
	add.s32 	%r433, %r432, 1;
$L__BB2_70:
	shl.b32 	%r170, %r433, 6;
	cvt.u64.u32 	%rd20, %r170;
	and.b64  	%rd21, %rd20, 64;
	add.s64 	%rd23, %rd18, %rd21;
	mul.rn.f64 	%fd364, %fd1154, %fd1154;
	and.b32  	%r171, %r433, 1;
	setp.eq.b32 	%p29, %r171, 1;
	selp.f64 	%fd365, 0dBDA8FF8320FD8164, 0d3DE5DB65F9785EBA, %p29;
	ld.global.nc.v2.f64 	{%fd366, %fd367}, [%rd23];
	fma.rn.f64 	%fd368, %fd365, %fd364, %fd366;
	fma.rn.f64 	%fd369, %fd368, %fd364, %fd367;
	ld.global.nc.v2.f64 	{%fd370, %fd371}, [%rd23+16];
	fma.rn.f64 	%fd372, %fd369, %fd364, %fd370;
	fma.rn.f64 	%fd373, %fd372, %fd364, %fd371;
	ld.global.nc.v2.f64 	{%fd374, %fd375}, [%rd23+32];
	fma.rn.f64 	%fd376, %fd373, %fd364, %fd374;
	fma.rn.f64 	%fd377, %fd376, %fd364, %fd375;
	fma.rn.f64 	%fd378, %fd377, %fd1154, %fd1154;
	fma.rn.f64 	%fd379, %fd377, %fd364, 0d3FF0000000000000;
	selp.f64 	%fd380, %fd379, %fd378, %p29;
	and.b32  	%r172, %r433, 2;
	setp.eq.s32 	%p30, %r172, 0;
	mov.f64 	%fd381, 0d0000000000000000;
	sub.f64 	%fd382, %fd381, %fd380;
	selp.f64 	%fd101, %fd380, %fd382, %p30;
	fma.rn.f64 	%fd383, %fd5, 0d3FF71547652B82FE, 0d4338000000000000;
	{
	.reg .b32 %temp; 
	mov.b64 	{%r60, %temp}, %fd383;
	}
	mov.f64 	%fd384, 0dC338000000000000;
	add.rn.f64 	%fd385, %fd383, %fd384;
	fma.rn.f64 	%fd386, %fd385, 0dBFE62E42FEFA39EF, %fd5;
	fma.rn.f64 	%fd387, %fd385, 0dBC7ABC9E3B39803F, %fd386;
	fma.rn.f64 	%fd388, %fd387, 0d3E5ADE1569CE2BDF, 0d3E928AF3FCA213EA;
	fma.rn.f64 	%fd389, %fd388, %fd387, 0d3EC71DEE62401315;
	fma.rn.f64 	%fd390, %fd389, %fd387, 0d3EFA01997C89EB71;
	fma.rn.f64 	%fd391, %fd390, %fd387, 0d3F2A01A014761F65;
	fma.rn.f64 	%fd392, %fd391, %fd387, 0d3F56C16C1852B7AF;
	fma.rn.f64 	%fd393, %fd392, %fd387, 0d3F81111111122322;
	fma.rn.f64 	%fd394, %fd393, %fd387, 0d3FA55555555502A1;
	fma.rn.f64 	%fd395, %fd394, %fd387, 0d3FC5555555555511;
	fma.rn.f64 	%fd396, %fd395, %fd387, 0d3FE000000000000B;
	fma.rn.f64 	%fd397, %fd396, %fd387, 0d3FF0000000000000;
	fma.rn.f64 	%fd398, %fd397, %fd387, 0d3FF0000000000000;
	{
	.reg .b32 %temp; 
	mov.b64 	{%r61, %temp}, %fd398;
	}
	{
	.reg .b32 %temp; 
	mov.b64 	{%temp, %r62}, %fd398;
	}
	shl.b32 	%r173, %r60, 20;
	add.s32 	%r174, %r173, %r62;
	mov.b64 	%fd1155, {%r61, %r174};
	{
	.reg .b32 %temp; 
	mov.b64 	{%temp, %r175}, %fd5;
	}
	mov.b32 	%f10, %r175;
	abs.f32 	%f4, %f10;
	setp.lt.f32 	%p31, %f4, 0f4086232B;
	@%p31 bra 	$L__BB2_73;
	setp.lt.f64 	%p32, %fd5, 0d0000000000000000;
	add.f64 	%fd399, %fd5, 0d7FF0000000000000;
	selp.f64 	%fd1155, 0d0000000000000000, %fd399, %p32;
	setp.geu.f32 	%p33, %f4, 0f40874800;
	@%p33 bra 	$L__BB2_73;
	shr.u32 	%r176, %r60, 31;
	add.s32 	%r177, %r60, %r176;
	shr.s32 	%r178, %r177, 1;
	shl.b32 	%r179, %r178, 20;
	add.s32 	%r180, %r62, %r179;
	mov.b64 	%fd400, {%r61, %r180};
	sub.s32 	%r181, %r60, %r178;
	shl.b32 	%r182, %r181, 20;
	add.s32 	%r183, %r182, 1072693248;
	mov.b32 	%r184, 0;
	mov.b64 	%fd401, {%r184, %r183};
	mul.f64 	%fd1155, %fd401, %fd400;
$L__BB2_73:
	setp.neu.f64 	%p34, %fd84, 0d7FF0000000000000;
	mul.f64 	%fd402, %fd101, %fd1155;
	mul.f64 	%fd403, %fd90, %fd1152;
	sub.f64 	%fd106, %fd403, %fd402;
	@%p34 bra 	$L__BB2_75;
	mov.f64 	%fd409, 0d0000000000000000;
	mul.rn.f64 	%fd1156, %fd83, %fd409;
	mov.b32 	%r434, 0;
	bra.uni 	$L__BB2_77;
$L__BB2_75:
	mul.f64 	%fd404, %fd83, 0d3FE45F306DC9C883;
	cvt.rni.s32.f64 	%r434, %fd404;
	cvt.rn.f64.s32 	%fd405, %r434;
	fma.rn.f64 	%fd406, %fd405, 0dBFF921FB54442D18, %fd83;
	fma.rn.f64 	%fd407, %fd405, 0dBC91A62633145C00, %fd406;
	fma.rn.f64 	%fd1156, %fd405, 0dB97B839A252049C0, %fd407;
	setp.ltu.f64 	%p35, %fd84, 0d41E0000000000000;
	@%p35 bra 	$L__BB2_77;
	{ // callseq 51, 0
	.param .b64 param0;
	st.param.f64 	[param0], %fd83;
	.param .align 16 .b8 retval0[16];
	call.uni (retval0), 
	__internal_trig_reduction_slowpathd, 
	(
	param0
	);
	ld.param.f64 	%fd1156, [retval0];
	ld.param.b32 	%r434, [retval0+8];
	} // callseq 51
$L__BB2_77:
	setp.neu.f64 	%p36, %fd95, 0d7FF0000000000000;
	shl.b32 	%r187, %r434, 6;
	cvt.u64.u32 	%rd24, %r187;
	and.b64  	%rd25, %rd24, 64;
	mov.u64 	%rd26, __cudart_sin_cos_coeffs;
	add.s64 	%rd27, %rd26, %rd25;
	mul.rn.f64 	%fd410, %fd1156, %fd1156;
	and.b32  	%r188, %r434, 1;
	setp.eq.b32 	%p37, %r188, 1;
	selp.f64 	%fd411, 0dBDA8FF8320FD8164, 0d3DE5DB65F9785EBA, %p37;
	ld.global.nc.v2.f64 	{%fd412, %fd413}, [%rd27];
	fma.rn.f64 	%fd414, %fd411, %fd410, %fd412;
	fma.rn.f64 	%fd415, %fd414, %fd410, %fd413;
	ld.global.nc.v2.f64 	{%fd416, %fd417}, [%rd27+16];
	fma.rn.f64 	%fd418, %fd415, %fd410, %fd416;
	fma.rn.f64 	%fd419, %fd418, %fd410, %fd417;
	ld.global.nc.v2.f64 	{%fd420, %fd421}, [%rd27+32];
	fma.rn.f64 	%fd422, %fd419, %fd410, %fd420;
	fma.rn.f64 	%fd423, %fd422, %fd410, %fd421;
	fma.rn.f64 	%fd424, %fd423, %fd1156, %fd1156;
	fma.rn.f64 	%fd425, %fd423, %fd410, 0d3FF0000000000000;
	selp.f64 	%fd426, %fd425, %fd424, %p37;
	and.b32  	%r189, %r434, 2;
	setp.eq.s32 	%p38, %r189, 0;
	mov.f64 	%fd427, 0d0000000000000000;
	sub.f64 	%fd428, %fd427, %fd426;
	selp.f64 	%fd429, %fd426, %fd428, %p38;
	mul.f64 	%fd430, %fd75, %fd429;
	fma.rn.f64 	%fd111, %fd1152, %fd430, %fd106;
	@%p36 bra 	$L__BB2_79;
	mov.f64 	%fd436, 0d0000000000000000;
	mul.rn.f64 	%fd1157, %fd94, %fd436;
	mov.b32 	%r435, 0;
	bra.uni 	$L__BB2_81;
$L__BB2_79:
	mul.f64 	%fd431, %fd94, 0d3FE45F306DC9C883;
	cvt.rni.s32.f64 	%r435, %fd431;
	cvt.rn.f64.s32 	%fd432, %r435;
	fma.rn.f64 	%fd433, %fd432, 0dBFF921FB54442D18, %fd94;
	fma.rn.f64 	%fd434, %fd432, 0dBC91A62633145C00, %fd433;
	fma.rn.f64 	%fd1157, %fd432, 0dB97B839A252049C0, %fd434;
	setp.ltu.f64 	%p39, %fd95, 0d41E0000000000000;
	@%p39 bra 	$L__BB2_81;
	{ // callseq 52, 0
	.param .b64 param0;
	st.param.f64 	[param0], %fd94;
	.param .align 16 .b8 retval0[16];
	call.uni (retval0), 
	__internal_trig_reduction_slowpathd, 
	(
	param0
	);
	ld.param.f64 	%fd1157, [retval0];
	ld.param.b32 	%r435, [retval0+8];
	} // callseq 52
$L__BB2_81:
	sub.f64 	%fd116, %fd6, %fd5;
	mov.f64 	%fd437, 0d0000000000000000;
	sub.f64 	%fd1160, %fd437, %fd5;
	shl.b32 	%r192, %r435, 6;
	cvt.u64.u32 	%rd28, %r192;
	and.b64  	%rd29, %rd28, 64;
	mov.u64 	%rd30, __cudart_sin_cos_coeffs;
	add.s64 	%rd31, %rd30, %rd29;
	mul.rn.f64 	%fd438, %fd1157, %fd1157;
	and.b32  	%r193, %r435, 1;
	setp.eq.b32 	%p40, %r193, 1;
	selp.f64 	%fd439, 0dBDA8FF8320FD8164, 0d3DE5DB65F9785EBA, %p40;
	ld.global.nc.v2.f64 	{%fd440, %fd441}, [%rd31];
	fma.rn.f64 	%fd442, %fd439, %fd438, %fd440;
	fma.rn.f64 	%fd443, %fd442, %fd438, %fd441;
	ld.global.nc.v2.f64 	{%fd444, %fd445}, [%rd31+16];
	fma.rn.f64 	%fd446, %fd443, %fd438, %fd444;
	fma.rn.f64 	%fd447, %fd446, %fd438, %fd445;
	ld.global.nc.v2.f64 	{%fd448, %fd449}, [%rd31+32];
	fma.rn.f64 	%fd450, %fd447, %fd438, %fd448;
	fma.rn.f64 	%fd451, %fd450, %fd438, %fd449;
	fma.rn.f64 	%fd452, %fd451, %fd1157, %fd1157;
	fma.rn.f64 	%fd453, %fd451, %fd438, 0d3FF0000000000000;
	selp.f64 	%fd454, %fd453, %fd452, %p40;
	and.b32  	%r194, %r435, 2;
	setp.eq.s32 	%p41, %r194, 0;
	sub.f64 	%fd455, %fd437, %fd454;
	selp.f64 	%fd456, %fd454, %fd455, %p41;
	mul.f64 	%fd457, %fd75, %fd456;
	mul.f64 	%fd458, %fd1155, %fd457;
	sub.f64 	%fd459, %fd111, %fd458;
	add.f64 	%fd460, %fd1149, 0d3FF0000000000000;
	rcp.rn.f64 	%fd461, %fd460;
	setp.eq.f64 	%p42, %fd75, 0d3FF0000000000000;
	selp.f64 	%fd462, 0d3FE0000000000000, %fd461, %p42;
	mul.f64 	%fd118, %fd462, %fd459;
	mov.u32 	%r195, %tid.x;
	setp.eq.s32 	%p43, %r195, 0;
	@%p43 bra 	$L__BB2_91;
	setp.neu.f64 	%p44, %fd84, 0d7FF0000000000000;
	@%p44 bra 	$L__BB2_84;
	mov.f64 	%fd468, 0d0000000000000000;
	mul.rn.f64 	%fd1158, %fd83, %fd468;
	mov.b32 	%r436, 0;
	bra.uni 	$L__BB2_86;
$L__BB2_84:
	mul.f64 	%fd463, %fd83, 0d3FE45F306DC9C883;
	cvt.rni.s32.f64 	%r436, %fd463;
	cvt.rn.f64.s32 	%fd464, %r436;
	fma.rn.f64 	%fd465, %fd464, 0dBFF921FB54442D18, %fd83;
	fma.rn.f64 	%fd466, %fd464, 0dBC91A62633145C00, %fd465;
	fma.rn.f64 	%fd1158, %fd464, 0dB97B839A252049C0, %fd466;
	setp.ltu.f64 	%p45, %fd84, 0d41E0000000000000;
	@%p45 bra 	$L__BB2_86;
	{ // callseq 53, 0
	.param .b64 param0;
	st.param.f64 	[param0], %fd83;
	.param .align 16 .b8 retval0[16];
	call.uni (retval0), 
	__internal_trig_reduction_slowpathd, 
	(
	param0
	);
	ld.param.f64 	%fd1158, [retval0];
	ld.param.b32 	%r436, [retval0+8];
	} // callseq 53
$L__BB2_86:
	setp.neu.f64 	%p46, %fd95, 0d7FF0000000000000;
	shl.b32 	%r198, %r436, 6;
	cvt.u64.u32 	%rd32, %r198;
	and.b64  	%rd33, %rd32, 64;
	add.s64 	%rd35, %rd30, %rd33;
	mul.rn.f64 	%fd469, %fd1158, %fd1158;
	and.b32  	%r199, %r436, 1;
	setp.eq.b32 	%p47, %r199, 1;
	selp.f64 	%fd470, 0dBDA8FF8320FD8164, 0d3DE5DB65F9785EBA, %p47;
	ld.global.nc.v2.f64 	{%fd471, %fd472}, [%rd35];
	fma.rn.f64 	%fd473, %fd470, %fd469, %fd471;
	fma.rn.f64 	%fd474, %fd473, %fd469, %fd472;
	ld.global.nc.v2.f64 	{%fd475, %fd476}, [%rd35+16];
	fma.rn.f64 	%fd477, %fd474, %fd469, %fd475;
	fma.rn.f64 	%fd478, %fd477, %fd469, %fd476;
	ld.global.nc.v2.f64 	{%fd479, %fd480}, [%rd35+32];
	fma.rn.f64 	%fd481, %fd478, %fd469, %fd479;
	fma.rn.f64 	%fd482, %fd481, %fd469, %fd480;
	fma.rn.f64 	%fd483, %fd482, %fd1158, %fd1158;
	fma.rn.f64 	%fd484, %fd482, %fd469, 0d3FF0000000000000;
	selp.f64 	%fd485, %fd484, %fd483, %p47;
	and.b32  	%r200, %r436, 2;
	setp.eq.s32 	%p48, %r200, 0;
	mov.f64 	%fd486, 0d0000000000000000;
	sub.f64 	%fd487, %fd486, %fd485;
	selp.f64 	%fd123, %fd485, %fd487, %p48;
	@%p46 bra 	$L__BB2_88;
	mov.f64 	%fd493, 0d0000000000000000;
	mul.rn.f64 	%fd1159, %fd94, %fd493;
	mov.b32 	%r437, 0;
	bra.uni 	$L__BB2_90;
$L__BB2_88:
	mul.f64 	%fd488, %fd94, 0d3FE45F306DC9C883;
	cvt.rni.s32.f64 	%r437, %fd488;
	cvt.rn.f64.s32 	%fd489, %r437;
	fma.rn.f64 	%fd490, %fd489, 0dBFF921FB54442D18, %fd94;
	fma.rn.f64 	%fd491, %fd489, 0dBC91A62633145C00, %fd490;
	fma.rn.f64 	%fd1159, %fd489, 0dB97B839A252049C0, %fd491;
	setp.ltu.f64 	%p49, %fd95, 0d41E0000000000000;
	@%p49 bra 	$L__BB2_90;
	{ // callseq 54, 0
	.param .b64 param0;
	st.param.f64 	[param0], %fd94;
	.param .align 16 .b8 retval0[16];
	call.uni (retval0), 
	__internal_trig_reduction_slowpathd, 
	(
	param0
	);
	ld.param.f64 	%fd1159, [retval0];
	ld.param.b32 	%r437, [retval0+8];
	} // callseq 54
$L__BB2_90:
	shl.b32 	%r203, %r437, 6;
	cvt.u64.u32 	%rd36, %r203;
	and.b64  	%rd37, %rd36, 64;
	add.s64 	%rd39, %rd30, %rd37;
	mul.rn.f64 	%fd494, %fd1159, %fd1159;
	and.b32  	%r204, %r437, 1;
	setp.eq.b32 	%p50, %r204, 1;
	selp.f64 	%fd495, 0dBDA8FF8320FD8164, 0d3DE5DB65F9785EBA, %p50;
	ld.global.nc.v2.f64 	{%fd496, %fd497}, [%rd39];
	fma.rn.f64 	%fd498, %fd495, %fd494, %fd496;
	fma.rn.f64 	%fd499, %fd498, %fd494, %fd497;
	ld.global.nc.v2.f64 	{%fd500, %fd501}, [%rd39+16];
	fma.rn.f64 	%fd502, %fd499, %fd494, %fd500;
	fma.rn.f64 	%fd503, %fd502, %fd494, %fd501;
	ld.global.nc.v2.f64 	{%fd504, %fd505}, [%rd39+32];
	fma.rn.f64 	%fd506, %fd503, %fd494, %fd504;
	fma.rn.f64 	%fd507, %fd506, %fd494, %fd505;
	fma.rn.f64 	%fd508, %fd507, %fd1159, %fd1159;
	fma.rn.f64 	%fd509, %fd507, %fd494, 0d3FF0000000000000;
	selp.f64 	%fd510, %fd509, %fd508, %p50;
	and.b32  	%r205, %r437, 2;
	setp.eq.s32 	%p51, %r205, 0;
	mov.f64 	%fd511, 0d0000000000000000;
	sub.f64 	%fd512, %fd511, %fd510;
	selp.f64 	%fd513, %fd510, %fd512, %p51;
	sub.f64 	%fd514, %fd123, %fd513;
	mul.f64 	%fd515, %fd116, %fd514;
	cvt.rn.f64.u32 	%fd516, %r195;
	mul.f64 	%fd517, %fd516, 0d400921FB54442D18;
	div.rn.f64 	%fd1160, %fd515, %fd517;
$L__BB2_91:
	sub.f64 	%fd518, %fd1160, %fd118;
	mov.f64 	%fd519, 0d4000000000000000;
	div.rn.f64 	%fd520, %fd519, %fd116;
	mul.f64 	%fd1161, %fd520, %fd518;
$L__BB2_92:
	mov.u32 	%r75, %tid.x;
	cvt.rn.f64.u32 	%fd132, %r75;
	mul.f64 	%fd740, %fd132, 0d400921FB54442D18;
	sub.f64 	%fd133, %fd6, %fd5;
	div.rn.f64 	%fd134, %fd740, %fd133;
	mul.f64 	%fd135, %fd1, %fd2;
	mov.f64 	%fd741, 0d3FF0000000000000;
	sub.f64 	%fd742, %fd741, %fd135;
	mul.f64 	%fd743, %fd3, %fd2;
	fma.rn.f64 	%fd1162, %fd743, 0dBFE0000000000000, %fd742;
	{
	.reg .b32 %temp; 
	mov.b64 	{%temp, %r438}, %fd1162;
	}
	{
	.reg .b32 %temp; 
	mov.b64 	{%r439, %temp}, %fd1162;
	}
	setp.gt.s32 	%p95, %r438, 1048575;
	mov.b32 	%r440, -1023;
	@%p95 bra 	$L__BB2_94;
	mul.f64 	%fd1162, %fd1162, 0d4350000000000000;
	{
	.reg .b32 %temp; 
	mov.b64 	{%temp, %r438}, %fd1162;
	}
	{
	.reg .b32 %temp; 
	mov.b64 	{%r439, %temp}, %fd1162;
	}
	mov.b32 	%r440, -1077;
$L__BB2_94:
	add.s32 	%r280, %r438, -1;
	setp.gt.u32 	%p96, %r280, 2146435070;
	@%p96 bra 	$L__BB2_98;
	shr.u32 	%r283, %r438, 20;
	add.s32 	%r441, %r440, %r283;
	and.b32  	%r284, %r438, 1048575;
	or.b32  	%r285, %r284, 1072693248;
	mov.b64 	%fd1163, {%r439, %r285};
	setp.lt.u32 	%p98, %r285, 1073127583;
	@%p98 bra 	$L__BB2_97;
	{
	.reg .b32 %temp; 
	mov.b64 	{%r286, %temp}, %fd1163;
	}
	{
	.reg .b32 %temp; 
	mov.b64 	{%temp, %r287}, %fd1163;
	}
	add.s32 	%r288, %r287, -1048576;
	mov.b64 	%fd1163, {%r286, %r288};
	add.s32 	%r441, %r441, 1;
$L__BB2_97:
	add.f64 	%fd745, %fd1163, 0dBFF0000000000000;
	add.f64 	%fd746, %fd1163, 0d3FF0000000000000;
	rcp.approx.ftz.f64 	%fd747, %fd746;
	neg.f64 	%fd748, %fd746;
	fma.rn.f64 	%fd749, %fd748, %fd747, 0d3FF0000000000000;
	fma.rn.f64 	%fd750, %fd749, %fd749, %fd749;
	fma.rn.f64 	%fd751, %fd750, %fd747, %fd747;
	mul.f64 	%fd752, %fd745, %fd751;
	fma.rn.f64 	%fd753, %fd745, %fd751, %fd752;
	mul.f64 	%fd754, %fd753, %fd753;
	fma.rn.f64 	%fd755, %fd754, 0d3EB1380B3AE80F1E, 0d3ED0EE258B7A8B04;
	fma.rn.f64 	%fd756, %fd755, %fd754, 0d3EF3B2669F02676F;
	fma.rn.f64 	%fd757, %fd756, %fd754, 0d3F1745CBA9AB0956;
	fma.rn.f64 	%fd758, %fd757, %fd754, 0d3F3C71C72D1B5154;
	fma.rn.f64 	%fd759, %fd758, %fd754, 0d3F624924923BE72D;
	fma.rn.f64 	%fd760, %fd759, %fd754, 0d3F8999999999A3C4;
	fma.rn.f64 	%fd761, %fd760, %fd754, 0d3FB5555555555554;
	sub.f64 	%fd762, %fd745, %fd753;
	add.f64 	%fd763, %fd762, %fd762;
	neg.f64 	%fd764, %fd753;
	fma.rn.f64 	%fd765, %fd764, %fd745, %fd763;
	mul.f64 	%fd766, %fd751, %fd765;
	mul.f64 	%fd767, %fd754, %fd761;
	fma.rn.f64 	%fd768, %fd767, %fd753, %fd766;
	xor.b32  	%r289, %r441, -2147483648;
	mov.b32 	%r290, 1127219200;
	mov.b64 	%fd769, {%r289, %r290};
	mov.b32 	%r291, -2147483648;
	mov.b64 	%fd770, {%r291, %r290};
	sub.f64 	%fd771, %fd769, %fd770;
	fma.rn.f64 	%fd772, %fd771, 0d3FE62E42FEFA39EF, %fd753;
	fma.rn.f64 	%fd773, %fd771, 0dBFE62E42FEFA39EF, %fd772;
	sub.f64 	%fd774, %fd773, %fd753;
	sub.f64 	%fd775, %fd768, %fd774;
	fma.rn.f64 	%fd776, %fd771, 0d3C7ABC9E3B39803F, %fd775;
	add.f64 	%fd1164, %fd772, %fd776;
	bra.uni 	$L__BB2_99;
$L__BB2_98:
	fma.rn.f64 	%fd744, %fd1162, 0d7FF0000000000000, 0d7FF0000000000000;
	{
	.reg .b32 %temp; 
	mov.b64 	{%temp, %r281}, %fd1162;
	}
	and.b32  	%r282, %r281, 2147483647;
	setp.eq.s32 	%p97, %r282, 0;
	selp.f64 	%fd1164, 0dFFF0000000000000, %fd744, %p97;
$L__BB2_99:
	rcp.rn.f64 	%fd777, %fd2;
	mul.f64 	%fd145, %fd777, %fd1164;
	mul.f64 	%fd778, %fd3, 0d3FE0000000000000;
	mul.f64 	%fd779, %fd778, %fd134;
	mul.f64 	%fd780, %fd134, %fd779;
	fma.rn.f64 	%fd781, %fd2, %fd780, 0d3FF0000000000000;
	mul.f64 	%fd782, %fd135, %fd134;
	mul.f64 	%fd783, %fd782, 0d0000000000000000;
	add.f64 	%fd784, %fd782, 0d0000000000000000;
	sub.f64 	%fd146, %fd781, %fd783;
	mov.f64 	%fd785, 0d0000000000000000;
	sub.f64 	%fd147, %fd785, %fd784;
	div.rn.f64 	%fd148, %fd4, %fd2;
	abs.f64 	%fd149, %fd146;
	abs.f64 	%fd150, %fd147;
	setp.gt.f64 	%p99, %fd149, %fd150;
	selp.f64 	%fd786, %fd149, %fd150, %p99;
	selp.f64 	%fd787, %fd150, %fd149, %p99;
	div.rn.f64 	%fd789, %fd787, %fd786;
	fma.rn.f64 	%fd790, %fd789, %fd789, 0d3FF0000000000000;
	sqrt.rn.f64 	%fd791, %fd790;
	mul.f64 	%fd792, %fd786, %fd791;
	setp.eq.f64 	%p100, %fd786, 0d0000000000000000;
	max.f64 	%fd793, %fd786, %fd787;
	setp.gt.f64 	%p101, %fd793, 0d7FEFFFFFFFFFFFFF;
	add.f64 	%fd794, %fd150, %fd149;
	selp.f64 	%fd795, %fd794, %fd792, %p100;
	selp.f64 	%fd151, %fd794, %fd795, %p101;
	{
	.reg .b32 %temp; 
	mov.b64 	{%temp, %r86}, %fd151;
	}
	{
	.reg .b32 %temp; 
	mov.b64 	{%temp, %r87}, %fd148;
	}
	shr.u32 	%r292, %r87, 20;
	and.b32  	%r293, %r292, 2047;
	add.s32 	%r294, %r293, -1012;
	mov.b64 	%rd64, %fd148;
	shl.b64 	%rd1, %rd64, %r294;
	setp.eq.s64 	%p3, %rd1, -9223372036854775808;
	abs.f64 	%fd152, %fd151;
	setp.neu.f64 	%p102, %fd151, 0d0000000000000000;
	@%p102 bra 	$L__BB2_101;
	setp.eq.s64 	%p105, %rd1, -9223372036854775808;
	abs.f64 	%fd804, %fd148;
	setp.neu.f64 	%p106, %fd804, 0d3FE0000000000000;
	and.pred  	%p3, %p106, %p105;
	selp.b32 	%r295, %r86, 0, %p3;
	setp.lt.s32 	%p107, %r87, 0;
	or.b32  	%r296, %r295, 2146435072;
	selp.b32 	%r297, %r296, %r295, %p107;
	mov.b32 	%r298, 0;
	mov.b64 	%fd1166, {%r298, %r297};
	bra.uni 	$L__BB2_102;
$L__BB2_101:
	{ // callseq 62, 0
	.param .b64 param0;
	st.param.f64 	[param0], %fd152;
	.param .b64 param1;
	st.param.f64 	[param1], %fd148;
	.param .b64 retval0;
	call.uni (retval0), 
	__internal_accurate_pow, 
	(
	param0, 
	param1
	);
	ld.param.f64 	%fd796, [retval0];
	} // callseq 62
	setp.lt.s32 	%p103, %r86, 0;
	cvt.rzi.f64.f64 	%fd798, %fd148;
	setp.neu.f64 	%p104, %fd148, %fd798;
	neg.f64 	%fd800, %fd796;
	selp.f64 	%fd801, %fd800, %fd796, %p3;
	selp.f64 	%fd802, %fd801, %fd796, %p103;
	selp.f64 	%fd803, 0dFFF8000000000000, %fd802, %p104;
	selp.f64 	%fd1166, %fd803, %fd802, %p103;
$L__BB2_102:
	add.f64 	%fd805, %fd151, %fd148;
	{
	.reg .b32 %temp; 
	mov.b64 	{%temp, %r299}, %fd805;
	}
	and.b32  	%r300, %r299, 2146435072;
	setp.ne.s32 	%p108, %r300, 2146435072;
	@%p108 bra 	$L__BB2_109;
	setp.num.f64 	%p109, %fd151, %fd151;
	setp.num.f64 	%p110, %fd148, %fd148;
	and.pred  	%p111, %p109, %p110;
	@%p111 bra 	$L__BB2_105;
	add.rn.f64 	%fd1166, %fd151, %fd148;
	bra.uni 	$L__BB2_109;
$L__BB2_105:
	abs.f64 	%fd806, %fd148;
	setp.neu.f64 	%p112, %fd806, 0d7FF0000000000000;
	@%p112 bra 	$L__BB2_107;
	setp.gt.f64 	%p117, %fd152, 0d3FF0000000000000;
	selp.b32 	%r308, 2146435072, 0, %p117;
	setp.lt.s32 	%p118, %r87, 0;
	xor.b32  	%r309, %r308, 2146435072;
	selp.b32 	%r310, %r309, %r308, %p118;
	setp.eq.f64 	%p119, %fd151, 0dBFF0000000000000;
	selp.b32 	%r311, 1072693248, %r310, %p119;
	mov.b32 	%r312, 0;
	mov.b64 	%fd1166, {%r312, %r311};
	bra.uni 	$L__BB2_109;
$L__BB2_107:
	setp.neu.f64 	%p113, %fd152, 0d7FF0000000000000;
	@%p113 bra 	$L__BB2_109;
	setp.lt.s32 	%p114, %r86, 0;
	setp.lt.s32 	%p115, %r87, 0;
	selp.b32 	%r301, 0, 2146435072, %p115;
	and.b32  	%r302, %r87, 2147483647;
	setp.ne.s32 	%p116, %r302, 1071644672;
	or.b32  	%r303, %r301, -2147483648;
	selp.b32 	%r304, %r303, %r301, %p116;
	selp.b32 	%r305, %r304, %r301, %p3;
	selp.b32 	%r306, %r305, %r301, %p114;
	mov.b32 	%r307, 0;
	mov.b64 	%fd1166, {%r307, %r306};
$L__BB2_109:
	setp.eq.f64 	%p120, %fd151, 0d3FF0000000000000;
	setp.eq.f64 	%p121, %fd148, 0d0000000000000000;
	selp.f64 	%fd807, 0d3FF0000000000000, %fd1166, %p121;
	selp.f64 	%fd160, 0d3FF0000000000000, %fd807, %p120;
	setp.leu.f64 	%p122, %fd150, %fd149;
	setp.gt.f64 	%p123, %fd150, %fd149;
	selp.f64 	%fd161, %fd150, %fd149, %p123;
	selp.f64 	%fd808, %fd149, %fd150, %p123;
	div.rn.f64 	%fd809, %fd808, %fd161;
	mul.f64 	%fd810, %fd809, %fd809;
	fma.rn.f64 	%fd811, %fd810, 0dBEF53E1D2A25FF7E, 0d3F2D3B63DBB65B49;
	fma.rn.f64 	%fd812, %fd811, %fd810, 0dBF5312788DDE082E;
	fma.rn.f64 	%fd813, %fd812, %fd810, 0d3F6F9690C8249315;
	fma.rn.f64 	%fd814, %fd813, %fd810, 0dBF82CF5AABC7CF0D;
	fma.rn.f64 	%fd815, %fd814, %fd810, 0d3F9162B0B2A3BFDE;
	fma.rn.f64 	%fd816, %fd815, %fd810, 0dBF9A7256FEB6FC6B;
	fma.rn.f64 	%fd817, %fd816, %fd810, 0d3FA171560CE4A489;
	fma.rn.f64 	%fd818, %fd817, %fd810, 0dBFA4F44D841450E4;
	fma.rn.f64 	%fd819, %fd818, %fd810, 0d3FA7EE3D3F36BB95;
	fma.rn.f64 	%fd820, %fd819, %fd810, 0dBFAAD32AE04A9FD1;
	fma.rn.f64 	%fd821, %fd820, %fd810, 0d3FAE17813D66954F;
	fma.rn.f64 	%fd822, %fd821, %fd810, 0dBFB11089CA9A5BCD;
	fma.rn.f64 	%fd823, %fd822, %fd810, 0d3FB3B12B2DB51738;
	fma.rn.f64 	%fd824, %fd823, %fd810, 0dBFB745D022F8DC5C;
	fma.rn.f64 	%fd825, %fd824, %fd810, 0d3FBC71C709DFE927;
	fma.rn.f64 	%fd826, %fd825, %fd810, 0dBFC2492491FA1744;
	fma.rn.f64 	%fd827, %fd826, %fd810, 0d3FC99999999840D2;
	fma.rn.f64 	%fd828, %fd827, %fd810, 0dBFD555555555544C;
	mul.f64 	%fd829, %fd810, %fd828;
	fma.rn.f64 	%fd162, %fd829, %fd809, %fd809;
	@%p122 bra 	$L__BB2_111;
	{
	.reg .b32 %temp; 
	mov.b64 	{%temp, %r314}, %fd146;
	}
	setp.lt.s32 	%p125, %r314, 0;
	neg.f64 	%fd832, %fd162;
	selp.f64 	%fd833, %fd162, %fd832, %p125;
	add.f64 	%fd1167, %fd833, 0d3FF921FB54442D18;
	bra.uni 	$L__BB2_112;
$L__BB2_111:
	{
	.reg .b32 %temp; 
	mov.b64 	{%temp, %r313}, %fd146;
	}
	setp.lt.s32 	%p124, %r313, 0;
	mov.f64 	%fd830, 0d400921FB54442D18;
	sub.f64 	%fd831, %fd830, %fd162;
	selp.f64 	%fd1167, %fd831, %fd162, %p124;
$L__BB2_112:
	setp.neu.f64 	%p126, %fd161, 0d0000000000000000;
	@%p126 bra 	$L__BB2_114;
	{
	.reg .b32 %temp; 
	mov.b64 	{%temp, %r316}, %fd146;
	}
	setp.lt.s32 	%p129, %r316, 0;
	selp.f64 	%fd1168, 0d400921FB54442D18, 0d0000000000000000, %p129;
	bra.uni 	$L__BB2_115;
$L__BB2_114:
	setp.eq.f64 	%p127, %fd149, %fd150;
	{
	.reg .b32 %temp; 
	mov.b64 	{%temp, %r315}, %fd146;
	}
	setp.lt.s32 	%p128, %r315, 0;
	selp.f64 	%fd834, 0d4002D97C7F3321D2, 0d3FE921FB54442D18, %p128;
	selp.f64 	%fd1168, %fd834, %fd1167, %p127;
$L__BB2_115:
	add.rn.f64 	%fd835, %fd149, %fd150;
	setp.nan.f64 	%p130, %fd835, %fd835;
	copysign.f64 	%fd836, %fd147, %fd1168;
	selp.f64 	%fd837, %fd835, %fd836, %p130;
	mul.f64 	%fd169, %fd148, %fd837;
	abs.f64 	%fd170, %fd169;
	setp.neu.f64 	%p131, %fd170, 0d7FF0000000000000;
	@%p131 bra 	$L__BB2_117;
	mov.f64 	%fd843, 0d0000000000000000;
	mul.rn.f64 	%fd1170, %fd169, %fd843;
	mov.b32 	%r443, 1;
	bra.uni 	$L__BB2_120;
$L__BB2_117:
	mul.f64 	%fd838, %fd169, 0d3FE45F306DC9C883;
	cvt.rni.s32.f64 	%r442, %fd838;
	cvt.rn.f64.s32 	%fd839, %r442;
	fma.rn.f64 	%fd840, %fd839, 0dBFF921FB54442D18, %fd169;
	fma.rn.f64 	%fd841, %fd839, 0dBC91A62633145C00, %fd840;
	fma.rn.f64 	%fd1170, %fd839, 0dB97B839A252049C0, %fd841;
	setp.ltu.f64 	%p132, %fd170, 0d41E0000000000000;
	@%p132 bra 	$L__BB2_119;
	{ // callseq 63, 0
	.param .b64 param0;
	st.param.f64 	[param0], %fd169;
	.param .align 16 .b8 retval0[16];
	call.uni (retval0), 
	__internal_trig_reduction_slowpathd, 
	(
	param0
	);
	ld.param.f64 	%fd1170, [retval0];
	ld.param.b32 	%r442, [retval0+8];
	} // callseq 63
$L__BB2_119:
	add.s32 	%r443, %r442, 1;
$L__BB2_120:
	setp.neu.f64 	%p133, %fd170, 0d7FF0000000000000;
	shl.b32 	%r319, %r443, 6;
	cvt.u64.u32 	%rd65, %r319;
	and.b64  	%rd66, %rd65, 64;
	mov.u64 	%rd67, __cudart_sin_cos_coeffs;
	add.s64 	%rd68, %rd67, %rd66;
	mul.rn.f64 	%fd844, %fd1170, %fd1170;
	and.b32  	%r320, %r443, 1;
	setp.eq.b32 	%p134, %r320, 1;
	selp.f64 	%fd845, 0dBDA8FF8320FD8164, 0d3DE5DB65F9785EBA, %p134;
	ld.global.nc.v2.f64 	{%fd846, %fd847}, [%rd68];
	fma.rn.f64 	%fd848, %fd845, %fd844, %fd846;
	fma.rn.f64 	%fd849, %fd848, %fd844, %fd847;
	ld.global.nc.v2.f64 	{%fd850, %fd851}, [%rd68+16];
	fma.rn.f64 	%fd852, %fd849, %fd844, %fd850;
	fma.rn.f64 	%fd853, %fd852, %fd844, %fd851;
	ld.global.nc.v2.f64 	{%fd854, %fd855}, [%rd68+32];
	fma.rn.f64 	%fd856, %fd853, %fd844, %fd854;
	fma.rn.f64 	%fd857, %fd856, %fd844, %fd855;
	fma.rn.f64 	%fd858, %fd857, %fd1170, %fd1170;
	fma.rn.f64 	%fd859, %fd857, %fd844, 0d3FF0000000000000;
	selp.f64 	%fd860, %fd859, %fd858, %p134;
	and.b32  	%r321, %r443, 2;
	setp.eq.s32 	%p135, %r321, 0;
	mov.f64 	%fd861, 0d0000000000000000;
	sub.f64 	%fd862, %fd861, %fd860;
	selp.f64 	%fd176, %fd860, %fd862, %p135;
	@%p133 bra 	$L__BB2_122;
	mov.f64 	%fd868, 0d0000000000000000;
	mul.rn.f64 	%fd1171, %fd169, %fd868;
	mov.b32 	%r444, 0;
	bra.uni 	$L__BB2_124;
$L__BB2_122:
	mul.f64 	%fd863, %fd169, 0d3FE45F306DC9C883;
	cvt.rni.s32.f64 	%r444, %fd863;
	cvt.rn.f64.s32 	%fd864, %r444;
	fma.rn.f64 	%fd865, %fd864, 0dBFF921FB54442D18, %fd169;
	fma.rn.f64 	%fd866, %fd864, 0dBC91A62633145C00, %fd865;
	fma.rn.f64 	%fd1171, %fd864, 0dB97B839A252049C0, %fd866;
	setp.ltu.f64 	%p136, %fd170, 0d41E0000000000000;
	@%p136 bra 	$L__BB2_124;
	{ // callseq 64, 0
	.param .b64 param0;
	st.param.f64 	[param0], %fd169;
	.param .align 16 .b8 retval0[16];
	call.uni (retval0), 
	__internal_trig_reduction_slowpathd, 
	(
	param0
	);
	ld.param.f64 	%fd1171, [retval0];
	ld.param.b32 	%r444, [retval0+8];
	} // callseq 64
$L__BB2_124:
	ld.param.f64 	%fd1131, [_Z5VGCOSPddddS_S_PcbS__param_3];
	ld.param.f64 	%fd1129, [_Z5VGCOSPddddS_S_PcbS__param_2];
	shl.b32 	%r324, %r444, 6;
	cvt.u64.u32 	%rd69, %r324;
	and.b64  	%rd70, %rd69, 64;
	add.s64 	%rd72, %rd67, %rd70;
	mul.rn.f64 	%fd869, %fd1171, %fd1171;
	and.b32  	%r325, %r444, 1;
	setp.eq.b32 	%p137, %r325, 1;
	selp.f64 	%fd870, 0dBDA8FF8320FD8164, 0d3DE5DB65F9785EBA, %p137;
	ld.global.nc.v2.f64 	{%fd871, %fd872}, [%rd72];
	fma.rn.f64 	%fd873, %fd870, %fd869, %fd871;
	fma.rn.f64 	%fd874, %fd873, %fd869, %fd872;
	ld.global.nc.v2.f64 	{%fd875, %fd876}, [%rd72+16];
	fma.rn.f64 	%fd877, %fd874, %fd869, %fd875;
	fma.rn.f64 	%fd878, %fd877, %fd869, %fd876;
	ld.global.nc.v2.f64 	{%fd879, %fd880}, [%rd72+32];
	fma.rn.f64 	%fd881, %fd878, %fd869, %fd879;
	fma.rn.f64 	%fd882, %fd881, %fd869, %fd880;
	fma.rn.f64 	%fd883, %fd882, %fd1171, %fd1171;
	fma.rn.f64 	%fd884, %fd882, %fd869, 0d3FF0000000000000;
	selp.f64 	%fd885, %fd884, %fd883, %p137;
	and.b32  	%r326, %r444, 2;
	setp.eq.s32 	%p138, %r326, 0;
	mov.f64 	%fd886, 0d0000000000000000;
	sub.f64 	%fd887, %fd886, %fd885;
	selp.f64 	%fd888, %fd885, %fd887, %p138;
	mul.f64 	%fd181, %fd160, %fd888;
	add.f64 	%fd889, %fd1129, %fd145;
	sub.f64 	%fd890, %fd889, %fd1131;
	mul.f64 	%fd891, %fd134, %fd890;
	mul.f64 	%fd892, %fd4, %fd891;
	mul.f64 	%fd182, %fd892, 0d0000000000000000;
	add.f64 	%fd183, %fd892, 0d0000000000000000;
	abs.f64 	%fd184, %fd183;
	setp.neu.f64 	%p139, %fd184, 0d7FF0000000000000;
	@%p139 bra 	$L__BB2_126;
	mov.f64 	%fd898, 0d0000000000000000;
	mul.rn.f64 	%fd1172, %fd183, %fd898;
	mov.b32 	%r445, 0;
	bra.uni 	$L__BB2_128;
$L__BB2_126:
	mul.f64 	%fd893, %fd183, 0d3FE45F306DC9C883;
	cvt.rni.s32.f64 	%r445, %fd893;
	cvt.rn.f64.s32 	%fd894, %r445;
	fma.rn.f64 	%fd895, %fd894, 0dBFF921FB54442D18, %fd183;
	fma.rn.f64 	%fd896, %fd894, 0dBC91A62633145C00, %fd895;
	fma.rn.f64 	%fd1172, %fd894, 0dB97B839A252049C0, %fd896;
	setp.ltu.f64 	%p140, %fd184, 0d41E0000000000000;
	@%p140 bra 	$L__BB2_128;
	{ // callseq 65, 0
	.param .b64 param0;
	st.param.f64 	[param0], %fd183;
	.param .align 16 .b8 retval0[16];
	call.uni (retval0), 
	__internal_trig_reduction_slowpathd, 
	(
	param0
	);
	ld.param.f64 	%fd1172, [retval0];
	ld.param.b32 	%r445, [retval0+8];
	} // callseq 65
$L__BB2_128:
	mul.rn.f64 	%fd899, %fd1172, %fd1172;
	fma.rn.f64 	%fd900, %fd899, 0dBDA8FF8320FD8164, 0d3E21EEA7C1EF8528;
	fma.rn.f64 	%fd901, %fd900, %fd899, 0dBE927E4F8E06E6D9;
	fma.rn.f64 	%fd902, %fd901, %fd899, 0d3EFA01A019DDBCE9;
	fma.rn.f64 	%fd903, %fd902, %fd899, 0dBF56C16C16C15D47;
	fma.rn.f64 	%fd904, %fd903, %fd899, 0d3FA5555555555551;
	fma.rn.f64 	%fd905, %fd904, %fd899, 0dBFE0000000000000;
	fma.rn.f64 	%fd906, %fd905, %fd899, 0d3FF0000000000000;
	fma.rn.f64 	%fd907, %fd899, 0d3DE5DB65F9785EBA, 0dBE5AE5F12CB0D246;
	fma.rn.f64 	%fd908, %fd907, %fd899, 0d3EC71DE369ACE392;
	fma.rn.f64 	%fd909, %fd908, %fd899, 0dBF2A01A019DB62A1;
	fma.rn.f64 	%fd910, %fd909, %fd899, 0d3F81111111110818;
	fma.rn.f64 	%fd911, %fd910, %fd899, 0dBFC5555555555554;
	fma.rn.f64 	%fd912, %fd911, %fd899, 0d0000000000000000;
	fma.rn.f64 	%fd913, %fd912, %fd1172, %fd1172;
	and.b32  	%r329, %r445, 1;
	setp.eq.b32 	%p141, %r329, 1;
	{
	.reg .b32 %temp; 
	mov.b64 	{%temp, %r330}, %fd913;
	}
	{
	.reg .b32 %temp; 
	mov.b64 	{%r331, %temp}, %fd913;
	}
	xor.b32  	%r332, %r330, -2147483648;
	mov.b64 	%fd914, {%r331, %r332};
	selp.f64 	%fd1173, %fd906, %fd913, %p141;
	selp.f64 	%fd1174, %fd914, %fd906, %p141;
	and.b32  	%r333, %r445, 2;
	setp.eq.s32 	%p142, %r333, 0;
	@%p142 bra 	$L__BB2_130;
	{
	.reg .b32 %temp; 
	mov.b64 	{%temp, %r334}, %fd1173;
	}
	{
	.reg .b32 %temp; 
	mov.b64 	{%r335, %temp}, %fd1173;
	}
	xor.b32  	%r336, %r334, -2147483648;
	mov.b64 	%fd1173, {%r335, %r336};
	{
	.reg .b32 %temp; 
	mov.b64 	{%temp, %r337}, %fd1174;
	}
	{
	.reg .b32 %temp; 
	mov.b64 	{%r338, %temp}, %fd1174;
	}
	xor.b32  	%r339, %r337, -2147483648;
	mov.b64 	%fd1174, {%r338, %r339};
$L__BB2_130:
	fma.rn.f64 	%fd915, %fd182, 0d3FF71547652B82FE, 0d4338000000000000;
	{
	.reg .b32 %temp; 
	mov.b64 	{%r99, %temp}, %fd915;
	}
	mov.f64 	%fd916, 0dC338000000000000;
	add.rn.f64 	%fd917, %fd915, %fd916;
	fma.rn.f64 	%fd918, %fd917, 0dBFE62E42FEFA39EF, %fd182;
	fma.rn.f64 	%fd919, %fd917, 0dBC7ABC9E3B39803F, %fd918;
	fma.rn.f64 	%fd920, %fd919, 0d3E5ADE1569CE2BDF, 0d3E928AF3FCA213EA;
	fma.rn.f64 	%fd921, %fd920, %fd919, 0d3EC71DEE62401315;
	fma.rn.f64 	%fd922, %fd921, %fd919, 0d3EFA01997C89EB71;
	fma.rn.f64 	%fd923, %fd922, %fd919, 0d3F2A01A014761F65;
	fma.rn.f64 	%fd924, %fd923, %fd919, 0d3F56C16C1852B7AF;
	fma.rn.f64 	%fd925, %fd924, %fd919, 0d3F81111111122322;
	fma.rn.f64 	%fd926, %fd925, %fd919, 0d3FA55555555502A1;
	fma.rn.f64 	%fd927, %fd926, %fd919, 0d3FC5555555555511;
	fma.rn.f64 	%fd928, %fd927, %fd919, 0d3FE000000000000B;
	fma.rn.f64 	%fd929, %fd928, %fd919, 0d3FF0000000000000;
	fma.rn.f64 	%fd930, %fd929, %fd919, 0d3FF0000000000000;
	{
	.reg .b32 %temp; 
	mov.b64 	{%r100, %temp}, %fd930;
	}
	{
	.reg .b32 %temp; 
	mov.b64 	{%temp, %r101}, %fd930;
	}
	shl.b32 	%r340, %r99, 20;
	add.s32 	%r341, %r340, %r101;
	mov.b64 	%fd1175, {%r100, %r341};
	{
	.reg .b32 %temp; 
	mov.b64 	{%temp, %r342}, %fd182;
	}
	mov.b32 	%f13, %r342;
	abs.f32 	%f5, %f13;
	setp.lt.f32 	%p143, %f5, 0f4086232B;
	@%p143 bra 	$L__BB2_133;
	setp.lt.f64 	%p144, %fd182, 0d0000000000000000;
	add.f64 	%fd931, %fd182, 0d7FF0000000000000;
	selp.f64 	%fd1175, 0d0000000000000000, %fd931, %p144;
	setp.geu.f32 	%p145, %f5, 0f40874800;
	@%p145 bra 	$L__BB2_133;
	shr.u32 	%r343, %r99, 31;
	add.s32 	%r344, %r99, %r343;
	shr.s32 	%r345, %r344, 1;
	shl.b32 	%r346, %r345, 20;
	add.s32 	%r347, %r101, %r346;
	mov.b64 	%fd932, {%r100, %r347};
	sub.s32 	%r348, %r99, %r345;
	shl.b32 	%r349, %r348, 20;
	add.s32 	%r350, %r349, 1072693248;
	mov.b32 	%r351, 0;
	mov.b64 	%fd933, {%r351, %r350};
	mul.f64 	%fd1175, %fd933, %fd932;
$L__BB2_133:
	mul.f64 	%fd934, %fd160, %fd176;
	mul.f64 	%fd935, %fd1174, %fd1175;
	mul.f64 	%fd936, %fd1173, %fd1175;
	abs.f64 	%fd937, %fd934;
	abs.f64 	%fd938, %fd181;
	add.f64 	%fd939, %fd937, %fd938;
	rcp.rn.f64 	%fd940, %fd939;
	mul.f64 	%fd941, %fd940, %fd935;
	mul.f64 	%fd942, %fd940, %fd936;
	mul.f64 	%fd943, %fd934, %fd940;
	mul.f64 	%fd944, %fd181, %fd940;
	mul.f64 	%fd945, %fd944, %fd944;
	fma.rn.f64 	%fd946, %fd943, %fd943, %fd945;
	rcp.rn.f64 	%fd947, %fd946;
	mul.f64 	%fd948, %fd944, %fd942;
	fma.rn.f64 	%fd949, %fd943, %fd941, %fd948;
	mul.f64 	%fd199, %fd947, %fd949;
	mul.f64 	%fd950, %fd943, %fd942;
	mul.f64 	%fd951, %fd944, %fd941;
	sub.f64 	%fd952, %fd950, %fd951;
	mul.f64 	%fd200, %fd947, %fd952;
	setp.ne.s32 	%p146, %r75, 0;
	shl.b32 	%r352, %r75, 4;
	mov.u32 	%r353, sdata;
	add.s32 	%r102, %r353, %r352;
	@%p146 bra 	$L__BB2_144;
	sub.f64 	%fd1026, %fd1134, %fd5;
	mul.f64 	%fd1027, %fd1026, 0d400921FB54442D18;
	mul.f64 	%fd1028, %fd1027, 0d0000000000000000;
	mul.f64 	%fd1029, %fd1028, 0d0000000000000000;
	add.f64 	%fd1030, %fd1028, 0d0000000000000000;
	abs.f64 	%fd1031, %fd133;
	rcp.rn.f64 	%fd1032, %fd1031;
	mul.f64 	%fd1033, %fd1032, %fd1029;
	mul.f64 	%fd1034, %fd1032, %fd1030;
	mul.f64 	%fd1035, %fd133, %fd1032;
	mul.f64 	%fd1036, %fd1032, 0d0000000000000000;
	mul.f64 	%fd1037, %fd1036, %fd1036;
	fma.rn.f64 	%fd1038, %fd1035, %fd1035, %fd1037;
	rcp.rn.f64 	%fd1039, %fd1038;
	mul.f64 	%fd1040, %fd1036, %fd1034;
	fma.rn.f64 	%fd1041, %fd1035, %fd1033, %fd1040;
	mul.f64 	%fd201, %fd1039, %fd1041;
	mul.f64 	%fd1042, %fd1035, %fd1034;
	mul.f64 	%fd1043, %fd1036, %fd1033;
	sub.f64 	%fd1044, %fd1042, %fd1043;
	mul.f64 	%fd202, %fd1039, %fd1044;
	abs.f64 	%fd203, %fd202;
	setp.neu.f64 	%p154, %fd203, 0d7FF0000000000000;
	@%p154 bra 	$L__BB2_136;
	mov.f64 	%fd1050, 0d0000000000000000;
	mul.rn.f64 	%fd1176, %fd202, %fd1050;
	mov.b32 	%r446, 0;
	bra.uni 	$L__BB2_138;
$L__BB2_136:
	mul.f64 	%fd1045, %fd202, 0d3FE45F306DC9C883;
	cvt.rni.s32.f64 	%r446, %fd1045;
	cvt.rn.f64.s32 	%fd1046, %r446;
	fma.rn.f64 	%fd1047, %fd1046, 0dBFF921FB54442D18, %fd202;
	fma.rn.f64 	%fd1048, %fd1046, 0dBC91A62633145C00, %fd1047;
	fma.rn.f64 	%fd1176, %fd1046, 0dB97B839A252049C0, %fd1048;
	setp.ltu.f64 	%p155, %fd203, 0d41E0000000000000;
	@%p155 bra 	$L__BB2_138;
	{ // callseq 67, 0
	.param .b64 param0;
	st.param.f64 	[param0], %fd202;
	.param .align 16 .b8 retval0[16];
	call.uni (retval0), 
	__internal_trig_reduction_slowpathd, 
	(
	param0
	);
	ld.param.f64 	%fd1176, [retval0];
	ld.param.b32 	%r446, [retval0+8];
	} // callseq 67
$L__BB2_138:
	mul.rn.f64 	%fd1051, %fd1176, %fd1176;
	fma.rn.f64 	%fd1052, %fd1051, 0dBDA8FF8320FD8164, 0d3E21EEA7C1EF8528;
	fma.rn.f64 	%fd1053, %fd1052, %fd1051, 0dBE927E4F8E06E6D9;
	fma.rn.f64 	%fd1054, %fd1053, %fd1051, 0d3EFA01A019DDBCE9;
	fma.rn.f64 	%fd1055, %fd1054, %fd1051, 0dBF56C16C16C15D47;
	fma.rn.f64 	%fd1056, %fd1055, %fd1051, 0d3FA5555555555551;
	fma.rn.f64 	%fd1057, %fd1056, %fd1051, 0dBFE0000000000000;
	fma.rn.f64 	%fd1058, %fd1057, %fd1051, 0d3FF0000000000000;
	fma.rn.f64 	%fd1059, %fd1051, 0d3DE5DB65F9785EBA, 0dBE5AE5F12CB0D246;
	fma.rn.f64 	%fd1060, %fd1059, %fd1051, 0d3EC71DE369ACE392;
	fma.rn.f64 	%fd1061, %fd1060, %fd1051, 0dBF2A01A019DB62A1;
	fma.rn.f64 	%fd1062, %fd1061, %fd1051, 0d3F81111111110818;
	fma.rn.f64 	%fd1063, %fd1062, %fd1051, 0dBFC5555555555554;
	fma.rn.f64 	%fd1064, %fd1063, %fd1051, 0d0000000000000000;
	fma.rn.f64 	%fd1065, %fd1064, %fd1176, %fd1176;
	and.b32  	%r381, %r446, 1;
	setp.eq.b32 	%p156, %r381, 1;
	{
	.reg .b32 %temp; 
	mov.b64 	{%temp, %r382}, %fd1065;
	}
	{
	.reg .b32 %temp; 
	mov.b64 	{%r383, %temp}, %fd1065;
	}
	xor.b32  	%r384, %r382, -2147483648;
	mov.b64 	%fd1066, {%r383, %r384};
	selp.f64 	%fd1177, %fd1058, %fd1065, %p156;
	selp.f64 	%fd1178, %fd1066, %fd1058, %p156;
	and.b32  	%r385, %r446, 2;
	setp.eq.s32 	%p157, %r385, 0;
	@%p157 bra 	$L__BB2_140;
	{
	.reg .b32 %temp; 
	mov.b64 	{%temp, %r386}, %fd1177;
	}
	{
	.reg .b32 %temp; 
	mov.b64 	{%r387, %temp}, %fd1177;
	}
	xor.b32  	%r388, %r386, -2147483648;
	mov.b64 	%fd1177, {%r387, %r388};
	{
	.reg .b32 %temp; 
	mov.b64 	{%temp, %r389}, %fd1178;
	}
	{
	.reg .b32 %temp; 
	mov.b64 	{%r390, %temp}, %fd1178;
	}
	xor.b32  	%r391, %r389, -2147483648;
	mov.b64 	%fd1178, {%r390, %r391};
$L__BB2_140:
	fma.rn.f64 	%fd1067, %fd201, 0d3FF71547652B82FE, 0d4338000000000000;
	{
	.reg .b32 %temp; 
	mov.b64 	{%r106, %temp}, %fd1067;
	}
	mov.f64 	%fd1068, 0dC338000000000000;
	add.rn.f64 	%fd1069, %fd1067, %fd1068;
	fma.rn.f64 	%fd1070, %fd1069, 0dBFE62E42FEFA39EF, %fd201;
	fma.rn.f64 	%fd1071, %fd1069, 0dBC7ABC9E3B39803F, %fd1070;
	fma.rn.f64 	%fd1072, %fd1071, 0d3E5ADE1569CE2BDF, 0d3E928AF3FCA213EA;
	fma.rn.f64 	%fd1073, %fd1072, %fd1071, 0d3EC71DEE62401315;
	fma.rn.f64 	%fd1074, %fd1073, %fd1071, 0d3EFA01997C89EB71;
	fma.rn.f64 	%fd1075, %fd1074, %fd1071, 0d3F2A01A014761F65;
	fma.rn.f64 	%fd1076, %fd1075, %fd1071, 0d3F56C16C1852B7AF;
	fma.rn.f64 	%fd1077, %fd1076, %fd1071, 0d3F81111111122322;
	fma.rn.f64 	%fd1078, %fd1077, %fd1071, 0d3FA55555555502A1;
	fma.rn.f64 	%fd1079, %fd1078, %fd1071, 0d3FC5555555555511;
	fma.rn.f64 	%fd1080, %fd1079, %fd1071, 0d3FE000000000000B;
	fma.rn.f64 	%fd1081, %fd1080, %fd1071, 0d3FF0000000000000;
	fma.rn.f64 	%fd1082, %fd1081, %fd1071, 0d3FF0000000000000;
	{
	.reg .b32 %temp; 
	mov.b64 	{%r107, %temp}, %fd1082;
	}
	{
	.reg .b32 %temp; 
	mov.b64 	{%temp, %r108}, %fd1082;
	}
	shl.b32 	%r392, %r106, 20;
	add.s32 	%r393, %r392, %r108;
	mov.b64 	%fd1179, {%r107, %r393};
	{
	.reg .b32 %temp; 
	mov.b64 	{%temp, %r394}, %fd201;
	}
	mov.b32 	%f15, %r394;
	abs.f32 	%f6, %f15;
	setp.lt.f32 	%p158, %f6, 0f4086232B;
	@%p158 bra 	$L__BB2_143;
	setp.lt.f64 	%p159, %fd201, 0d0000000000000000;
	add.f64 	%fd1083, %fd201, 0d7FF0000000000000;
	selp.f64 	%fd1179, 0d0000000000000000, %fd1083, %p159;
	setp.geu.f32 	%p160, %f6, 0f40874800;
	@%p160 bra 	$L__BB2_143;
	shr.u32 	%r395, %r106, 31;
	add.s32 	%r396, %r106, %r395;
	shr.s32 	%r397, %r396, 1;
	shl.b32 	%r398, %r397, 20;
	add.s32 	%r399, %r108, %r398;
	mov.b64 	%fd1084, {%r107, %r399};
	sub.s32 	%r400, %r106, %r397;
	shl.b32 	%r401, %r400, 20;
	add.s32 	%r402, %r401, 1072693248;
	mov.b32 	%r403, 0;
	mov.b64 	%fd1085, {%r403, %r402};
	mul.f64 	%fd1179, %fd1085, %fd1084;
$L__BB2_143:
	mul.f64 	%fd1086, %fd1161, 0d3FE0000000000000;
	mul.f64 	%fd1087, %fd1178, %fd1179;
	mul.f64 	%fd1088, %fd1177, %fd1179;
	mul.f64 	%fd1089, %fd1086, %fd1087;
	mul.f64 	%fd1090, %fd1088, 0d0000000000000000;
	sub.f64 	%fd1091, %fd1089, %fd1090;
	mul.f64 	%fd1092, %fd1087, 0d0000000000000000;
	fma.rn.f64 	%fd1093, %fd1086, %fd1088, %fd1092;
	mul.f64 	%fd1094, %fd199, %fd1091;
	mul.f64 	%fd1095, %fd200, %fd1093;
	sub.f64 	%fd1096, %fd1094, %fd1095;
	mul.f64 	%fd1097, %fd200, %fd1091;
	fma.rn.f64 	%fd1098, %fd199, %fd1093, %fd1097;
	st.shared.v2.f64 	[sdata], {%fd1096, %fd1098};
	bra.uni 	$L__BB2_154;
$L__BB2_144:
	mul.f64 	%fd953, %fd200, 0d0000000000000000;
	sub.f64 	%fd218, %fd199, %fd953;
	fma.rn.f64 	%fd219, %fd199, 0d0000000000000000, %fd200;
	sub.f64 	%fd954, %fd1134, %fd5;
	mul.f64 	%fd955, %fd954, 0d400921FB54442D18;
	mul.f64 	%fd956, %fd955, %fd132;
	mul.f64 	%fd957, %fd956, 0d0000000000000000;
	add.f64 	%fd958, %fd956, 0d0000000000000000;
	abs.f64 	%fd959, %fd133;
	rcp.rn.f64 	%fd960, %fd959;
	mul.f64 	%fd961, %fd960, %fd957;
	mul.f64 	%fd962, %fd960, %fd958;
	mul.f64 	%fd963, %fd133, %fd960;
	mul.f64 	%fd964, %fd960, 0d0000000000000000;
	mul.f64 	%fd965, %fd964, %fd964;
	fma.rn.f64 	%fd966, %fd963, %fd963, %fd965;
	rcp.rn.f64 	%fd967, %fd966;
	mul.f64 	%fd968, %fd964, %fd962;
	fma.rn.f64 	%fd969, %fd963, %fd961, %fd968;
	mul.f64 	%fd220, %fd967, %fd969;
	mul.f64 	%fd970, %fd963, %fd962;
	mul.f64 	%fd971, %fd964, %fd961;
	sub.f64 	%fd972, %fd970, %fd971;
	mul.f64 	%fd221, %fd967, %fd972;
	abs.f64 	%fd222, %fd221;
	setp.neu.f64 	%p147, %fd222, 0d7FF0000000000000;
	@%p147 bra 	$L__BB2_146;
	mov.f64 	%fd978, 0d0000000000000000;
	mul.rn.f64 	%fd1180, %fd221, %fd978;
	mov.b32 	%r447, 0;
	bra.uni 	$L__BB2_148;
$L__BB2_146:
	mul.f64 	%fd973, %fd221, 0d3FE45F306DC9C883;
	cvt.rni.s32.f64 	%r447, %fd973;
	cvt.rn.f64.s32 	%fd974, %r447;
	fma.rn.f64 	%fd975, %fd974, 0dBFF921FB54442D18, %fd221;
	fma.rn.f64 	%fd976, %fd974, 0dBC91A62633145C00, %fd975;
	fma.rn.f64 	%fd1180, %fd974, 0dB97B839A252049C0, %fd976;
	setp.ltu.f64 	%p148, %fd222, 0d41E0000000000000;
	@%p148 bra 	$L__BB2_148;
	{ // callseq 66, 0
	.param .b64 param0;
	st.param.f64 	[param0], %fd221;
	.param .align 16 .b8 retval0[16];
	call.uni (retval0), 
	__internal_trig_reduction_slowpathd, 
	(
	param0
	);
	ld.param.f64 	%fd1180, [retval0];
	ld.param.b32 	%r447, [retval0+8];
	} // callseq 66
$L__BB2_148:
	mul.rn.f64 	%fd979, %fd1180, %fd1180;
	fma.rn.f64 	%fd980, %fd979, 0dBDA8FF8320FD8164, 0d3E21EEA7C1EF8528;
	fma.rn.f64 	%fd981, %fd980, %fd979, 0dBE927E4F8E06E6D9;
	fma.rn.f64 	%fd982, %fd981, %fd979, 0d3EFA01A019DDBCE9;
	fma.rn.f64 	%fd983, %fd982, %fd979, 0dBF56C16C16C15D47;
	fma.rn.f64 	%fd984, %fd983, %fd979, 0d3FA5555555555551;
	fma.rn.f64 	%fd985, %fd984, %fd979, 0dBFE0000000000000;
	fma.rn.f64 	%fd986, %fd985, %fd979, 0d3FF0000000000000;
	fma.rn.f64 	%fd987, %fd979, 0d3DE5DB65F9785EBA, 0dBE5AE5F12CB0D246;
	fma.rn.f64 	%fd988, %fd987, %fd979, 0d3EC71DE369ACE392;
	fma.rn.f64 	%fd989, %fd988, %fd979, 0dBF2A01A019DB62A1;
	fma.rn.f64 	%fd990, %fd989, %fd979, 0d3F81111111110818;
	fma.rn.f64 	%fd991, %fd990, %fd979, 0dBFC5555555555554;
	fma.rn.f64 	%fd992, %fd991, %fd979, 0d0000000000000000;
	fma.rn.f64 	%fd993, %fd992, %fd1180, %fd1180;
	and.b32  	%r356, %r447, 1;
	setp.eq.b32 	%p149, %r356, 1;
	{
	.reg .b32 %temp; 
	mov.b64 	{%temp, %r357}, %fd993;
	}
	{
	.reg .b32 %temp; 
	mov.b64 	{%r358, %temp}, %fd993;
	}
	xor.b32  	%r359, %r357, -2147483648;
	mov.b64 	%fd994, {%r358, %r359};
	selp.f64 	%fd1181, %fd986, %fd993, %p149;
	selp.f64 	%fd1182, %fd994, %fd986, %p149;
	and.b32  	%r360, %r447, 2;
	setp.eq.s32 	%p150, %r360, 0;
	@%p150 bra 	$L__BB2_150;
	{
	.reg .b32 %temp; 
	mov.b64 	{%temp, %r361}, %fd1181;
	}
	{
	.reg .b32 %temp; 
	mov.b64 	{%r362, %temp}, %fd1181;
	}
	xor.b32  	%r363, %r361, -2147483648;
	mov.b64 	%fd1181, {%r362, %r363};
	{
	.reg .b32 %temp; 
	mov.b64 	{%temp, %r364}, %fd1182;
	}
	{
	.reg .b32 %temp; 
	mov.b64 	{%r365, %temp}, %fd1182;
	}
	xor.b32  	%r366, %r364, -2147483648;
	mov.b64 	%fd1182, {%r365, %r366};
$L__BB2_150:
	fma.rn.f64 	%fd995, %fd220, 0d3FF71547652B82FE, 0d4338000000000000;
	{
	.reg .b32 %temp; 
	mov.b64 	{%r112, %temp}, %fd995;
	}
	mov.f64 	%fd996, 0dC338000000000000;
	add.rn.f64 	%fd997, %fd995, %fd996;
	fma.rn.f64 	%fd998, %fd997, 0dBFE62E42FEFA39EF, %fd220;
	fma.rn.f64 	%fd999, %fd997, 0dBC7ABC9E3B39803F, %fd998;
	fma.rn.f64 	%fd1000, %fd999, 0d3E5ADE1569CE2BDF, 0d3E928AF3FCA213EA;
	fma.rn.f64 	%fd1001, %fd1000, %fd999, 0d3EC71DEE62401315;
	fma.rn.f64 	%fd1002, %fd1001, %fd999, 0d3EFA01997C89EB71;
	fma.rn.f64 	%fd1003, %fd1002, %fd999, 0d3F2A01A014761F65;
	fma.rn.f64 	%fd1004, %fd1003, %fd999, 0d3F56C16C1852B7AF;
	fma.rn.f64 	%fd1005, %fd1004, %fd999, 0d3F81111111122322;
	fma.rn.f64 	%fd1006, %fd1005, %fd999, 0d3FA55555555502A1;
	fma.rn.f64 	%fd1007, %fd1006, %fd999, 0d3FC5555555555511;
	fma.rn.f64 	%fd1008, %fd1007, %fd999, 0d3FE000000000000B;
	fma.rn.f64 	%fd1009, %fd1008, %fd999, 0d3FF0000000000000;
	fma.rn.f64 	%fd1010, %fd1009, %fd999, 0d3FF0000000000000;
	{
	.reg .b32 %temp; 
	mov.b64 	{%r113, %temp}, %fd1010;
	}
	{
	.reg .b32 %temp; 
	mov.b64 	{%temp, %r114}, %fd1010;
	}
	shl.b32 	%r367, %r112, 20;
	add.s32 	%r368, %r367, %r114;
	mov.b64 	%fd1183, {%r113, %r368};
	{
	.reg .b32 %temp; 
	mov.b64 	{%temp, %r369}, %fd220;
	}
	mov.b32 	%f14, %r369;
	abs.f32 	%f7, %f14;
	setp.lt.f32 	%p151, %f7, 0f4086232B;
	@%p151 bra 	$L__BB2_153;
	setp.lt.f64 	%p152, %fd220, 0d0000000000000000;
	add.f64 	%fd1011, %fd220, 0d7FF0000000000000;
	selp.f64 	%fd1183, 0d0000000000000000, %fd1011, %p152;
	setp.geu.f32 	%p153, %f7, 0f40874800;
	@%p153 bra 	$L__BB2_153;
	shr.u32 	%r370, %r112, 31;
	add.s32 	%r371, %r112, %r370;
	shr.s32 	%r372, %r371, 1;
	shl.b32 	%r373, %r372, 20;
	add.s32 	%r374, %r114, %r373;
	mov.b64 	%fd1012, {%r113, %r374};
	sub.s32 	%r375, %r112, %r372;
	shl.b32 	%r376, %r375, 20;
	add.s32 	%r377, %r376, 1072693248;
	mov.b32 	%r378, 0;
	mov.b64 	%fd1013, {%r378, %r377};
	mul.f64 	%fd1183, %fd1013, %fd1012;
$L__BB2_153:
	mul.f64 	%fd1014, %fd1182, %fd1183;
	mul.f64 	%fd1015, %fd1181, %fd1183;
	mul.f64 	%fd1016, %fd218, %fd1014;
	mul.f64 	%fd1017, %fd219, %fd1015;
	sub.f64 	%fd1018, %fd1016, %fd1017;
	mul.f64 	%fd1019, %fd219, %fd1014;
	fma.rn.f64 	%fd1020, %fd218, %fd1015, %fd1019;
	mul.f64 	%fd1021, %fd1161, %fd1018;
	mul.f64 	%fd1022, %fd1020, 0d0000000000000000;
	sub.f64 	%fd1023, %fd1021, %fd1022;
	mul.f64 	%fd1024, %fd1161, %fd1020;
	fma.rn.f64 	%fd1025, %fd1018, 0d0000000000000000, %fd1024;
	st.shared.v2.f64 	[%r102], {%fd1023, %fd1025};
$L__BB2_154:
	bar.sync 	0;
	mov.u32 	%r448, %ntid.x;
	setp.lt.u32 	%p161, %r448, 2;
	@%p161 bra 	$L__BB2_158;
$L__BB2_155:
	shr.u32 	%r117, %r448, 1;
	setp.ge.u32 	%p162, %r75, %r117;
	@%p162 bra 	$L__BB2_157;
	ld.shared.v2.f64 	{%fd1099, %fd1100}, [%r102];
	shl.b32 	%r404, %r117, 4;
	add.s32 	%r405, %r102, %r404;
	ld.shared.v2.f64 	{%fd1101, %fd1102}, [%r405];
	add.f64 	%fd1103, %fd1099, %fd1101;
	add.f64 	%fd1104, %fd1100, %fd1102;
	st.shared.v2.f64 	[%r102], {%fd1103, %fd1104};
$L__BB2_157:
	bar.sync 	0;
	setp.gt.u32 	%p163, %r448, 3;
	mov.u32 	%r448, %r117;
	@%p163 bra 	$L__BB2_155;
$L__BB2_158:
	setp.ne.s32 	%p164, %r75, 0;
	@%p164 bra 	$L__BB2_163;
	ld.param.u64 	%rd82, [_Z5VGCOSPddddS_S_PcbS__param_5];
	ld.param.u64 	%rd81, [_Z5VGCOSPddddS_S_PcbS__param_4];
	ld.param.f64 	%fd1130, [_Z5VGCOSPddddS_S_PcbS__param_2];
	cvta.to.global.u64 	%rd73, %rd81;
	mov.u32 	%r118, %ctaid.x;
	mul.wide.u32 	%rd74, %r118, 8;
	add.s64 	%rd75, %rd73, %rd74;
	ld.global.f64 	%fd237, [%rd75];
	neg.f64 	%fd1105, %fd1130;
	cvta.to.global.u64 	%rd76, %rd82;
	add.s64 	%rd77, %rd76, %rd74;
	ld.global.f64 	%fd1106, [%rd77];
	mul.f64 	%fd238, %fd1106, %fd1105;
	fma.rn.f64 	%fd1107, %fd238, 0d3FF71547652B82FE, 0d4338000000000000;
	{
	.reg .b32 %temp; 
	mov.b64 	{%r119, %temp}, %fd1107;
	}
	mov.f64 	%fd1108, 0dC338000000000000;
	add.rn.f64 	%fd1109, %fd1107, %fd1108;
	fma.rn.f64 	%fd1110, %fd1109, 0dBFE62E42FEFA39EF, %fd238;
	fma.rn.f64 	%fd1111, %fd1109, 0dBC7ABC9E3B39803F, %fd1110;
	fma.rn.f64 	%fd1112, %fd1111, 0d3E5ADE1569CE2BDF, 0d3E928AF3FCA213EA;
	fma.rn.f64 	%fd1113, %fd1112, %fd1111, 0d3EC71DEE62401315;
	fma.rn.f64 	%fd1114, %fd1113, %fd1111, 0d3EFA01997C89EB71;
	fma.rn.f64 	%fd1115, %fd1114, %fd1111, 0d3F2A01A014761F65;
	fma.rn.f64 	%fd1116, %fd1115, %fd1111, 0d3F56C16C1852B7AF;
	fma.rn.f64 	%fd1117, %fd1116, %fd1111, 0d3F81111111122322;
	fma.rn.f64 	%fd1118, %fd1117, %fd1111, 0d3FA55555555502A1;
	fma.rn.f64 	%fd1119, %fd1118, %fd1111, 0d3FC5555555555511;
	fma.rn.f64 	%fd1120, %fd1119, %fd1111, 0d3FE000000000000B;
	fma.rn.f64 	%fd1121, %fd1120, %fd1111, 0d3FF0000000000000;
	fma.rn.f64 	%fd1122, %fd1121, %fd1111, 0d3FF0000000000000;
	{
	.reg .b32 %temp; 
	mov.b64 	{%r120, %temp}, %fd1122;
	}
	{
	.reg .b32 %temp; 
	mov.b64 	{%temp, %r121}, %fd1122;
	}
	shl.b32 	%r406, %r119, 20;
	add.s32 	%r407, %r406, %r121;
	mov.b64 	%fd1184, {%r120, %r407};
	{
	.reg .b32 %temp; 
	mov.b64 	{%temp, %r408}, %fd238;
	}
	mov.b32 	%f16, %r408;
	abs.f32 	%f8, %f16;
	setp.lt.f32 	%p165, %f8, 0f4086232B;
	@%p165 bra 	$L__BB2_162;
	setp.lt.f64 	%p166, %fd238, 0d0000000000000000;
	add.f64 	%fd1123, %fd238, 0d7FF0000000000000;
	selp.f64 	%fd1184, 0d0000000000000000, %fd1123, %p166;
	setp.geu.f32 	%p167, %f8, 0f40874800;
	@%p167 bra 	$L__BB2_162;
	shr.u32 	%r409, %r119, 31;
	add.s32 	%r410, %r119, %r409;
	shr.s32 	%r411, %r410, 1;
	shl.b32 	%r412, %r411, 20;
	add.s32 	%r413, %r121, %r412;
	mov.b64 	%fd1124, {%r120, %r413};
	sub.s32 	%r414, %r119, %r411;
	shl.b32 	%r415, %r414, 20;
	add.s32 	%r416, %r415, 1072693248;
	mov.b32 	%r417, 0;
	mov.b64 	%fd1125, {%r417, %r416};
	mul.f64 	%fd1184, %fd1125, %fd1124;
$L__BB2_162:
	ld.param.u64 	%rd83, [_Z5VGCOSPddddS_S_PcbS__param_8];
	mul.f64 	%fd1126, %fd237, %fd1184;
	ld.shared.f64 	%fd1127, [sdata];
	mul.f64 	%fd1128, %fd1126, %fd1127;
	cvta.to.global.u64 	%rd78, %rd83;
	add.s64 	%rd80, %rd78, %rd74;
	st.global.f64 	[%rd80], %fd1128;
$L__BB2_163:
	ret;

}
	// .globl	_Z7CGMYCOSPddddS_S_PcbS_
.visible .entry _Z7CGMYCOSPddddS_S_PcbS_(
	.param .u64 .ptr .align 1 _Z7CGMYCOSPddddS_S_PcbS__param_0,
	.param .f64 _Z7CGMYCOSPddddS_S_PcbS__param_1,
	.param .f64 _Z7CGMYCOSPddddS_S_PcbS__param_2,
	.param .f64 _Z7CGMYCOSPddddS_S_PcbS__param_3,
	.param .u64 .ptr .align 1 _Z7CGMYCOSPddddS_S_PcbS__param_4,
	.param .u64 .ptr .align 1 _Z7CGMYCOSPddddS_S_PcbS__param_5,
	.param .u64 .ptr .align 1 _Z7CGMYCOSPddddS_S_PcbS__param_6,
	.param .u8 _Z7CGMYCOSPddddS_S_PcbS__param_7,
	.param .u64 .ptr .align 1 _Z7CGMYCOSPddddS_S_PcbS__param_8
)
{
	.reg .pred 	%p<466>;
	.reg .b16 	%rs<2>;
	.reg .b32 	%r<850>;
	.reg .b32 	%f<29>;
	.reg .b64 	%rd<116>;
	.reg .b64 	%fd<2586>;

	ld.param.u64 	%rd10, [_Z7CGMYCOSPddddS_S_PcbS__param_0];
	ld.param.f64 	%fd420, [_Z7CGMYCOSPddddS_S_PcbS__param_1];
	ld.param.u64 	%rd7, [_Z7CGMYCOSPddddS_S_PcbS__param_4];
	ld.param.u64 	%rd11, [_Z7CGMYCOSPddddS_S_PcbS__param_5];
	ld.param.u64 	%rd8, [_Z7CGMYCOSPddddS_S_PcbS__param_6];
	cvta.to.global.u64 	%rd12, %rd11;
	cvta.to.global.u64 	%rd13, %rd10;
	ld.global.f64 	%fd423, [%rd13];
	ld.global.f64 	%fd424, [%rd13+8];
	ld.global.f64 	%fd425, [%rd13+16];
	ld.global.f64 	%fd1, [%rd13+24];
	rcp.rn.f64 	%fd2, %fd425;
	mul.f64 	%fd3, %fd423, %fd423;
	mul.f64 	%fd426, %fd424, %fd424;
	div.rn.f64 	%fd427, %fd424, %fd3;
	mul.f64 	%fd428, %fd3, %fd3;
	div.rn.f64 	%fd429, %fd426, %fd428;
	mul.f64 	%fd430, %fd3, %fd425;
	mov.f64 	%fd431, 0d4000000000000000;
	div.rn.f64 	%fd432, %fd431, %fd430;
	add.f64 	%fd433, %fd429, %fd432;
	sqrt.rn.f64 	%fd434, %fd433;
	add.f64 	%fd4, %fd427, %fd434;
	mov.u32 	%r1, %ctaid.x;
	mul.wide.u32 	%rd14, %r1, 8;
	add.s64 	%rd1, %rd12, %rd14;
	ld.global.f64 	%fd5, [%rd1];
	mul.f64 	%fd6, %fd2, %fd5;
	mov.f64 	%fd435, 0d3FF0000000000000;
	sub.f64 	%fd7, %fd435, %fd1;
	{
	.reg .b32 %temp; 
	mov.b64 	{%temp, %r2}, %fd7;
	}
	mov.b32 	%f1, %r2;
	setp.ltu.f64 	%p24, %fd7, 0d0000000000000000;
	@%p24 bra 	$L__BB3_11;
	setp.geu.f32 	%p25, %f1, 0f40100000;
	@%p25 bra 	$L__BB3_3;
	setp.ge.f32 	%p32, %f1, 0f400C0000;
	add.f64 	%fd557, %fd7, 0dBFF0000000000000;
	selp.f64 	%fd558, %fd557, 0d3FF0000000000000, %p32;
	selp.f64 	%fd559, %fd557, %fd7, %p32;
	setp.ge.f32 	%p33, %f1, 0f40040000;
	neg.f64 	%fd560, %fd558;
	fma.rn.f64 	%fd561, %fd559, %fd558, %fd560;
	add.f64 	%fd562, %fd559, 0dBFF0000000000000;
	selp.f64 	%fd563, %fd561, %fd558, %p33;
	selp.f64 	%fd564, %fd562, %fd559, %p33;
	setp.ge.f32 	%p34, %f1, 0f3FF80000;
	neg.f64 	%fd565, %fd563;
	fma.rn.f64 	%fd566, %fd564, %fd563, %fd565;
	add.f64 	%fd567, %fd564, 0dBFF0000000000000;
	selp.f64 	%fd568, %fd566, %fd563, %p34;
	selp.f64 	%fd569, %fd567, %fd564, %p34;
	setp.ge.f32 	%p35, %f1, 0f3FE00000;
	add.f64 	%fd570, %fd569, 0dBFF0000000000000;
	selp.f64 	%fd571, %fd570, %fd569, %p35;
	fma.rn.f64 	%fd572, %fd571, 0d3E381B4960FCF5C9, 0dBE8AF7049AE8A594;
	fma.rn.f64 	%fd573, %fd572, %fd571, 0d3EB301D46D4B22F5;
	fma.rn.f64 	%fd574, %fd573, %fd571, 0dBEB50272AEED0FC4;
	fma.rn.f64 	%fd575, %fd574, %fd571, 0dBEF51CE1A40516F8;
	fma.rn.f64 	%fd576, %fd575, %fd571, 0d3F20C8AA7419084C;
	fma.rn.f64 	%fd577, %fd576, %fd571, 0dBF2C3650196BAD8A;
	fma.rn.f64 	%fd578, %fd577, %fd571, 0dBF531711365A3E26;
	fma.rn.f64 	%fd579, %fd578, %fd571, 0d3F7D919C52A7DF35;
	fma.rn.f64 	%fd580, %fd579, %fd571, 0dBF83B4AF28386F4D;
	fma.rn.f64 	%fd581, %fd580, %fd571, 0dBFA59AF103C37B4D;
	fma.rn.f64 	%fd582, %fd581, %fd571, 0d3FC5512320B439EF;
	fma.rn.f64 	%fd583, %fd582, %fd571, 0dBFA5815E8FA26F4F;
	fma.rn.f64 	%fd584, %fd583, %fd571, 0dBFE4FCF4026AFA2B;
	fma.rn.f64 	%fd585, %fd584, %fd571, 0d3FE2788CFC6FB619;
	fma.rn.f64 	%fd586, %fd585, %fd571, 0d3FF0000000000000;
	mul.f64 	%fd587, %fd7, %fd586;
	selp.f64 	%fd588, %fd586, %fd587, %p35;
	div.rn.f64 	%fd2502, %fd568, %fd588;
	bra.uni 	$L__BB3_22;
$L__BB3_3:
	{
	.reg .b32 %temp; 
	mov.b64 	{%r800, %temp}, %fd7;
	}
	shr.u32 	%r802, %r2, 20;
	setp.gt.u32 	%p26, %r2, 1048575;
	@%p26 bra 	$L__BB3_5;
	mul.f64 	%fd436, %fd7, 0d4350000000000000;
	{
	.reg .b32 %temp; 
	mov.b64 	{%temp, %r2}, %fd436;
	}
	{
	.reg .b32 %temp; 
	mov.b64 	{%r800, %temp}, %fd436;
	}
	shr.u32 	%r202, %r2, 20;
	add.s32 	%r802, %r202, -54;
$L__BB3_5:
	add.s32 	%r803, %r802, -1023;
	and.b32  	%r203, %r2, -2146435073;
	or.b32  	%r204, %r203, 1072693248;
	mov.b64 	%fd2499, {%r800, %r204};
	setp.lt.u32 	%p27, %r204, 1073127583;
	@%p27 bra 	$L__BB3_7;
	{
	.reg .b32 %temp; 
	mov.b64 	{%r205, %temp}, %fd2499;
	}
	{
	.reg .b32 %temp; 
	mov.b64 	{%temp, %r206}, %fd2499;
	}
	add.s32 	%r207, %r206, -1048576;
	mov.b64 	%fd2499, {%r205, %r207};
	add.s32 	%r803, %r802, -1022;
$L__BB3_7:
	add.f64 	%fd437, %fd2499, 0dBFF0000000000000;
	add.f64 	%fd438, %fd2499, 0d3FF0000000000000;
	rcp.approx.ftz.f64 	%fd439, %fd438;
	neg.f64 	%fd440, %fd438;
	fma.rn.f64 	%fd441, %fd440, %fd439, 0d3FF0000000000000;
	fma.rn.f64 	%fd442, %fd441, %fd441, %fd441;
	fma.rn.f64 	%fd443, %fd442, %fd439, %fd439;
	mul.f64 	%fd444, %fd437, %fd443;
	fma.rn.f64 	%fd445, %fd437, %fd443, %fd444;
	mul.f64 	%fd446, %fd445, %fd445;
	fma.rn.f64 	%fd447, %fd446, 0d3EB0F5FF7D2CAFE2, 0d3ED0F5D241AD3B5A;
	fma.rn.f64 	%fd448, %fd447, %fd446, 0d3EF3B20A75488A3F;
	fma.rn.f64 	%fd449, %fd448, %fd446, 0d3F1745CDE4FAECD5;
	fma.rn.f64 	%fd450, %fd449, %fd446, 0d3F3C71C7258A578B;
	fma.rn.f64 	%fd451, %fd450, %fd446, 0d3F6249249242B910;
	fma.rn.f64 	%fd452, %fd451, %fd446, 0d3F89999999999DFB;
	sub.f64 	%fd453, %fd437, %fd445;
	add.f64 	%fd454, %fd453, %fd453;
	neg.f64 	%fd455, %fd445;
	fma.rn.f64 	%fd456, %fd455, %fd437, %fd454;
	mul.f64 	%fd457, %fd443, %fd456;
	fma.rn.f64 	%fd458, %fd446, %fd452, 0d3FB5555555555555;
	mov.f64 	%fd459, 0d3FB5555555555555;
	sub.f64 	%fd460, %fd459, %fd458;
	fma.rn.f64 	%fd461, %fd446, %fd452, %fd460;
	add.f64 	%fd462, %fd461, 0dBC46A4CB00B9E7B0;
	add.f64 	%fd463, %fd458, %fd462;
	sub.f64 	%fd464, %fd458, %fd463;
	add.f64 	%fd465, %fd462, %fd464;
	mul.rn.f64 	%fd466, %fd445, %fd445;
	neg.f64 	%fd467, %fd466;
	fma.rn.f64 	%fd468, %fd445, %fd445, %fd467;
	{
	.reg .b32 %temp; 
	mov.b64 	{%r208, %temp}, %fd457;
	}
	{
	.reg .b32 %temp; 
	mov.b64 	{%temp, %r209}, %fd457;
	}
	add.s32 	%r210, %r209, 1048576;
	mov.b64 	%fd469, {%r208, %r210};
	fma.rn.f64 	%fd470, %fd445, %fd469, %fd468;
	mul.rn.f64 	%fd471, %fd466, %fd445;
	neg.f64 	%fd472, %fd471;
	fma.rn.f64 	%fd473, %fd466, %fd445, %fd472;
	fma.rn.f64 	%fd474, %fd466, %fd457, %fd473;
	fma.rn.f64 	%fd475, %fd470, %fd445, %fd474;
	mul.rn.f64 	%fd476, %fd463, %fd471;
	neg.f64 	%fd477, %fd476;
	fma.rn.f64 	%fd478, %fd463, %fd471, %fd477;
	fma.rn.f64 	%fd479, %fd463, %fd475, %fd478;
	fma.rn.f64 	%fd480, %fd465, %fd471, %fd479;
	add.f64 	%fd481, %fd476, %fd480;
	sub.f64 	%fd482, %fd476, %fd481;
	add.f64 	%fd483, %fd480, %fd482;
	add.f64 	%fd484, %fd445, %fd481;
	sub.f64 	%fd485, %fd445, %fd484;
	add.f64 	%fd486, %fd481, %fd485;
	add.f64 	%fd487, %fd483, %fd486;
	add.f64 	%fd488, %fd457, %fd487;
	add.f64 	%fd489, %fd484, %fd488;
	sub.f64 	%fd490, %fd484, %fd489;
	add.f64 	%fd491, %fd488, %fd490;
	xor.b32  	%r211, %r803, -2147483648;
	mov.b32 	%r212, 1127219200;
	mov.b64 	%fd492, {%r211, %r212};
	mov.b32 	%r213, -2147483648;
	mov.b64 	%fd493, {%r213, %r212};
	sub.f64 	%fd494, %fd492, %fd493;
	fma.rn.f64 	%fd495, %fd494, 0d3FE62E42FEFA39EF, %fd489;
	fma.rn.f64 	%fd496, %fd494, 0dBFE62E42FEFA39EF, %fd495;
	sub.f64 	%fd497, %fd496, %fd489;
	sub.f64 	%fd498, %fd491, %fd497;
	fma.rn.f64 	%fd499, %fd494, 0d3C7ABC9E3B39803F, %fd498;
	add.f64 	%fd500, %fd495, %fd499;
	sub.f64 	%fd501, %fd495, %fd500;
	add.f64 	%fd502, %fd499, %fd501;
	add.f64 	%fd503, %fd7, 0dBFE0000000000000;
	mul.rn.f64 	%fd504, %fd500, %fd503;
	neg.f64 	%fd505, %fd504;
	fma.rn.f64 	%fd506, %fd500, %fd503, %fd505;
	fma.rn.f64 	%fd507, %fd502, %fd503, %fd506;
	add.f64 	%fd508, %fd504, %fd507;
	sub.f64 	%fd509, %fd504, %fd508;
	add.f64 	%fd510, %fd507, %fd509;
	sub.f64 	%fd511, %fd508, %fd7;
	sub.f64 	%fd512, %fd508, %fd511;
	sub.f64 	%fd513, %fd512, %fd7;
	add.f64 	%fd514, %fd510, %fd513;
	add.f64 	%fd12, %fd511, %fd514;
	sub.f64 	%fd515, %fd511, %fd12;
	add.f64 	%fd13, %fd514, %fd515;
	fma.rn.f64 	%fd516, %fd12, 0d3FF71547652B82FE, 0d4338000000000000;
	{
	.reg .b32 %temp; 
	mov.b64 	{%r14, %temp}, %fd516;
	}
	mov.f64 	%fd517, 0dC338000000000000;
	add.rn.f64 	%fd518, %fd516, %fd517;
	fma.rn.f64 	%fd519, %fd518, 0dBFE62E42FEFA39EF, %fd12;
	fma.rn.f64 	%fd520, %fd518, 0dBC7ABC9E3B39803F, %fd519;
	fma.rn.f64 	%fd521, %fd520, 0d3E5ADE1569CE2BDF, 0d3E928AF3FCA213EA;
	fma.rn.f64 	%fd522, %fd521, %fd520, 0d3EC71DEE62401315;
	fma.rn.f64 	%fd523, %fd522, %fd520, 0d3EFA01997C89EB71;
	fma.rn.f64 	%fd524, %fd523, %fd520, 0d3F2A01A014761F65;
	fma.rn.f64 	%fd525, %fd524, %fd520, 0d3F56C16C1852B7AF;
	fma.rn.f64 	%fd526, %fd525, %fd520, 0d3F81111111122322;
	fma.rn.f64 	%fd527, %fd526, %fd520, 0d3FA55555555502A1;
	fma.rn.f64 	%fd528, %fd527, %fd520, 0d3FC5555555555511;
	fma.rn.f64 	%fd529, %fd528, %fd520, 0d3FE000000000000B;
	fma.rn.f64 	%fd530, %fd529, %fd520, 0d3FF0000000000000;
	fma.rn.f64 	%fd531, %fd530, %fd520, 0d3FF0000000000000;
	{
	.reg .b32 %temp; 
	mov.b64 	{%r15, %temp}, %fd531;
	}
	{
	.reg .b32 %temp; 
	mov.b64 	{%temp, %r16}, %fd531;
	}
	shl.b32 	%r214, %r14, 20;
	add.s32 	%r215, %r214, %r16;
	mov.b64 	%fd2500, {%r15, %r215};
	{
	.reg .b32 %temp; 
	mov.b64 	{%temp, %r216}, %fd12;
	}
	mov.b32 	%f17, %r216;
	abs.f32 	%f2, %f17;
	setp.lt.f32 	%p28, %f2, 0f4086232B;
	@%p28 bra 	$L__BB3_10;
	setp.lt.f64 	%p29, %fd12, 0d0000000000000000;
	add.f64 	%fd532, %fd12, 0d7FF0000000000000;
	selp.f64 	%fd2500, 0d0000000000000000, %fd532, %p29;
	setp.geu.f32 	%p30, %f2, 0f40874800;
	@%p30 bra 	$L__BB3_10;
	shr.u32 	%r217, %r14, 31;
	add.s32 	%r218, %r14, %r217;
	shr.s32 	%r219, %r218, 1;
	shl.b32 	%r220, %r219, 20;
	add.s32 	%r221, %r16, %r220;
	mov.b64 	%fd533, {%r15, %r221};
	sub.s32 	%r222, %r14, %r219;
	shl.b32 	%r223, %r222, 20;
	add.s32 	%r224, %r223, 1072693248;
	mov.b32 	%r225, 0;
	mov.b64 	%fd534, {%r225, %r224};
	mul.f64 	%fd2500, %fd534, %fd533;
$L__BB3_10:
	fma.rn.f64 	%fd535, %fd13, %fd2500, %fd2500;
	mul.f64 	%fd536, %fd535, 0dBCAA6A0D6F814637;
	fma.rn.f64 	%fd537, %fd535, 0d40040D931FF62706, %fd536;
	rcp.approx.ftz.f64 	%fd538, %fd7;
	neg.f64 	%fd539, %fd7;
	fma.rn.f64 	%fd540, %fd539, %fd538, 0d3FF0000000000000;
	fma.rn.f64 	%fd541, %fd540, %fd540, %fd540;
	fma.rn.f64 	%fd542, %fd541, %fd538, %fd538;
	fma.rn.f64 	%fd543, %fd542, 0dBF64BEE47C38A637, 0d3F73C25DA81303D5;
	fma.rn.f64 	%fd544, %fd543, %fd542, 0dBF6B7C37A96CFC72;
	fma.rn.f64 	%fd545, %fd544, %fd542, 0d3F35A85ABDE1E324;
	fma.rn.f64 	%fd546, %fd545, %fd542, 0d3F4A8B28F07B3F05;
	fma.rn.f64 	%fd547, %fd546, %fd542, 0dBF0A15D1D45A282F;
	fma.rn.f64 	%fd548, %fd547, %fd542, 0dBF4367D3468CB5BE;
	fma.rn.f64 	%fd549, %fd548, %fd542, 0d3F12471B0E9F1005;
	fma.rn.f64 	%fd550, %fd549, %fd542, 0d3F49B1004744D5C4;
	fma.rn.f64 	%fd551, %fd550, %fd542, 0dBF2E13CE69AB4B7F;
	fma.rn.f64 	%fd552, %fd551, %fd542, 0dBF65F7268ECF8A01;
	fma.rn.f64 	%fd553, %fd552, %fd542, 0d3F6C71C71C71ACE0;
	fma.rn.f64 	%fd554, %fd553, %fd542, 0d3FB5555555555556;
	mul.f64 	%fd555, %fd542, %fd554;
	fma.rn.f64 	%fd556, %fd555, %fd537, %fd537;
	setp.ge.f64 	%p31, %fd7, 0d406573FAE561F648;
	selp.f64 	%fd2502, 0d7FF0000000000000, %fd556, %p31;
	bra.uni 	$L__BB3_22;
$L__BB3_11:
	setp.geu.f64 	%p36, %fd7, 0d0000000000000000;
	@%p36 bra 	$L__BB3_21;
	cvt.rzi.f64.f64 	%fd590, %fd7;
	setp.eq.f64 	%p37, %fd7, %fd590;
	mov.f64 	%fd2502, 0dFFF8000000000000;
	@%p37 bra 	$L__BB3_22;
	setp.leu.f32 	%p38, %f1, 0fC0100000;
	@%p38 bra 	$L__BB3_15;
	setp.le.f32 	%p46, %f1, 0fC00C0000;
	fma.rn.f64 	%fd669, %fd7, %fd7, %fd7;
	add.f64 	%fd670, %fd7, 0d3FF0000000000000;
	selp.f64 	%fd671, %fd669, %fd7, %p46;
	selp.f64 	%fd672, %fd670, %fd7, %p46;
	setp.le.f32 	%p47, %f1, 0fC0040000;
	fma.rn.f64 	%fd673, %fd672, %fd671, %fd671;
	add.f64 	%fd674, %fd672, 0d3FF0000000000000;
	selp.f64 	%fd675, %fd673, %fd671, %p47;
	selp.f64 	%fd676, %fd674, %fd672, %p47;
	setp.le.f32 	%p48, %f1, 0fBFF80000;
	fma.rn.f64 	%fd677, %fd676, %fd675, %fd675;
	add.f64 	%fd678, %fd676, 0d3FF0000000000000;
	selp.f64 	%fd679, %fd677, %fd675, %p48;
	selp.f64 	%fd680, %fd678, %fd676, %p48;
	setp.le.f32 	%p49, %f1, 0fBFE00000;
	fma.rn.f64 	%fd681, %fd680, %fd679, %fd679;
	add.f64 	%fd682, %fd680, 0d3FF0000000000000;
	selp.f64 	%fd683, %fd681, %fd679, %p49;
	selp.f64 	%fd684, %fd682, %fd680, %p49;
	fma.rn.f64 	%fd685, %fd684, 0d3E381B4960FCF5C9, 0dBE8AF7049AE8A594;
	fma.rn.f64 	%fd686, %fd685, %fd684, 0d3EB301D46D4B22F5;
	fma.rn.f64 	%fd687, %fd686, %fd684, 0dBEB50272AEED0FC4;
	fma.rn.f64 	%fd688, %fd687, %fd684, 0dBEF51CE1A40516F8;
	fma.rn.f64 	%fd689, %fd688, %fd684, 0d3F20C8AA7419084C;
	fma.rn.f64 	%fd690, %fd689, %fd684, 0dBF2C3650196BAD8A;
	fma.rn.f64 	%fd691, %fd690, %fd684, 0dBF531711365A3E26;
	fma.rn.f64 	%fd692, %fd691, %fd684, 0d3F7D919C52A7DF35;
	fma.rn.f64 	%fd693, %fd692, %fd684, 0dBF83B4AF28386F4D;
	fma.rn.f64 	%fd694, %fd693, %fd684, 0dBFA59AF103C37B4D;
	fma.rn.f64 	%fd695, %fd694, %fd684, 0d3FC5512320B439EF;
	fma.rn.f64 	%fd696, %fd695, %fd684, 0dBFA5815E8FA26F4F;
	fma.rn.f64 	%fd697, %fd696, %fd684, 0dBFE4FCF4026AFA2B;
	fma.rn.f64 	%fd698, %fd697, %fd684, 0d3FE2788CFC6FB619;
	fma.rn.f64 	%fd699, %fd698, %fd684, 0d3FF0000000000000;
	mul.f64 	%fd700, %fd683, %fd699;
	rcp.rn.f64 	%fd2502, %fd700;
	bra.uni 	$L__BB3_22;
$L__BB3_15:
	setp.leu.f32 	%p39, %f1, 0fC0672000;
	@%p39 bra 	$L__BB3_20;
	{
	.reg .b32 %temp; 
	mov.b64 	{%r226, %temp}, %fd7;
	}
	add.s32 	%r227, %r2, 1048576;
	mov.b64 	%fd596, {%r226, %r227};
	cvt.rni.f64.f64 	%fd597, %fd596;
	cvt.rzi.s64.f64 	%rd15, %fd597;
	cvt.u32.u64 	%r228, %rd15;
	fma.rn.f64 	%fd598, %fd597, 0dBFE0000000000000, %fd7;
	mul.f64 	%fd599, %fd598, 0d3CA1A62633145C07;
	fma.rn.f64 	%fd600, %fd598, 0d400921FB54442D18, %fd599;
	shl.b64 	%rd16, %rd15, 6;
	and.b64  	%rd17, %rd16, 64;
	mov.u64 	%rd18, __cudart_sin_cos_coeffs;
	add.s64 	%rd19, %rd18, %rd17;
	mul.rn.f64 	%fd601, %fd600, %fd600;
	and.b64  	%rd20, %rd15, 1;
	setp.eq.b64 	%p41, %rd20, 1;
	selp.f64 	%fd602, 0dBDA8FF8320FD8164, 0d3DE5DB65F9785EBA, %p41;
	ld.global.nc.v2.f64 	{%fd603, %fd604}, [%rd19];
	fma.rn.f64 	%fd605, %fd602, %fd601, %fd603;
	fma.rn.f64 	%fd606, %fd605, %fd601, %fd604;
	ld.global.nc.v2.f64 	{%fd607, %fd608}, [%rd19+16];
	fma.rn.f64 	%fd609, %fd606, %fd601, %fd607;
	fma.rn.f64 	%fd610, %fd609, %fd601, %fd608;
	ld.global.nc.v2.f64 	{%fd611, %fd612}, [%rd19+32];
	fma.rn.f64 	%fd613, %fd610, %fd601, %fd611;
	fma.rn.f64 	%fd614, %fd613, %fd601, %fd612;
	fma.rn.f64 	%fd615, %fd614, %fd600, %fd600;
	fma.rn.f64 	%fd616, %fd614, %fd601, 0d3FF0000000000000;
	selp.f64 	%fd617, %fd616, %fd615, %p41;
	and.b32  	%r229, %r228, 2;
	setp.eq.s32 	%p42, %r229, 0;
	mov.f64 	%fd618, 0d0000000000000000;
	sub.f64 	%fd619, %fd618, %fd617;
	selp.f64 	%fd620, %fd617, %fd619, %p42;
	abs.f64 	%fd20, %fd7;
	rcp.approx.ftz.f64 	%fd621, %fd20;
	neg.f64 	%fd622, %fd20;
	fma.rn.f64 	%fd623, %fd622, %fd621, 0d3FF0000000000000;
	fma.rn.f64 	%fd624, %fd623, %fd623, %fd623;
	fma.rn.f64 	%fd625, %fd624, %fd621, %fd621;
	fma.rn.f64 	%fd626, %fd625, 0dBF64BEE47C38A637, 0d3F73C25DA81303D5;
	fma.rn.f64 	%fd627, %fd626, %fd625, 0dBF6B7C37A96CFC72;
	fma.rn.f64 	%fd628, %fd627, %fd625, 0d3F35A85ABDE1E324;
	fma.rn.f64 	%fd629, %fd628, %fd625, 0d3F4A8B28F07B3F05;
	fma.rn.f64 	%fd630, %fd629, %fd625, 0dBF0A15D1D45A282F;
	fma.rn.f64 	%fd631, %fd630, %fd625, 0dBF4367D3468CB5BE;
	fma.rn.f64 	%fd632, %fd631, %fd625, 0d3F12471B0E9F1005;
	fma.rn.f64 	%fd633, %fd632, %fd625, 0d3F49B1004744D5C4;
	fma.rn.f64 	%fd634, %fd633, %fd625, 0dBF2E13CE69AB4B7F;
	fma.rn.f64 	%fd635, %fd634, %fd625, 0dBF65F7268ECF8A01;
	fma.rn.f64 	%fd636, %fd635, %fd625, 0d3F6C71C71C71ACE0;
	fma.rn.f64 	%fd637, %fd636, %fd625, 0d3FB5555555555556;
	mul.f64 	%fd638, %fd625, %fd637;
	fma.rn.f64 	%fd21, %fd638, %fd620, %fd620;
	fma.rn.f64 	%fd639, %fd20, 0d3FF71547652B82FE, 0d4338000000000000;
	{
	.reg .b32 %temp; 
	mov.b64 	{%r17, %temp}, %fd639;
	}
	mov.f64 	%fd640, 0dC338000000000000;
	add.rn.f64 	%fd641, %fd639, %fd640;
	fma.rn.f64 	%fd642, %fd641, 0dBFE62E42FEFA39EF, %fd20;
	fma.rn.f64 	%fd643, %fd641, 0dBC7ABC9E3B39803F, %fd642;
	fma.rn.f64 	%fd644, %fd643, 0d3E5ADE1569CE2BDF, 0d3E928AF3FCA213EA;
	fma.rn.f64 	%fd645, %fd644, %fd643, 0d3EC71DEE62401315;
	fma.rn.f64 	%fd646, %fd645, %fd643, 0d3EFA01997C89EB71;
	fma.rn.f64 	%fd647, %fd646, %fd643, 0d3F2A01A014761F65;
	fma.rn.f64 	%fd648, %fd647, %fd643, 0d3F56C16C1852B7AF;
	fma.rn.f64 	%fd649, %fd648, %fd643, 0d3F81111111122322;
	fma.rn.f64 	%fd650, %fd649, %fd643, 0d3FA55555555502A1;
	fma.rn.f64 	%fd651, %fd650, %fd643, 0d3FC5555555555511;
	fma.rn.f64 	%fd652, %fd651, %fd643, 0d3FE000000000000B;
	fma.rn.f64 	%fd653, %fd652, %fd643, 0d3FF0000000000000;
	fma.rn.f64 	%fd2501, %fd653, %fd643, 0d3FF0000000000000;
	abs.s32 	%r230, %r17;
	setp.gt.s32 	%p43, %r230, 1022;
	@%p43 bra 	$L__BB3_18;
	shl.b32 	%r236, %r17, 20;
	add.s32 	%r804, %r236, 1072693248;
	bra.uni 	$L__BB3_19;
$L__BB3_18:
	add.s32 	%r231, %r17, 2046;
	shl.b32 	%r232, %r231, 19;
	and.b32  	%r233, %r232, -1048576;
	shl.b32 	%r234, %r231, 20;
	sub.s32 	%r804, %r234, %r233;
	mov.b32 	%r235, 0;
	mov.b64 	%fd654, {%r235, %r233};
	mul.f64 	%fd2501, %fd654, %fd2501;
$L__BB3_19:
	mov.b32 	%r237, 0;
	mov.b64 	%fd655, {%r237, %r804};
	mul.f64 	%fd656, %fd2501, %fd655;
	mul.f64 	%fd657, %fd656, 0dBC9A6A0D6F814637;
	fma.rn.f64 	%fd658, %fd656, 0d3FF40D931FF62706, %fd657;
	mul.f64 	%fd659, %fd20, %fd21;
	div.rn.f64 	%fd660, %fd658, %fd659;
	add.f64 	%fd661, %fd20, 0dBFE0000000000000;
	setp.gtu.f32 	%p44, %f1, 0fC061E400;
	{
	.reg .b32 %temp; 
	mov.b64 	{%r238, %temp}, %fd661;
	}
	{
	.reg .b32 %temp; 
	mov.b64 	{%temp, %r239}, %fd661;
	}
	add.s32 	%r240, %r239, -1048576;
	mov.b64 	%fd662, {%r238, %r240};
	selp.f64 	%fd663, %fd661, %fd662, %p44;
	neg.f64 	%fd664, %fd663;
	{ // callseq 68, 0
	.param .b64 param0;
	st.param.f64 	[param0], %fd20;
	.param .b64 param1;
	st.param.f64 	[param1], %fd664;
	.param .b64 retval0;
	call.uni (retval0), 
	__internal_accurate_pow, 
	(
	param0, 
	param1
	);
	ld.param.f64 	%fd665, [retval0];
	} // callseq 68
	setp.le.f32 	%p45, %f1, 0fC061E400;
	mul.f64 	%fd667, %fd665, %fd660;
	selp.f64 	%fd668, %fd667, %fd660, %p45;
	mul.f64 	%fd2502, %fd665, %fd668;
	bra.uni 	$L__BB3_22;
$L__BB3_20:
	cvt.rmi.f64.f64 	%fd591, %fd7;
	mul.f64 	%fd592, %fd591, 0d3FE0000000000000;
	cvt.rmi.f64.f64 	%fd593, %fd592;
	add.f64 	%fd594, %fd593, %fd593;
	sub.f64 	%fd595, %fd591, %fd594;
	setp.eq.f64 	%p40, %fd595, 0d3FF0000000000000;
	selp.f64 	%fd2502, 0d8000000000000000, 0d0000000000000000, %p40;
	bra.uni 	$L__BB3_22;
$L__BB3_21:
	add.f64 	%fd2502, %fd7, %fd7;
$L__BB3_22:
	add.f64 	%fd29, %fd1, 0dBFF0000000000000;
	{
	.reg .b32 %temp; 
	mov.b64 	{%temp, %r21}, %fd4;
	}
	{
	.reg .b32 %temp; 
	mov.b64 	{%temp, %r22}, %fd29;
	}
	shr.u32 	%r241, %r22, 20;
	and.b32  	%r242, %r241, 2047;
	add.s32 	%r243, %r242, -1012;
	mov.b64 	%rd21, %fd29;
	shl.b64 	%rd2, %rd21, %r243;
	setp.eq.s64 	%p3, %rd2, -9223372036854775808;
	abs.f64 	%fd30, %fd4;
	setp.neu.f64 	%p50, %fd4, 0d0000000000000000;
	@%p50 bra 	$L__BB3_24;
	setp.eq.s64 	%p53, %rd2, -9223372036854775808;
	abs.f64 	%fd708, %fd29;
	setp.neu.f64 	%p54, %fd708, 0d3FE0000000000000;
	and.pred  	%p3, %p54, %p53;
	selp.b32 	%r244, %r21, 0, %p3;
	setp.lt.s32 	%p55, %r22, 0;
	or.b32  	%r245, %r244, 2146435072;
	selp.b32 	%r246, %r245, %r244, %p55;
	mov.b32 	%r247, 0;
	mov.b64 	%fd2504, {%r247, %r246};
	bra.uni 	$L__BB3_25;
$L__BB3_24:
	{ // callseq 69, 0
	.param .b64 param0;
	st.param.f64 	[param0], %fd30;
	.param .b64 param1;
	st.param.f64 	[param1], %fd29;
	.param .b64 retval0;
	call.uni (retval0), 
	__internal_accurate_pow, 
	(
	param0, 
	param1
	);
	ld.param.f64 	%fd701, [retval0];
	} // callseq 69
	setp.lt.s32 	%p51, %r21, 0;
	cvt.rzi.f64.f64 	%fd703, %fd29;
	setp.neu.f64 	%p52, %fd29, %fd703;
	neg.f64 	%fd704, %fd701;
	selp.f64 	%fd705, %fd704, %fd701, %p3;
	selp.f64 	%fd706, %fd705, %fd701, %p51;
	selp.f64 	%fd707, 0dFFF8000000000000, %fd706, %p51;
	selp.f64 	%fd2504, %fd707, %fd706, %p52;
$L__BB3_25:
	add.f64 	%fd709, %fd29, %fd4;
	{
	.reg .b32 %temp; 
	mov.b64 	{%temp, %r248}, %fd709;
	}
	and.b32  	%r249, %r248, 2146435072;
	setp.ne.s32 	%p56, %r249, 2146435072;
	@%p56 bra 	$L__BB3_32;
	setp.num.f64 	%p57, %fd4, %fd29;
	@%p57 bra 	$L__BB3_28;
	add.rn.f64 	%fd2504, %fd4, %fd29;
	bra.uni 	$L__BB3_32;
$L__BB3_28:
	abs.f64 	%fd710, %fd29;
	setp.neu.f64 	%p58, %fd710, 0d7FF0000000000000;
	@%p58 bra 	$L__BB3_30;
	setp.gt.f64 	%p63, %fd30, 0d3FF0000000000000;
	selp.b32 	%r257, 2146435072, 0, %p63;
	setp.lt.s32 	%p64, %r22, 0;
	xor.b32  	%r258, %r257, 2146435072;
	selp.b32 	%r259, %r258, %r257, %p64;
	setp.eq.f64 	%p65, %fd4, 0dBFF0000000000000;
	selp.b32 	%r260, 1072693248, %r259, %p65;
	mov.b32 	%r261, 0;
	mov.b64 	%fd2504, {%r261, %r260};
	bra.uni 	$L__BB3_32;
$L__BB3_30:
	setp.neu.f64 	%p59, %fd30, 0d7FF0000000000000;
	@%p59 bra 	$L__BB3_32;
	setp.lt.s32 	%p60, %r21, 0;
	setp.lt.s32 	%p61, %r22, 0;
	selp.b32 	%r250, 0, 2146435072, %p61;
	and.b32  	%r251, %r22, 2147483647;
	setp.ne.s32 	%p62, %r251, 1071644672;
	or.b32  	%r252, %r250, -2147483648;
	selp.b32 	%r253, %r252, %r250, %p62;
	selp.b32 	%r254, %r253, %r250, %p3;
	selp.b32 	%r255, %r254, %r250, %p60;
	mov.b32 	%r256, 0;
	mov.b64 	%fd2504, {%r256, %r255};
$L__BB3_32:
	ld.param.f64 	%fd2495, [_Z7CGMYCOSPddddS_S_PcbS__param_2];
	setp.eq.f64 	%p66, %fd4, 0d3FF0000000000000;
	setp.eq.f64 	%p67, %fd29, 0d0000000000000000;
	selp.f64 	%fd711, 0d3FF0000000000000, %fd2504, %p66;
	selp.f64 	%fd712, 0d3FF0000000000000, %fd711, %p67;
	sub.f64 	%fd713, %fd712, %fd712;
	mul.f64 	%fd714, %fd6, %fd2502;
	mul.f64 	%fd715, %fd714, %fd713;
	fma.rn.f64 	%fd38, %fd2495, %fd5, %fd715;
	mov.f64 	%fd716, 0d4000000000000000;
	sub.f64 	%fd39, %fd716, %fd1;
	{
	.reg .b32 %temp; 
	mov.b64 	{%temp, %r23}, %fd39;
	}
	mov.b32 	%f3, %r23;
	setp.ltu.f64 	%p68, %fd39, 0d0000000000000000;
	@%p68 bra 	$L__BB3_43;
	setp.geu.f32 	%p69, %f3, 0f40100000;
	@%p69 bra 	$L__BB3_35;
	setp.ge.f32 	%p76, %f3, 0f400C0000;
	add.f64 	%fd838, %fd39, 0dBFF0000000000000;
	selp.f64 	%fd839, %fd838, 0d3FF0000000000000, %p76;
	selp.f64 	%fd840, %fd838, %fd39, %p76;
	setp.ge.f32 	%p77, %f3, 0f40040000;
	neg.f64 	%fd841, %fd839;
	fma.rn.f64 	%fd842, %fd840, %fd839, %fd841;
	add.f64 	%fd843, %fd840, 0dBFF0000000000000;
	selp.f64 	%fd844, %fd842, %fd839, %p77;
	selp.f64 	%fd845, %fd843, %fd840, %p77;
	setp.ge.f32 	%p78, %f3, 0f3FF80000;
	neg.f64 	%fd846, %fd844;
	fma.rn.f64 	%fd847, %fd845, %fd844, %fd846;
	add.f64 	%fd848, %fd845, 0dBFF0000000000000;
	selp.f64 	%fd849, %fd847, %fd844, %p78;
	selp.f64 	%fd850, %fd848, %fd845, %p78;
	setp.ge.f32 	%p79, %f3, 0f3FE00000;
	add.f64 	%fd851, %fd850, 0dBFF0000000000000;
	selp.f64 	%fd852, %fd851, %fd850, %p79;
	fma.rn.f64 	%fd853, %fd852, 0d3E381B4960FCF5C9, 0dBE8AF7049AE8A594;
	fma.rn.f64 	%fd854, %fd853, %fd852, 0d3EB301D46D4B22F5;
	fma.rn.f64 	%fd855, %fd854, %fd852, 0dBEB50272AEED0FC4;
	fma.rn.f64 	%fd856, %fd855, %fd852, 0dBEF51CE1A40516F8;
	fma.rn.f64 	%fd857, %fd856, %fd852, 0d3F20C8AA7419084C;
	fma.rn.f64 	%fd858, %fd857, %fd852, 0dBF2C3650196BAD8A;
	fma.rn.f64 	%fd859, %fd858, %fd852, 0dBF531711365A3E26;
	fma.rn.f64 	%fd860, %fd859, %fd852, 0d3F7D919C52A7DF35;
	fma.rn.f64 	%fd861, %fd860, %fd852, 0dBF83B4AF28386F4D;
	fma.rn.f64 	%fd862, %fd861, %fd852, 0dBFA59AF103C37B4D;
	fma.rn.f64 	%fd863, %fd862, %fd852, 0d3FC5512320B439EF;
	fma.rn.f64 	%fd864, %fd863, %fd852, 0dBFA5815E8FA26F4F;
	fma.rn.f64 	%fd865, %fd864, %fd852, 0dBFE4FCF4026AFA2B;
	fma.rn.f64 	%fd866, %fd865, %fd852, 0d3FE2788CFC6FB619;
	fma.rn.f64 	%fd867, %fd866, %fd852, 0d3FF0000000000000;
	mul.f64 	%fd868, %fd39, %fd867;
	selp.f64 	%fd869, %fd867, %fd868, %p79;
	div.rn.f64 	%fd2508, %fd849, %fd869;
	bra.uni 	$L__BB3_54;
$L__BB3_35:
	{
	.reg .b32 %temp; 
	mov.b64 	{%r805, %temp}, %fd39;
	}
	shr.u32 	%r807, %r23, 20;
	setp.gt.u32 	%p70, %r23, 1048575;
	@%p70 bra 	$L__BB3_37;
	mul.f64 	%fd717, %fd39, 0d4350000000000000;
	{
	.reg .b32 %temp; 
	mov.b64 	{%temp, %r23}, %fd717;
	}
	{
	.reg .b32 %temp; 
	mov.b64 	{%r805, %temp}, %fd717;
	}
	shr.u32 	%r262, %r23, 20;
	add.s32 	%r807, %r262, -54;
$L__BB3_37:
	add.s32 	%r808, %r807, -1023;
	and.b32  	%r263, %r23, -2146435073;
	or.b32  	%r264, %r263, 1072693248;
	mov.b64 	%fd2505, {%r805, %r264};
	setp.lt.u32 	%p71, %r264, 1073127583;
	@%p71 bra 	$L__BB3_39;
	{
	.reg .b32 %temp; 
	mov.b64 	{%r265, %temp}, %fd2505;
	}
	{
	.reg .b32 %temp; 
	mov.b64 	{%temp, %r266}, %fd2505;
	}
	add.s32 	%r267, %r266, -1048576;
	mov.b64 	%fd2505, {%r265, %r267};
	add.s32 	%r808, %r807, -1022;
$L__BB3_39:
	add.f64 	%fd718, %fd2505, 0dBFF0000000000000;
	add.f64 	%fd719, %fd2505, 0d3FF0000000000000;
	rcp.approx.ftz.f64 	%fd720, %fd719;
	neg.f64 	%fd721, %fd719;
	fma.rn.f64 	%fd722, %fd721, %fd720, 0d3FF0000000000000;
	fma.rn.f64 	%fd723, %fd722, %fd722, %fd722;
	fma.rn.f64 	%fd724, %fd723, %fd720, %fd720;
	mul.f64 	%fd725, %fd718, %fd724;
	fma.rn.f64 	%fd726, %fd718, %fd724, %fd725;
	mul.f64 	%fd727, %fd726, %fd726;
	fma.rn.f64 	%fd728, %fd727, 0d3EB0F5FF7D2CAFE2, 0d3ED0F5D241AD3B5A;
	fma.rn.f64 	%fd729, %fd728, %fd727, 0d3EF3B20A75488A3F;
	fma.rn.f64 	%fd730, %fd729, %fd727, 0d3F1745CDE4FAECD5;
	fma.rn.f64 	%fd731, %fd730, %fd727, 0d3F3C71C7258A578B;
	fma.rn.f64 	%fd732, %fd731, %fd727, 0d3F6249249242B910;
	fma.rn.f64 	%fd733, %fd732, %fd727, 0d3F89999999999DFB;
	sub.f64 	%fd734, %fd718, %fd726;
	add.f64 	%fd735, %fd734, %fd734;
	neg.f64 	%fd736, %fd726;
	fma.rn.f64 	%fd737, %fd736, %fd718, %fd735;
	mul.f64 	%fd738, %fd724, %fd737;
	fma.rn.f64 	%fd739, %fd727, %fd733, 0d3FB5555555555555;
	mov.f64 	%fd740, 0d3FB5555555555555;
	sub.f64 	%fd741, %fd740, %fd739;
	fma.rn.f64 	%fd742, %fd727, %fd733, %fd741;
	add.f64 	%fd743, %fd742, 0dBC46A4CB00B9E7B0;
	add.f64 	%fd744, %fd739, %fd743;
	sub.f64 	%fd745, %fd739, %fd744;
	add.f64 	%fd746, %fd743, %fd745;
	mul.rn.f64 	%fd747, %fd726, %fd726;
	neg.f64 	%fd748, %fd747;
	fma.rn.f64 	%fd749, %fd726, %fd726, %fd748;
	{
	.reg .b32 %temp; 
	mov.b64 	{%r268, %temp}, %fd738;
	}
	{
	.reg .b32 %temp; 
	mov.b64 	{%temp, %r269}, %fd738;
	}
	add.s32 	%r270, %r269, 1048576;
	mov.b64 	%fd750, {%r268, %r270};
	fma.rn.f64 	%fd751, %fd726, %fd750, %fd749;
	mul.rn.f64 	%fd752, %fd747, %fd726;
	neg.f64 	%fd753, %fd752;
	fma.rn.f64 	%fd754, %fd747, %fd726, %fd753;
	fma.rn.f64 	%fd755, %fd747, %fd738, %fd754;
	fma.rn.f64 	%fd756, %fd751, %fd726, %fd755;
	mul.rn.f64 	%fd757, %fd744, %fd752;
	neg.f64 	%fd758, %fd757;
	fma.rn.f64 	%fd759, %fd744, %fd752, %fd758;
	fma.rn.f64 	%fd760, %fd744, %fd756, %fd759;
	fma.rn.f64 	%fd761, %fd746, %fd752, %fd760;
	add.f64 	%fd762, %fd757, %fd761;
	sub.f64 	%fd763, %fd757, %fd762;
	add.f64 	%fd764, %fd761, %fd763;
	add.f64 	%fd765, %fd726, %fd762;
	sub.f64 	%fd766, %fd726, %fd765;
	add.f64 	%fd767, %fd762, %fd766;
	add.f64 	%fd768, %fd764, %fd767;
	add.f64 	%fd769, %fd738, %fd768;
	add.f64 	%fd770, %fd765, %fd769;
	sub.f64 	%fd771, %fd765, %fd770;
	add.f64 	%fd772, %fd769, %fd771;
	xor.b32  	%r271, %r808, -2147483648;
	mov.b32 	%r272, 1127219200;
	mov.b64 	%fd773, {%r271, %r272};
	mov.b32 	%r273, -2147483648;
	mov.b64 	%fd774, {%r273, %r272};
	sub.f64 	%fd775, %fd773, %fd774;
	fma.rn.f64 	%fd776, %fd775, 0d3FE62E42FEFA39EF, %fd770;
	fma.rn.f64 	%fd777, %fd775, 0dBFE62E42FEFA39EF, %fd776;
	sub.f64 	%fd778, %fd777, %fd770;
	sub.f64 	%fd779, %fd772, %fd778;
	fma.rn.f64 	%fd780, %fd775, 0d3C7ABC9E3B39803F, %fd779;
	add.f64 	%fd781, %fd776, %fd780;
	sub.f64 	%fd782, %fd776, %fd781;
	add.f64 	%fd783, %fd780, %fd782;
	add.f64 	%fd784, %fd39, 0dBFE0000000000000;
	mul.rn.f64 	%fd785, %fd781, %fd784;
	neg.f64 	%fd786, %fd785;
	fma.rn.f64 	%fd787, %fd781, %fd784, %fd786;
	fma.rn.f64 	%fd788, %fd783, %fd784, %fd787;
	add.f64 	%fd789, %fd785, %fd788;
	sub.f64 	%fd790, %fd785, %fd789;
	add.f64 	%fd791, %fd788, %fd790;
	sub.f64 	%fd792, %fd789, %fd39;
	sub.f64 	%fd793, %fd789, %fd792;
	sub.f64 	%fd794, %fd793, %fd39;
	add.f64 	%fd795, %fd791, %fd794;
	add.f64 	%fd44, %fd792, %fd795;
	sub.f64 	%fd796, %fd792, %fd44;
	add.f64 	%fd45, %fd795, %fd796;
	fma.rn.f64 	%fd797, %fd44, 0d3FF71547652B82FE, 0d4338000000000000;
	{
	.reg .b32 %temp; 
	mov.b64 	{%r35, %temp}, %fd797;
	}
	mov.f64 	%fd798, 0dC338000000000000;
	add.rn.f64 	%fd799, %fd797, %fd798;
	fma.rn.f64 	%fd800, %fd799, 0dBFE62E42FEFA39EF, %fd44;
	fma.rn.f64 	%fd801, %fd799, 0dBC7ABC9E3B39803F, %fd800;
	fma.rn.f64 	%fd802, %fd801, 0d3E5ADE1569CE2BDF, 0d3E928AF3FCA213EA;
	fma.rn.f64 	%fd803, %fd802, %fd801, 0d3EC71DEE62401315;
	fma.rn.f64 	%fd804, %fd803, %fd801, 0d3EFA01997C89EB71;
	fma.rn.f64 	%fd805, %fd804, %fd801, 0d3F2A01A014761F65;
	fma.rn.f64 	%fd806, %fd805, %fd801, 0d3F56C16C1852B7AF;
	fma.rn.f64 	%fd807, %fd806, %fd801, 0d3F81111111122322;
	fma.rn.f64 	%fd808, %fd807, %fd801, 0d3FA55555555502A1;
	fma.rn.f64 	%fd809, %fd808, %fd801, 0d3FC5555555555511;
	fma.rn.f64 	%fd810, %fd809, %fd801, 0d3FE000000000000B;
	fma.rn.f64 	%fd811, %fd810, %fd801, 0d3FF0000000000000;
	fma.rn.f64 	%fd812, %fd811, %fd801, 0d3FF0000000000000;
	{
	.reg .b32 %temp; 
	mov.b64 	{%r36, %temp}, %fd812;
	}
	{
	.reg .b32 %temp; 
	mov.b64 	{%temp, %r37}, %fd812;
	}
	shl.b32 	%r274, %r35, 20;
	add.s32 	%r275, %r274, %r37;
	mov.b64 	%fd2506, {%r36, %r275};
	{
	.reg .b32 %temp; 
	mov.b64 	{%temp, %r276}, %fd44;
	}
	mov.b32 	%f18, %r276;
	abs.f32 	%f4, %f18;
	setp.lt.f32 	%p72, %f4, 0f4086232B;
	@%p72 bra 	$L__BB3_42;
	setp.lt.f64 	%p73, %fd44, 0d0000000000000000;
	add.f64 	%fd813, %fd44, 0d7FF0000000000000;
	selp.f64 	%fd2506, 0d0000000000000000, %fd813, %p73;
	setp.geu.f32 	%p74, %f4, 0f40874800;
	@%p74 bra 	$L__BB3_42;
	shr.u32 	%r277, %r35, 31;
	add.s32 	%r278, %r35, %r277;
	shr.s32 	%r279, %r278, 1;
	shl.b32 	%r280, %r279, 20;
	add.s32 	%r281, %r37, %r280;
	mov.b64 	%fd814, {%r36, %r281};
	sub.s32 	%r282, %r35, %r279;
	shl.b32 	%r283, %r282, 20;
	add.s32 	%r284, %r283, 1072693248;
	mov.b32 	%r285, 0;
	mov.b64 	%fd815, {%r285, %r284};
	mul.f64 	%fd2506, %fd815, %fd814;
$L__BB3_42:
	fma.rn.f64 	%fd816, %fd45, %fd2506, %fd2506;
	mul.f64 	%fd817, %fd816, 0dBCAA6A0D6F814637;
	fma.rn.f64 	%fd818, %fd816, 0d40040D931FF62706, %fd817;
	rcp.approx.ftz.f64 	%fd819, %fd39;
	neg.f64 	%fd820, %fd39;
	fma.rn.f64 	%fd821, %fd820, %fd819, 0d3FF0000000000000;
	fma.rn.f64 	%fd822, %fd821, %fd821, %fd821;
	fma.rn.f64 	%fd823, %fd822, %fd819, %fd819;
	fma.rn.f64 	%fd824, %fd823, 0dBF64BEE47C38A637, 0d3F73C25DA81303D5;
	fma.rn.f64 	%fd825, %fd824, %fd823, 0dBF6B7C37A96CFC72;
	fma.rn.f64 	%fd826, %fd825, %fd823, 0d3F35A85ABDE1E324;
	fma.rn.f64 	%fd827, %fd826, %fd823, 0d3F4A8B28F07B3F05;
	fma.rn.f64 	%fd828, %fd827, %fd823, 0dBF0A15D1D45A282F;
	fma.rn.f64 	%fd829, %fd828, %fd823, 0dBF4367D3468CB5BE;
	fma.rn.f64 	%fd830, %fd829, %fd823, 0d3F12471B0E9F1005;
	fma.rn.f64 	%fd831, %fd830, %fd823, 0d3F49B1004744D5C4;
	fma.rn.f64 	%fd832, %fd831, %fd823, 0dBF2E13CE69AB4B7F;
	fma.rn.f64 	%fd833, %fd832, %fd823, 0dBF65F7268ECF8A01;
	fma.rn.f64 	%fd834, %fd833, %fd823, 0d3F6C71C71C71ACE0;
	fma.rn.f64 	%fd835, %fd834, %fd823, 0d3FB5555555555556;
	mul.f64 	%fd836, %fd823, %fd835;
	fma.rn.f64 	%fd837, %fd836, %fd818, %fd818;
	setp.ge.f64 	%p75, %fd39, 0d406573FAE561F648;
	selp.f64 	%fd2508, 0d7FF0000000000000, %fd837, %p75;
	bra.uni 	$L__BB3_54;
$L__BB3_43:
	setp.geu.f64 	%p80, %fd39, 0d0000000000000000;
	@%p80 bra 	$L__BB3_53;
	cvt.rzi.f64.f64 	%fd871, %fd39;
	setp.eq.f64 	%p81, %fd39, %fd871;
	mov.f64 	%fd2508, 0dFFF8000000000000;
	@%p81 bra 	$L__BB3_54;
	setp.leu.f32 	%p82, %f3, 0fC0100000;
	@%p82 bra 	$L__BB3_47;
	setp.le.f32 	%p90, %f3, 0fC00C0000;
	fma.rn.f64 	%fd950, %fd39, %fd39, %fd39;
	add.f64 	%fd951, %fd39, 0d3FF0000000000000;
	selp.f64 	%fd952, %fd950, %fd39, %p90;
	selp.f64 	%fd953, %fd951, %fd39, %p90;
	setp.le.f32 	%p91, %f3, 0fC0040000;
	fma.rn.f64 	%fd954, %fd953, %fd952, %fd952;
	add.f64 	%fd955, %fd953, 0d3FF0000000000000;
	selp.f64 	%fd956, %fd954, %fd952, %p91;
	selp.f64 	%fd957, %fd955, %fd953, %p91;
	setp.le.f32 	%p92, %f3, 0fBFF80000;
	fma.rn.f64 	%fd958, %fd957, %fd956, %fd956;
	add.f64 	%fd959, %fd957, 0d3FF0000000000000;
	selp.f64 	%fd960, %fd958, %fd956, %p92;
	selp.f64 	%fd961, %fd959, %fd957, %p92;
	setp.le.f32 	%p93, %f3, 0fBFE00000;
	fma.rn.f64 	%fd962, %fd961, %fd960, %fd960;
	add.f64 	%fd963, %fd961, 0d3FF0000000000000;
	selp.f64 	%fd964, %fd962, %fd960, %p93;
	selp.f64 	%fd965, %fd963, %fd961, %p93;
	fma.rn.f64 	%fd966, %fd965, 0d3E381B4960FCF5C9, 0dBE8AF7049AE8A594;
	fma.rn.f64 	%fd967, %fd966, %fd965, 0d3EB301D46D4B22F5;
	fma.rn.f64 	%fd968, %fd967, %fd965, 0dBEB50272AEED0FC4;
	fma.rn.f64 	%fd969, %fd968, %fd965, 0dBEF51CE1A40516F8;
	fma.rn.f64 	%fd970, %fd969, %fd965, 0d3F20C8AA7419084C;
	fma.rn.f64 	%fd971, %fd970, %fd965, 0dBF2C3650196BAD8A;
	fma.rn.f64 	%fd972, %fd971, %fd965, 0dBF531711365A3E26;
	fma.rn.f64 	%fd973, %fd972, %fd965, 0d3F7D919C52A7DF35;
	fma.rn.f64 	%fd974, %fd973, %fd965, 0dBF83B4AF28386F4D;
	fma.rn.f64 	%fd975, %fd974, %fd965, 0dBFA59AF103C37B4D;
	fma.rn.f64 	%fd976, %fd975, %fd965, 0d3FC5512320B439EF;
	fma.rn.f64 	%fd977, %fd976, %fd965, 0dBFA5815E8FA26F4F;
	fma.rn.f64 	%fd978, %fd977, %fd965, 0dBFE4FCF4026AFA2B;
	fma.rn.f64 	%fd979, %fd978, %fd965, 0d3FE2788CFC6FB619;
	fma.rn.f64 	%fd980, %fd979, %fd965, 0d3FF0000000000000;
	mul.f64 	%fd981, %fd964, %fd980;
	rcp.rn.f64 	%fd2508, %fd981;
	bra.uni 	$L__BB3_54;
$L__BB3_47:
	setp.leu.f32 	%p83, %f3, 0fC0672000;
	@%p83 bra 	$L__BB3_52;
	{
	.reg .b32 %temp; 
	mov.b64 	{%r286, %temp}, %fd39;
	}
	add.s32 	%r287, %r23, 1048576;
	mov.b64 	%fd877, {%r286, %r287};
	cvt.rni.f64.f64 	%fd878, %fd877;
	cvt.rzi.s64.f64 	%rd22, %fd878;
	cvt.u32.u64 	%r288, %rd22;
	fma.rn.f64 	%fd879, %fd878, 0dBFE0000000000000, %fd39;
	mul.f64 	%fd880, %fd879, 0d3CA1A62633145C07;
	fma.rn.f64 	%fd881, %fd879, 0d400921FB54442D18, %fd880;
	shl.b64 	%rd23, %rd22, 6;
	and.b64  	%rd24, %rd23, 64;
	mov.u64 	%rd25, __cudart_sin_cos_coeffs;
	add.s64 	%rd26, %rd25, %rd24;
	mul.rn.f64 	%fd882, %fd881, %fd881;
	and.b64  	%rd27, %rd22, 1;
	setp.eq.b64 	%p85, %rd27, 1;
	selp.f64 	%fd883, 0dBDA8FF8320FD8164, 0d3DE5DB65F9785EBA, %p85;
	ld.global.nc.v2.f64 	{%fd884, %fd885}, [%rd26];
	fma.rn.f64 	%fd886, %fd883, %fd882, %fd884;
	fma.rn.f64 	%fd887, %fd886, %fd882, %fd885;
	ld.global.nc.v2.f64 	{%fd888, %fd889}, [%rd26+16];
	fma.rn.f64 	%fd890, %fd887, %fd882, %fd888;
	fma.rn.f64 	%fd891, %fd890, %fd882, %fd889;
	ld.global.nc.v2.f64 	{%fd892, %fd893}, [%rd26+32];
	fma.rn.f64 	%fd894, %fd891, %fd882, %fd892;
	fma.rn.f64 	%fd895, %fd894, %fd882, %fd893;
	fma.rn.f64 	%fd896, %fd895, %fd881, %fd881;
	fma.rn.f64 	%fd897, %fd895, %fd882, 0d3FF0000000000000;
	selp.f64 	%fd898, %fd897, %fd896, %p85;
	and.b32  	%r289, %r288, 2;
	setp.eq.s32 	%p86, %r289, 0;
	mov.f64 	%fd899, 0d0000000000000000;
	sub.f64 	%fd900, %fd899, %fd898;
	selp.f64 	%fd901, %fd898, %fd900, %p86;
	abs.f64 	%fd52, %fd39;
	rcp.approx.ftz.f64 	%fd902, %fd52;
	neg.f64 	%fd903, %fd52;
	fma.rn.f64 	%fd904, %fd903, %fd902, 0d3FF0000000000000;
	fma.rn.f64 	%fd905, %fd904, %fd904, %fd904;
	fma.rn.f64 	%fd906, %fd905, %fd902, %fd902;
	fma.rn.f64 	%fd907, %fd906, 0dBF64BEE47C38A637, 0d3F73C25DA81303D5;
	fma.rn.f64 	%fd908, %fd907, %fd906, 0dBF6B7C37A96CFC72;
	fma.rn.f64 	%fd909, %fd908, %fd906, 0d3F35A85ABDE1E324;
	fma.rn.f64 	%fd910, %fd909, %fd906, 0d3F4A8B28F07B3F05;
	fma.rn.f64 	%fd911, %fd910, %fd906, 0dBF0A15D1D45A282F;
	fma.rn.f64 	%fd912, %fd911, %fd906, 0dBF4367D3468CB5BE;
	fma.rn.f64 	%fd913, %fd912, %fd906, 0d3F12471B0E9F1005;
	fma.rn.f64 	%fd914, %fd913, %fd906, 0d3F49B1004744D5C4;
	fma.rn.f64 	%fd915, %fd914, %fd906, 0dBF2E13CE69AB4B7F;
	fma.rn.f64 	%fd916, %fd915, %fd906, 0dBF65F7268ECF8A01;
	fma.rn.f64 	%fd917, %fd916, %fd906, 0d3F6C71C71C71ACE0;
	fma.rn.f64 	%fd918, %fd917, %fd906, 0d3FB5555555555556;
	mul.f64 	%fd919, %fd906, %fd918;
	fma.rn.f64 	%fd53, %fd919, %fd901, %fd901;
	fma.rn.f64 	%fd920, %fd52, 0d3FF71547652B82FE, 0d4338000000000000;
	{
	.reg .b32 %temp; 
	mov.b64 	{%r38, %temp}, %fd920;
	}
	mov.f64 	%fd921, 0dC338000000000000;
	add.rn.f64 	%fd922, %fd920, %fd921;
	fma.rn.f64 	%fd923, %fd922, 0dBFE62E42FEFA39EF, %fd52;
	fma.rn.f64 	%fd924, %fd922, 0dBC7ABC9E3B39803F, %fd923;
	fma.rn.f64 	%fd925, %fd924, 0d3E5ADE1569CE2BDF, 0d3E928AF3FCA213EA;
	fma.rn.f64 	%fd926, %fd925, %fd924, 0d3EC71DEE62401315;
	fma.rn.f64 	%fd927, %fd926, %fd924, 0d3EFA01997C89EB71;
	fma.rn.f64 	%fd928, %fd927, %fd924, 0d3F2A01A014761F65;
	fma.rn.f64 	%fd929, %fd928, %fd924, 0d3F56C16C1852B7AF;
	fma.rn.f64 	%fd930, %fd929, %fd924, 0d3F81111111122322;
	fma.rn.f64 	%fd931, %fd930, %fd924, 0d3FA55555555502A1;
	fma.rn.f64 	%fd932, %fd931, %fd924, 0d3FC5555555555511;
	fma.rn.f64 	%fd933, %fd932, %fd924, 0d3FE000000000000B;
	fma.rn.f64 	%fd934, %fd933, %fd924, 0d3FF0000000000000;
	fma.rn.f64 	%fd2507, %fd934, %fd924, 0d3FF0000000000000;
	abs.s32 	%r290, %r38;
	setp.gt.s32 	%p87, %r290, 1022;
	@%p87 bra 	$L__BB3_50;
	shl.b32 	%r296, %r38, 20;
	add.s32 	%r809, %r296, 1072693248;
	bra.uni 	$L__BB3_51;
$L__BB3_50:
	add.s32 	%r291, %r38, 2046;
	shl.b32 	%r292, %r291, 19;
	and.b32  	%r293, %r292, -1048576;
	shl.b32 	%r294, %r291, 20;
	sub.s32 	%r809, %r294, %r293;
	mov.b32 	%r295, 0;
	mov.b64 	%fd935, {%r295, %r293};
	mul.f64 	%fd2507, %fd935, %fd2507;
$L__BB3_51:
	mov.b32 	%r297, 0;
	mov.b64 	%fd936, {%r297, %r809};
	mul.f64 	%fd937, %fd2507, %fd936;
	mul.f64 	%fd938, %fd937, 0dBC9A6A0D6F814637;
	fma.rn.f64 	%fd939, %fd937, 0d3FF40D931FF62706, %fd938;
	mul.f64 	%fd940, %fd52, %fd53;
	div.rn.f64 	%fd941, %fd939, %fd940;
	add.f64 	%fd942, %fd52, 0dBFE0000000000000;
	setp.gtu.f32 	%p88, %f3, 0fC061E400;
	{
	.reg .b32 %temp; 
	mov.b64 	{%r298, %temp}, %fd942;
	}
	{
	.reg .b32 %temp; 
	mov.b64 	{%temp, %r299}, %fd942;
	}
	add.s32 	%r300, %r299, -1048576;
	mov.b64 	%fd943, {%r298, %r300};
	selp.f64 	%fd944, %fd942, %fd943, %p88;
	neg.f64 	%fd945, %fd944;
	{ // callseq 70, 0
	.param .b64 param0;
	st.param.f64 	[param0], %fd52;
	.param .b64 param1;
	st.param.f64 	[param1], %fd945;
	.param .b64 retval0;
	call.uni (retval0), 
	__internal_accurate_pow, 
	(
	param0, 
	param1
	);
	ld.param.f64 	%fd946, [retval0];
	} // callseq 70
	setp.le.f32 	%p89, %f3, 0fC061E400;
	mul.f64 	%fd948, %fd946, %fd941;
	selp.f64 	%fd949, %fd948, %fd941, %p89;
	mul.f64 	%fd2508, %fd946, %fd949;
	bra.uni 	$L__BB3_54;
$L__BB3_52:
	cvt.rmi.f64.f64 	%fd872, %fd39;
	mul.f64 	%fd873, %fd872, 0d3FE0000000000000;
	cvt.rmi.f64.f64 	%fd874, %fd873;
	add.f64 	%fd875, %fd874, %fd874;
	sub.f64 	%fd876, %fd872, %fd875;
	setp.eq.f64 	%p84, %fd876, 0d3FF0000000000000;
	selp.f64 	%fd2508, 0d8000000000000000, 0d0000000000000000, %p84;
	bra.uni 	$L__BB3_54;
$L__BB3_53:
	add.f64 	%fd2508, %fd39, %fd39;
$L__BB3_54:
	setp.neu.f64 	%p94, %fd4, 0d0000000000000000;
	add.f64 	%fd61, %fd1, 0dC000000000000000;
	{
	.reg .b32 %temp; 
	mov.b64 	{%temp, %r42}, %fd61;
	}
	shr.u32 	%r301, %r42, 20;
	and.b32  	%r302, %r301, 2047;
	add.s32 	%r303, %r302, -1012;
	mov.b64 	%rd28, %fd61;
	shl.b64 	%rd3, %rd28, %r303;
	setp.eq.s64 	%p6, %rd3, -9223372036854775808;
	@%p94 bra 	$L__BB3_56;
	setp.eq.s64 	%p97, %rd3, -9223372036854775808;
	abs.f64 	%fd989, %fd61;
	setp.neu.f64 	%p98, %fd989, 0d3FE0000000000000;
	and.pred  	%p6, %p98, %p97;
	selp.b32 	%r304, %r21, 0, %p6;
	setp.lt.s32 	%p99, %r42, 0;
	or.b32  	%r305, %r304, 2146435072;
	selp.b32 	%r306, %r305, %r304, %p99;
	mov.b32 	%r307, 0;
	mov.b64 	%fd2510, {%r307, %r306};
	bra.uni 	$L__BB3_57;
$L__BB3_56:
	{ // callseq 71, 0
	.param .b64 param0;
	st.param.f64 	[param0], %fd30;
	.param .b64 param1;
	st.param.f64 	[param1], %fd61;
	.param .b64 retval0;
	call.uni (retval0), 
	__internal_accurate_pow, 
	(
	param0, 
	param1
	);
	ld.param.f64 	%fd982, [retval0];
	} // callseq 71
	setp.lt.s32 	%p95, %r21, 0;
	cvt.rzi.f64.f64 	%fd984, %fd61;
	setp.neu.f64 	%p96, %fd61, %fd984;
	neg.f64 	%fd985, %fd982;
	selp.f64 	%fd986, %fd985, %fd982, %p6;
	selp.f64 	%fd987, %fd986, %fd982, %p95;
	selp.f64 	%fd988, 0dFFF8000000000000, %fd987, %p95;
	selp.f64 	%fd2510, %fd988, %fd987, %p96;
$L__BB3_57:
	add.f64 	%fd990, %fd61, %fd4;
	{
	.reg .b32 %temp; 
	mov.b64 	{%temp, %r308}, %fd990;
	}
	and.b32  	%r309, %r308, 2146435072;
	setp.ne.s32 	%p100, %r309, 2146435072;
	@%p100 bra 	$L__BB3_64;
	setp.num.f64 	%p101, %fd4, %fd61;
	@%p101 bra 	$L__BB3_60;
	add.rn.f64 	%fd2510, %fd4, %fd61;
	bra.uni 	$L__BB3_64;
$L__BB3_60:
	abs.f64 	%fd991, %fd61;
	setp.neu.f64 	%p102, %fd991, 0d7FF0000000000000;
	@%p102 bra 	$L__BB3_62;
	setp.gt.f64 	%p107, %fd30, 0d3FF0000000000000;
	selp.b32 	%r317, 2146435072, 0, %p107;
	setp.lt.s32 	%p108, %r42, 0;
	xor.b32  	%r318, %r317, 2146435072;
	selp.b32 	%r319, %r318, %r317, %p108;
	setp.eq.f64 	%p109, %fd4, 0dBFF0000000000000;
	selp.b32 	%r320, 1072693248, %r319, %p109;
	mov.b32 	%r321, 0;
	mov.b64 	%fd2510, {%r321, %r320};
	bra.uni 	$L__BB3_64;
$L__BB3_62:
	setp.neu.f64 	%p103, %fd30, 0d7FF0000000000000;
	@%p103 bra 	$L__BB3_64;
	setp.lt.s32 	%p104, %r21, 0;
	setp.lt.s32 	%p105, %r42, 0;
	selp.b32 	%r310, 0, 2146435072, %p105;
	and.b32  	%r311, %r42, 2147483647;
	setp.ne.s32 	%p106, %r311, 1071644672;
	or.b32  	%r312, %r310, -2147483648;
	selp.b32 	%r313, %r312, %r310, %p106;
	selp.b32 	%r314, %r313, %r310, %p6;
	selp.b32 	%r315, %r314, %r310, %p104;
	mov.b32 	%r316, 0;
	mov.b64 	%fd2510, {%r316, %r315};
$L__BB3_64:
	setp.eq.f64 	%p110, %fd4, 0d3FF0000000000000;
	setp.eq.f64 	%p111, %fd61, 0d0000000000000000;
	selp.f64 	%fd992, 0d3FF0000000000000, %fd2510, %p110;
	selp.f64 	%fd993, 0d3FF0000000000000, %fd992, %p111;
	add.f64 	%fd994, %fd993, %fd993;
	mul.f64 	%fd995, %fd6, %fd2508;
	mul.f64 	%fd996, %fd995, %fd994;
	fma.rn.f64 	%fd69, %fd3, %fd5, %fd996;
	mov.f64 	%fd997, 0d4010000000000000;
	sub.f64 	%fd70, %fd997, %fd1;
	{
	.reg .b32 %temp; 
	mov.b64 	{%temp, %r43}, %fd70;
	}
	mov.b32 	%f5, %r43;
	setp.ltu.f64 	%p112, %fd70, 0d0000000000000000;
	@%p112 bra 	$L__BB3_75;
	setp.geu.f32 	%p113, %f5, 0f40100000;
	@%p113 bra 	$L__BB3_67;
	setp.ge.f32 	%p120, %f5, 0f400C0000;
	add.f64 	%fd1119, %fd70, 0dBFF0000000000000;
	selp.f64 	%fd1120, %fd1119, 0d3FF0000000000000, %p120;
	selp.f64 	%fd1121, %fd1119, %fd70, %p120;
	setp.ge.f32 	%p121, %f5, 0f40040000;
	neg.f64 	%fd1122, %fd1120;
	fma.rn.f64 	%fd1123, %fd1121, %fd1120, %fd1122;
	add.f64 	%fd1124, %fd1121, 0dBFF0000000000000;
	selp.f64 	%fd1125, %fd1123, %fd1120, %p121;
	selp.f64 	%fd1126, %fd1124, %fd1121, %p121;
	setp.ge.f32 	%p122, %f5, 0f3FF80000;
	neg.f64 	%fd1127, %fd1125;
	fma.rn.f64 	%fd1128, %fd1126, %fd1125, %fd1127;
	add.f64 	%fd1129, %fd1126, 0dBFF0000000000000;
	selp.f64 	%fd1130, %fd1128, %fd1125, %p122;
	selp.f64 	%fd1131, %fd1129, %fd1126, %p122;
	setp.ge.f32 	%p123, %f5, 0f3FE00000;
	add.f64 	%fd1132, %fd1131, 0dBFF0000000000000;
	selp.f64 	%fd1133, %fd1132, %fd1131, %p123;
	fma.rn.f64 	%fd1134, %fd1133, 0d3E381B4960FCF5C9, 0dBE8AF7049AE8A594;
	fma.rn.f64 	%fd1135, %fd1134, %fd1133, 0d3EB301D46D4B22F5;
	fma.rn.f64 	%fd1136, %fd1135, %fd1133, 0dBEB50272AEED0FC4;
	fma.rn.f64 	%fd1137, %fd1136, %fd1133, 0dBEF51CE1A40516F8;
	fma.rn.f64 	%fd1138, %fd1137, %fd1133, 0d3F20C8AA7419084C;
	fma.rn.f64 	%fd1139, %fd1138, %fd1133, 0dBF2C3650196BAD8A;
	fma.rn.f64 	%fd1140, %fd1139, %fd1133, 0dBF531711365A3E26;
	fma.rn.f64 	%fd1141, %fd1140, %fd1133, 0d3F7D919C52A7DF35;
	fma.rn.f64 	%fd1142, %fd1141, %fd1133, 0dBF83B4AF28386F4D;
	fma.rn.f64 	%fd1143, %fd1142, %fd1133, 0dBFA59AF103C37B4D;
	fma.rn.f64 	%fd1144, %fd1143, %fd1133, 0d3FC5512320B439EF;
	fma.rn.f64 	%fd1145, %fd1144, %fd1133, 0dBFA5815E8FA26F4F;
	fma.rn.f64 	%fd1146, %fd1145, %fd1133, 0dBFE4FCF4026AFA2B;
	fma.rn.f64 	%fd1147, %fd1146, %fd1133, 0d3FE2788CFC6FB619;
	fma.rn.f64 	%fd1148, %fd1147, %fd1133, 0d3FF0000000000000;
	mul.f64 	%fd1149, %fd70, %fd1148;
	selp.f64 	%fd1150, %fd1148, %fd1149, %p123;
	div.rn.f64 	%fd2514, %fd1130, %fd1150;
	bra.uni 	$L__BB3_86;
$L__BB3_67:
	{
	.reg .b32 %temp; 
	mov.b64 	{%r810, %temp}, %fd70;
	}
	shr.u32 	%r812, %r43, 20;
	setp.gt.u32 	%p114, %r43, 1048575;
	@%p114 bra 	$L__BB3_69;
	mul.f64 	%fd998, %fd70, 0d4350000000000000;
	{
	.reg .b32 %temp; 
	mov.b64 	{%temp, %r43}, %fd998;
	}
	{
	.reg .b32 %temp; 
	mov.b64 	{%r810, %temp}, %fd998;
	}
	shr.u32 	%r322, %r43, 20;
	add.s32 	%r812, %r322, -54;
$L__BB3_69:
	add.s32 	%r813, %r812, -1023;
	and.b32  	%r323, %r43, -2146435073;
	or.b32  	%r324, %r323, 1072693248;
	mov.b64 	%fd2511, {%r810, %r324};
	setp.lt.u32 	%p115, %r324, 1073127583;
	@%p115 bra 	$L__BB3_71;
	{
	.reg .b32 %temp; 
	mov.b64 	{%r325, %temp}, %fd2511;
	}
	{
	.reg .b32 %temp; 
	mov.b64 	{%temp, %r326}, %fd2511;
	}
	add.s32 	%r327, %r326, -1048576;
	mov.b64 	%fd2511, {%r325, %r327};
	add.s32 	%r813, %r812, -1022;
$L__BB3_71:
	add.f64 	%fd999, %fd2511, 0dBFF0000000000000;
	add.f64 	%fd1000, %fd2511, 0d3FF0000000000000;
	rcp.approx.ftz.f64 	%fd1001, %fd1000;
	neg.f64 	%fd1002, %fd1000;
	fma.rn.f64 	%fd1003, %fd1002, %fd1001, 0d3FF0000000000000;
	fma.rn.f64 	%fd1004, %fd1003, %fd1003, %fd1003;
	fma.rn.f64 	%fd1005, %fd1004, %fd1001, %fd1001;
	mul.f64 	%fd1006, %fd999, %fd1005;
	fma.rn.f64 	%fd1007, %fd999, %fd1005, %fd1006;
	mul.f64 	%fd1008, %fd1007, %fd1007;
	fma.rn.f64 	%fd1009, %fd1008, 0d3EB0F5FF7D2CAFE2, 0d3ED0F5D241AD3B5A;
	fma.rn.f64 	%fd1010, %fd1009, %fd1008, 0d3EF3B20A75488A3F;
	fma.rn.f64 	%fd1011, %fd1010, %fd1008, 0d3F1745CDE4FAECD5;
	fma.rn.f64 	%fd1012, %fd1011, %fd1008, 0d3F3C71C7258A578B;
	fma.rn.f64 	%fd1013, %fd1012, %fd1008, 0d3F6249249242B910;
	fma.rn.f64 	%fd1014, %fd1013, %fd1008, 0d3F89999999999DFB;
	sub.f64 	%fd1015, %fd999, %fd1007;
	add.f64 	%fd1016, %fd1015, %fd1015;
	neg.f64 	%fd1017, %fd1007;
	fma.rn.f64 	%fd1018, %fd1017, %fd999, %fd1016;
	mul.f64 	%fd1019, %fd1005, %fd1018;
	fma.rn.f64 	%fd1020, %fd1008, %fd1014, 0d3FB5555555555555;
	mov.f64 	%fd1021, 0d3FB5555555555555;
	sub.f64 	%fd1022, %fd1021, %fd1020;
	fma.rn.f64 	%fd1023, %fd1008, %fd1014, %fd1022;
	add.f64 	%fd1024, %fd1023, 0dBC46A4CB00B9E7B0;
	add.f64 	%fd1025, %fd1020, %fd1024;
	sub.f64 	%fd1026, %fd1020, %fd1025;
	add.f64 	%fd1027, %fd1024, %fd1026;
	mul.rn.f64 	%fd1028, %fd1007, %fd1007;
	neg.f64 	%fd1029, %fd1028;
	fma.rn.f64 	%fd1030, %fd1007, %fd1007, %fd1029;
	{
	.reg .b32 %temp; 
	mov.b64 	{%r328, %temp}, %fd1019;
	}
	{
	.reg .b32 %temp; 
	mov.b64 	{%temp, %r329}, %fd1019;
	}
	add.s32 	%r330, %r329, 1048576;
	mov.b64 	%fd1031, {%r328, %r330};
	fma.rn.f64 	%fd1032, %fd1007, %fd1031, %fd1030;
	mul.rn.f64 	%fd1033, %fd1028, %fd1007;
	neg.f64 	%fd1034, %fd1033;
	fma.rn.f64 	%fd1035, %fd1028, %fd1007, %fd1034;
	fma.rn.f64 	%fd1036, %fd1028, %fd1019, %fd1035;
	fma.rn.f64 	%fd1037, %fd1032, %fd1007, %fd1036;
	mul.rn.f64 	%fd1038, %fd1025, %fd1033;
	neg.f64 	%fd1039, %fd1038;
	fma.rn.f64 	%fd1040, %fd1025, %fd1033, %fd1039;
	fma.rn.f64 	%fd1041, %fd1025, %fd1037, %fd1040;
	fma.rn.f64 	%fd1042, %fd1027, %fd1033, %fd1041;
	add.f64 	%fd1043, %fd1038, %fd1042;
	sub.f64 	%fd1044, %fd1038, %fd1043;
	add.f64 	%fd1045, %fd1042, %fd1044;
	add.f64 	%fd1046, %fd1007, %fd1043;
	sub.f64 	%fd1047, %fd1007, %fd1046;
	add.f64 	%fd1048, %fd1043, %fd1047;
	add.f64 	%fd1049, %fd1045, %fd1048;
	add.f64 	%fd1050, %fd1019, %fd1049;
	add.f64 	%fd1051, %fd1046, %fd1050;
	sub.f64 	%fd1052, %fd1046, %fd1051;
	add.f64 	%fd1053, %fd1050, %fd1052;
	xor.b32  	%r331, %r813, -2147483648;
	mov.b32 	%r332, 1127219200;
	mov.b64 	%fd1054, {%r331, %r332};
	mov.b32 	%r333, -2147483648;
	mov.b64 	%fd1055, {%r333, %r332};
	sub.f64 	%fd1056, %fd1054, %fd1055;
	fma.rn.f64 	%fd1057, %fd1056, 0d3FE62E42FEFA39EF, %fd1051;
	fma.rn.f64 	%fd1058, %fd1056, 0dBFE62E42FEFA39EF, %fd1057;
	sub.f64 	%fd1059, %fd1058, %fd1051;
	sub.f64 	%fd1060, %fd1053, %fd1059;
	fma.rn.f64 	%fd1061, %fd1056, 0d3C7ABC9E3B39803F, %fd1060;
	add.f64 	%fd1062, %fd1057, %fd1061;
	sub.f64 	%fd1063, %fd1057, %fd1062;
	add.f64 	%fd1064, %fd1061, %fd1063;
	add.f64 	%fd1065, %fd70, 0dBFE0000000000000;
	mul.rn.f64 	%fd1066, %fd1062, %fd1065;
	neg.f64 	%fd1067, %fd1066;
	fma.rn.f64 	%fd1068, %fd1062, %fd1065, %fd1067;
	fma.rn.f64 	%fd1069, %fd1064, %fd1065, %fd1068;
	add.f64 	%fd1070, %fd1066, %fd1069;
	sub.f64 	%fd1071, %fd1066, %fd1070;
	add.f64 	%fd1072, %fd1069, %fd1071;
	sub.f64 	%fd1073, %fd1070, %fd70;
	sub.f64 	%fd1074, %fd1070, %fd1073;
	sub.f64 	%fd1075, %fd1074, %fd70;
	add.f64 	%fd1076, %fd1072, %fd1075;
	add.f64 	%fd75, %fd1073, %fd1076;
	sub.f64 	%fd1077, %fd1073, %fd75;
	add.f64 	%fd76, %fd1076, %fd1077;
	fma.rn.f64 	%fd1078, %fd75, 0d3FF71547652B82FE, 0d4338000000000000;
	{
	.reg .b32 %temp; 
	mov.b64 	{%r55, %temp}, %fd1078;
	}
	mov.f64 	%fd1079, 0dC338000000000000;
	add.rn.f64 	%fd1080, %fd1078, %fd1079;
	fma.rn.f64 	%fd1081, %fd1080, 0dBFE62E42FEFA39EF, %fd75;
	fma.rn.f64 	%fd1082, %fd1080, 0dBC7ABC9E3B39803F, %fd1081;
	fma.rn.f64 	%fd1083, %fd1082, 0d3E5ADE1569CE2BDF, 0d3E928AF3FCA213EA;
	fma.rn.f64 	%fd1084, %fd1083, %fd1082, 0d3EC71DEE62401315;
	fma.rn.f64 	%fd1085, %fd1084, %fd1082, 0d3EFA01997C89EB71;
	fma.rn.f64 	%fd1086, %fd1085, %fd1082, 0d3F2A01A014761F65;
	fma.rn.f64 	%fd1087, %fd1086, %fd1082, 0d3F56C16C1852B7AF;
	fma.rn.f64 	%fd1088, %fd1087, %fd1082, 0d3F81111111122322;
	fma.rn.f64 	%fd1089, %fd1088, %fd1082, 0d3FA55555555502A1;
	fma.rn.f64 	%fd1090, %fd1089, %fd1082, 0d3FC5555555555511;
	fma.rn.f64 	%fd1091, %fd1090, %fd1082, 0d3FE000000000000B;
	fma.rn.f64 	%fd1092, %fd1091, %fd1082, 0d3FF0000000000000;
	fma.rn.f64 	%fd1093, %fd1092, %fd1082, 0d3FF0000000000000;
	{
	.reg .b32 %temp; 
	mov.b64 	{%r56, %temp}, %fd1093;
	}
	{
	.reg .b32 %temp; 
	mov.b64 	{%temp, %r57}, %fd1093;
	}
	shl.b32 	%r334, %r55, 20;
	add.s32 	%r335, %r334, %r57;
	mov.b64 	%fd2512, {%r56, %r335};
	{
	.reg .b32 %temp; 
	mov.b64 	{%temp, %r336}, %fd75;
	}
	mov.b32 	%f19, %r336;
	abs.f32 	%f6, %f19;
	setp.lt.f32 	%p116, %f6, 0f4086232B;
	@%p116 bra 	$L__BB3_74;
	setp.lt.f64 	%p117, %fd75, 0d0000000000000000;
	add.f64 	%fd1094, %fd75, 0d7FF0000000000000;
	selp.f64 	%fd2512, 0d0000000000000000, %fd1094, %p117;
	setp.geu.f32 	%p118, %f6, 0f40874800;
	@%p118 bra 	$L__BB3_74;
	shr.u32 	%r337, %r55, 31;
	add.s32 	%r338, %r55, %r337;
	shr.s32 	%r339, %r338, 1;
	shl.b32 	%r340, %r339, 20;
	add.s32 	%r341, %r57, %r340;
	mov.b64 	%fd1095, {%r56, %r341};
	sub.s32 	%r342, %r55, %r339;
	shl.b32 	%r343, %r342, 20;
	add.s32 	%r344, %r343, 1072693248;
	mov.b32 	%r345, 0;
	mov.b64 	%fd1096, {%r345, %r344};
	mul.f64 	%fd2512, %fd1096, %fd1095;
$L__BB3_74:
	fma.rn.f64 	%fd1097, %fd76, %fd2512, %fd2512;
	mul.f64 	%fd1098, %fd1097, 0dBCAA6A0D6F814637;
	fma.rn.f64 	%fd1099, %fd1097, 0d40040D931FF62706, %fd1098;
	rcp.approx.ftz.f64 	%fd1100, %fd70;
	neg.f64 	%fd1101, %fd70;
	fma.rn.f64 	%fd1102, %fd1101, %fd1100, 0d3FF0000000000000;
	fma.rn.f64 	%fd1103, %fd1102, %fd1102, %fd1102;
	fma.rn.f64 	%fd1104, %fd1103, %fd1100, %fd1100;
	fma.rn.f64 	%fd1105, %fd1104, 0dBF64BEE47C38A637, 0d3F73C25DA81303D5;
	fma.rn.f64 	%fd1106, %fd1105, %fd1104, 0dBF6B7C37A96CFC72;
	fma.rn.f64 	%fd1107, %fd1106, %fd1104, 0d3F35A85ABDE1E324;
	fma.rn.f64 	%fd1108, %fd1107, %fd1104, 0d3F4A8B28F07B3F05;
	fma.rn.f64 	%fd1109, %fd1108, %fd1104, 0dBF0A15D1D45A282F;
	fma.rn.f64 	%fd1110, %fd1109, %fd1104, 0dBF4367D3468CB5BE;
	fma.rn.f64 	%fd1111, %fd1110, %fd1104, 0d3F12471B0E9F1005;
	fma.rn.f64 	%fd1112, %fd1111, %fd1104, 0d3F49B1004744D5C4;
	fma.rn.f64 	%fd1113, %fd1112, %fd1104, 0dBF2E13CE69AB4B7F;
	fma.rn.f64 	%fd1114, %fd1113, %fd1104, 0dBF65F7268ECF8A01;
	fma.rn.f64 	%fd1115, %fd1114, %fd1104, 0d3F6C71C71C71ACE0;
	fma.rn.f64 	%fd1116, %fd1115, %fd1104, 0d3FB5555555555556;
	mul.f64 	%fd1117, %fd1104, %fd1116;
	fma.rn.f64 	%fd1118, %fd1117, %fd1099, %fd1099;
	setp.ge.f64 	%p119, %fd70, 0d406573FAE561F648;
	selp.f64 	%fd2514, 0d7FF0000000000000, %fd1118, %p119;
	bra.uni 	$L__BB3_86;
$L__BB3_75:
	setp.geu.f64 	%p124, %fd70, 0d0000000000000000;
	@%p124 bra 	$L__BB3_85;
	cvt.rzi.f64.f64 	%fd1152, %fd70;
	setp.eq.f64 	%p125, %fd70, %fd1152;
	mov.f64 	%fd2514, 0dFFF8000000000000;
	@%p125 bra 	$L__BB3_86;
	setp.leu.f32 	%p126, %f5, 0fC0100000;
	@%p126 bra 	$L__BB3_79;
	setp.le.f32 	%p134, %f5, 0fC00C0000;
	fma.rn.f64 	%fd1231, %fd70, %fd70, %fd70;
	add.f64 	%fd1232, %fd70, 0d3FF0000000000000;
	selp.f64 	%fd1233, %fd1231, %fd70, %p134;
	selp.f64 	%fd1234, %fd1232, %fd70, %p134;
	setp.le.f32 	%p135, %f5, 0fC0040000;
	fma.rn.f64 	%fd1235, %fd1234, %fd1233, %fd1233;
	add.f64 	%fd1236, %fd1234, 0d3FF0000000000000;
	selp.f64 	%fd1237, %fd1235, %fd1233, %p135;
	selp.f64 	%fd1238, %fd1236, %fd1234, %p135;
	setp.le.f32 	%p136, %f5, 0fBFF80000;
	fma.rn.f64 	%fd1239, %fd1238, %fd1237, %fd1237;
	add.f64 	%fd1240, %fd1238, 0d3FF0000000000000;
	selp.f64 	%fd1241, %fd1239, %fd1237, %p136;
	selp.f64 	%fd1242, %fd1240, %fd1238, %p136;
	setp.le.f32 	%p137, %f5, 0fBFE00000;
	fma.rn.f64 	%fd1243, %fd1242, %fd1241, %fd1241;
	add.f64 	%fd1244, %fd1242, 0d3FF0000000000000;
	selp.f64 	%fd1245, %fd1243, %fd1241, %p137;
	selp.f64 	%fd1246, %fd1244, %fd1242, %p137;
	fma.rn.f64 	%fd1247, %fd1246, 0d3E381B4960FCF5C9, 0dBE8AF7049AE8A594;
	fma.rn.f64 	%fd1248, %fd1247, %fd1246, 0d3EB301D46D4B22F5;
	fma.rn.f64 	%fd1249, %fd1248, %fd1246, 0dBEB50272AEED0FC4;
	fma.rn.f64 	%fd1250, %fd1249, %fd1246, 0dBEF51CE1A40516F8;
	fma.rn.f64 	%fd1251, %fd1250, %fd1246, 0d3F20C8AA7419084C;
	fma.rn.f64 	%fd1252, %fd1251, %fd1246, 0dBF2C3650196BAD8A;
	fma.rn.f64 	%fd1253, %fd1252, %fd1246, 0dBF531711365A3E26;
	fma.rn.f64 	%fd1254, %fd1253, %fd1246, 0d3F7D919C52A7DF35;
	fma.rn.f64 	%fd1255, %fd1254, %fd1246, 0dBF83B4AF28386F4D;
	fma.rn.f64 	%fd1256, %fd1255, %fd1246, 0dBFA59AF103C37B4D;
	fma.rn.f64 	%fd1257, %fd1256, %fd1246, 0d3FC5512320B439EF;
	fma.rn.f64 	%fd1258, %fd1257, %fd1246, 0dBFA5815E8FA26F4F;
	fma.rn.f64 	%fd1259, %fd1258, %fd1246, 0dBFE4FCF4026AFA2B;
	fma.rn.f64 	%fd1260, %fd1259, %fd1246, 0d3FE2788CFC6FB619;
	fma.rn.f64 	%fd1261, %fd1260, %fd1246, 0d3FF0000000000000;
	mul.f64 	%fd1262, %fd1245, %fd1261;
	rcp.rn.f64 	%fd2514, %fd1262;
	bra.uni 	$L__BB3_86;
$L__BB3_79:
	setp.leu.f32 	%p127, %f5, 0fC0672000;
	@%p127 bra 	$L__BB3_84;
	{
	.reg .b32 %temp; 
	mov.b64 	{%r346, %temp}, %fd70;
	}
	add.s32 	%r347, %r43, 1048576;
	mov.b64 	%fd1158, {%r346, %r347};
	cvt.rni.f64.f64 	%fd1159, %fd1158;
	cvt.rzi.s64.f64 	%rd29, %fd1159;
	cvt.u32.u64 	%r348, %rd29;
	fma.rn.f64 	%fd1160, %fd1159, 0dBFE0000000000000, %fd70;
	mul.f64 	%fd1161, %fd1160, 0d3CA1A62633145C07;
	fma.rn.f64 	%fd1162, %fd1160, 0d400921FB54442D18, %fd1161;
	shl.b64 	%rd30, %rd29, 6;
	and.b64  	%rd31, %rd30, 64;
	mov.u64 	%rd32, __cudart_sin_cos_coeffs;
	add.s64 	%rd33, %rd32, %rd31;
	mul.rn.f64 	%fd1163, %fd1162, %fd1162;
	and.b64  	%rd34, %rd29, 1;
	setp.eq.b64 	%p129, %rd34, 1;
	selp.f64 	%fd1164, 0dBDA8FF8320FD8164, 0d3DE5DB65F9785EBA, %p129;
	ld.global.nc.v2.f64 	{%fd1165, %fd1166}, [%rd33];
	fma.rn.f64 	%fd1167, %fd1164, %fd1163, %fd1165;
	fma.rn.f64 	%fd1168, %fd1167, %fd1163, %fd1166;
	ld.global.nc.v2.f64 	{%fd1169, %fd1170}, [%rd33+16];
	fma.rn.f64 	%fd1171, %fd1168, %fd1163, %fd1169;
	fma.rn.f64 	%fd1172, %fd1171, %fd1163, %fd1170;
	ld.global.nc.v2.f64 	{%fd1173, %fd1174}, [%rd33+32];
	fma.rn.f64 	%fd1175, %fd1172, %fd1163, %fd1173;
	fma.rn.f64 	%fd1176, %fd1175, %fd1163, %fd1174;
	fma.rn.f64 	%fd1177, %fd1176, %fd1162, %fd1162;
	fma.rn.f64 	%fd1178, %fd1176, %fd1163, 0d3FF0000000000000;
	selp.f64 	%fd1179, %fd1178, %fd1177, %p129;
	and.b32  	%r349, %r348, 2;
	setp.eq.s32 	%p130, %r349, 0;
	mov.f64 	%fd1180, 0d0000000000000000;
	sub.f64 	%fd1181, %fd1180, %fd1179;
	selp.f64 	%fd1182, %fd1179, %fd1181, %p130;
	abs.f64 	%fd83, %fd70;
	rcp.approx.ftz.f64 	%fd1183, %fd83;
	neg.f64 	%fd1184, %fd83;
	fma.rn.f64 	%fd1185, %fd1184, %fd1183, 0d3FF0000000000000;
	fma.rn.f64 	%fd1186, %fd1185, %fd1185, %fd1185;
	fma.rn.f64 	%fd1187, %fd1186, %fd1183, %fd1183;
	fma.rn.f64 	%fd1188, %fd1187, 0dBF64BEE47C38A637, 0d3F73C25DA81303D5;
	fma.rn.f64 	%fd1189, %fd1188, %fd1187, 0dBF6B7C37A96CFC72;
	fma.rn.f64 	%fd1190, %fd1189, %fd1187, 0d3F35A85ABDE1E324;
	fma.rn.f64 	%fd1191, %fd1190, %fd1187, 0d3F4A8B28F07B3F05;
	fma.rn.f64 	%fd1192, %fd1191, %fd1187, 0dBF0A15D1D45A282F;
	fma.rn.f64 	%fd1193, %fd1192, %fd1187, 0dBF4367D3468CB5BE;
	fma.rn.f64 	%fd1194, %fd1193, %fd1187, 0d3F12471B0E9F1005;
	fma.rn.f64 	%fd1195, %fd1194, %fd1187, 0d3F49B1004744D5C4;
	fma.rn.f64 	%fd1196, %fd1195, %fd1187, 0dBF2E13CE69AB4B7F;
	fma.rn.f64 	%fd1197, %fd1196, %fd1187, 0dBF65F7268ECF8A01;
	fma.rn.f64 	%fd1198, %fd1197, %fd1187, 0d3F6C71C71C71ACE0;
	fma.rn.f64 	%fd1199, %fd1198, %fd1187, 0d3FB5555555555556;
	mul.f64 	%fd1200, %fd1187, %fd1199;
	fma.rn.f64 	%fd84, %fd1200, %fd1182, %fd1182;
	fma.rn.f64 	%fd1201, %fd83, 0d3FF71547652B82FE, 0d4338000000000000;
	{
	.reg .b32 %temp; 
	mov.b64 	{%r58, %temp}, %fd1201;
	}
	mov.f64 	%fd1202, 0dC338000000000000;
	add.rn.f64 	%fd1203, %fd1201, %fd1202;
	fma.rn.f64 	%fd1204, %fd1203, 0dBFE62E42FEFA39EF, %fd83;
	fma.rn.f64 	%fd1205, %fd1203, 0dBC7ABC9E3B39803F, %fd1204;
	fma.rn.f64 	%fd1206, %fd1205, 0d3E5ADE1569CE2BDF, 0d3E928AF3FCA213EA;
	fma.rn.f64 	%fd1207, %fd1206, %fd1205, 0d3EC71DEE62401315;
	fma.rn.f64 	%fd1208, %fd1207, %fd1205, 0d3EFA01997C89EB71;
	fma.rn.f64 	%fd1209, %fd1208, %fd1205, 0d3F2A01A014761F65;
	fma.rn.f64 	%fd1210, %fd1209, %fd1205, 0d3F56C16C1852B7AF;
	fma.rn.f64 	%fd1211, %fd1210, %fd1205, 0d3F81111111122322;
	fma.rn.f64 	%fd1212, %fd1211, %fd1205, 0d3FA55555555502A1;
	fma.rn.f64 	%fd1213, %fd1212, %fd1205, 0d3FC5555555555511;
	fma.rn.f64 	%fd1214, %fd1213, %fd1205, 0d3FE000000000000B;
	fma.rn.f64 	%fd1215, %fd1214, %fd1205, 0d3FF0000000000000;
	fma.rn.f64 	%fd2513, %fd1215, %fd1205, 0d3FF0000000000000;
	abs.s32 	%r350, %r58;
	setp.gt.s32 	%p131, %r350, 1022;
	@%p131 bra 	$L__BB3_82;
	shl.b32 	%r356, %r58, 20;
	add.s32 	%r814, %r356, 1072693248;
	bra.uni 	$L__BB3_83;
$L__BB3_82:
	add.s32 	%r351, %r58, 2046;
	shl.b32 	%r352, %r351, 19;
	and.b32  	%r353, %r352, -1048576;
	shl.b32 	%r354, %r351, 20;
	sub.s32 	%r814, %r354, %r353;
	mov.b32 	%r355, 0;
	mov.b64 	%fd1216, {%r355, %r353};
	mul.f64 	%fd2513, %fd1216, %fd2513;
$L__BB3_83:
	mov.b32 	%r357, 0;
	mov.b64 	%fd1217, {%r357, %r814};
	mul.f64 	%fd1218, %fd2513, %fd1217;
	mul.f64 	%fd1219, %fd1218, 0dBC9A6A0D6F814637;
	fma.rn.f64 	%fd1220, %fd1218, 0d3FF40D931FF62706, %fd1219;
	mul.f64 	%fd1221, %fd83, %fd84;
	div.rn.f64 	%fd1222, %fd1220, %fd1221;
	add.f64 	%fd1223, %fd83, 0dBFE0000000000000;
	setp.gtu.f32 	%p132, %f5, 0fC061E400;
	{
	.reg .b32 %temp; 
	mov.b64 	{%r358, %temp}, %fd1223;
	}
	{
	.reg .b32 %temp; 
	mov.b64 	{%temp, %r359}, %fd1223;
	}
	add.s32 	%r360, %r359, -1048576;
	mov.b64 	%fd1224, {%r358, %r360};
	selp.f64 	%fd1225, %fd1223, %fd1224, %p132;
	neg.f64 	%fd1226, %fd1225;
	{ // callseq 72, 0
	.param .b64 param0;
	st.param.f64 	[param0], %fd83;
	.param .b64 param1;
	st.param.f64 	[param1], %fd1226;
	.param .b64 retval0;
	call.uni (retval0), 
	__internal_accurate_pow, 
	(
	param0, 
	param1
	);
	ld.param.f64 	%fd1227, [retval0];
	} // callseq 72
	setp.le.f32 	%p133, %f5, 0fC061E400;
	mul.f64 	%fd1229, %fd1227, %fd1222;
	selp.f64 	%fd1230, %fd1229, %fd1222, %p133;
	mul.f64 	%fd2514, %fd1227, %fd1230;
	bra.uni 	$L__BB3_86;
$L__BB3_84:
	cvt.rmi.f64.f64 	%fd1153, %fd70;
	mul.f64 	%fd1154, %fd1153, 0d3FE0000000000000;
	cvt.rmi.f64.f64 	%fd1155, %fd1154;
	add.f64 	%fd1156, %fd1155, %fd1155;
	sub.f64 	%fd1157, %fd1153, %fd1156;
	setp.eq.f64 	%p128, %fd1157, 0d3FF0000000000000;
	selp.f64 	%fd2514, 0d8000000000000000, 0d0000000000000000, %p128;
	bra.uni 	$L__BB3_86;
$L__BB3_85:
	add.f64 	%fd2514, %fd70, %fd70;
$L__BB3_86:
	setp.neu.f64 	%p138, %fd4, 0d0000000000000000;
	add.f64 	%fd92, %fd1, 0dC010000000000000;
	{
	.reg .b32 %temp; 
	mov.b64 	{%temp, %r62}, %fd92;
	}
	shr.u32 	%r361, %r62, 20;
	and.b32  	%r362, %r361, 2047;
	add.s32 	%r363, %r362, -1012;
	mov.b64 	%rd35, %fd92;
	shl.b64 	%rd4, %rd35, %r363;
	setp.eq.s64 	%p9, %rd4, -9223372036854775808;
	@%p138 bra 	$L__BB3_88;
	setp.eq.s64 	%p141, %rd4, -9223372036854775808;
	abs.f64 	%fd1270, %fd92;
	setp.neu.f64 	%p142, %fd1270, 0d3FE0000000000000;
	and.pred  	%p9, %p142, %p141;
	selp.b32 	%r364, %r21, 0, %p9;
	setp.lt.s32 	%p143, %r62, 0;
	or.b32  	%r365, %r364, 2146435072;
	selp.b32 	%r366, %r365, %r364, %p143;
	mov.b32 	%r367, 0;
	mov.b64 	%fd2516, {%r367, %r366};
	bra.uni 	$L__BB3_89;
$L__BB3_88:
	{ // callseq 73, 0
	.param .b64 param0;
	st.param.f64 	[param0], %fd30;
	.param .b64 param1;
	st.param.f64 	[param1], %fd92;
	.param .b64 retval0;
	call.uni (retval0), 
	__internal_accurate_pow, 
	(
	param0, 
	param1
	);
	ld.param.f64 	%fd1263, [retval0];
	} // callseq 73
	setp.lt.s32 	%p139, %r21, 0;
	cvt.rzi.f64.f64 	%fd1265, %fd92;
	setp.neu.f64 	%p140, %fd92, %fd1265;
	neg.f64 	%fd1266, %fd1263;
	selp.f64 	%fd1267, %fd1266, %fd1263, %p9;
	selp.f64 	%fd1268, %fd1267, %fd1263, %p139;
	selp.f64 	%fd1269, 0dFFF8000000000000, %fd1268, %p139;
	selp.f64 	%fd2516, %fd1269, %fd1268, %p140;
$L__BB3_89:
	add.f64 	%fd1271, %fd92, %fd4;
	{
	.reg .b32 %temp; 
	mov.b64 	{%temp, %r368}, %fd1271;
	}
	and.b32  	%r369, %r368, 2146435072;
	setp.ne.s32 	%p144, %r369, 2146435072;
	@%p144 bra 	$L__BB3_96;
	setp.num.f64 	%p145, %fd4, %fd92;
	@%p145 bra 	$L__BB3_92;
	add.rn.f64 	%fd2516, %fd4, %fd92;
	bra.uni 	$L__BB3_96;
$L__BB3_92:
	abs.f64 	%fd1272, %fd92;
	setp.neu.f64 	%p146, %fd1272, 0d7FF0000000000000;
	@%p146 bra 	$L__BB3_94;
	setp.gt.f64 	%p151, %fd30, 0d3FF0000000000000;
	selp.b32 	%r377, 2146435072, 0, %p151;
	setp.lt.s32 	%p152, %r62, 0;
	xor.b32  	%r378, %r377, 2146435072;
	selp.b32 	%r379, %r378, %r377, %p152;
	setp.eq.f64 	%p153, %fd4, 0dBFF0000000000000;
	selp.b32 	%r380, 1072693248, %r379, %p153;
	mov.b32 	%r381, 0;
	mov.b64 	%fd2516, {%r381, %r380};
	bra.uni 	$L__BB3_96;
$L__BB3_94:
	setp.neu.f64 	%p147, %fd30, 0d7FF0000000000000;
	@%p147 bra 	$L__BB3_96;
	setp.lt.s32 	%p148, %r21, 0;
	setp.lt.s32 	%p149, %r62, 0;
	selp.b32 	%r370, 0, 2146435072, %p149;
	and.b32  	%r371, %r62, 2147483647;
	setp.ne.s32 	%p150, %r371, 1071644672;
	or.b32  	%r372, %r370, -2147483648;
	selp.b32 	%r373, %r372, %r370, %p150;
	selp.b32 	%r374, %r373, %r370, %p9;
	selp.b32 	%r375, %r374, %r370, %p148;
	mov.b32 	%r376, 0;
	mov.b64 	%fd2516, {%r376, %r375};
$L__BB3_96:
	setp.eq.f64 	%p154, %fd4, 0d3FF0000000000000;
	setp.eq.f64 	%p155, %fd92, 0d0000000000000000;
	selp.f64 	%fd1273, 0d3FF0000000000000, %fd2516, %p154;
	selp.f64 	%fd1274, 0d3FF0000000000000, %fd1273, %p155;
	add.f64 	%fd1275, %fd1274, %fd1274;
	mul.f64 	%fd1276, %fd6, %fd2514;
	mul.f64 	%fd1277, %fd1276, %fd1275;
	sqrt.rn.f64 	%fd1278, %fd1277;
	add.f64 	%fd1279, %fd69, %fd1278;
	sqrt.rn.f64 	%fd1280, %fd1279;
	mul.f64 	%fd1281, %fd1280, 0d4024000000000000;
	sub.f64 	%fd100, %fd38, %fd1281;
	add.f64 	%fd101, %fd38, %fd1281;
	cvta.to.global.u64 	%rd36, %rd7;
	add.s64 	%rd5, %rd36, %rd14;
	ld.global.f64 	%fd1282, [%rd5];
	div.rn.f64 	%fd2517, %fd420, %fd1282;
	{
	.reg .b32 %temp; 
	mov.b64 	{%temp, %r815}, %fd2517;
	}
	{
	.reg .b32 %temp; 
	mov.b64 	{%r816, %temp}, %fd2517;
	}
	setp.gt.s32 	%p156, %r815, 1048575;
	mov.b32 	%r817, -1023;
	@%p156 bra 	$L__BB3_98;
	mul.f64 	%fd2517, %fd2517, 0d4350000000000000;
	{
	.reg .b32 %temp; 
	mov.b64 	{%temp, %r815}, %fd2517;
	}
	{
	.reg .b32 %temp; 
	mov.b64 	{%r816, %temp}, %fd2517;
	}
	mov.b32 	%r817, -1077;
$L__BB3_98:
	add.s32 	%r384, %r815, -1;
	setp.gt.u32 	%p157, %r384, 2146435070;
	@%p157 bra 	$L__BB3_102;
	shr.u32 	%r387, %r815, 20;
	add.s32 	%r818, %r817, %r387;
	and.b32  	%r388, %r815, 1048575;
	or.b32  	%r389, %r388, 1072693248;
	mov.b64 	%fd2518, {%r816, %r389};
	setp.lt.u32 	%p159, %r389, 1073127583;
	@%p159 bra 	$L__BB3_101;
	{
	.reg .b32 %temp; 
	mov.b64 	{%r390, %temp}, %fd2518;
	}
	{
	.reg .b32 %temp; 
	mov.b64 	{%temp, %r391}, %fd2518;
	}
	add.s32 	%r392, %r391, -1048576;
	mov.b64 	%fd2518, {%r390, %r392};
	add.s32 	%r818, %r818, 1;
$L__BB3_101:
	add.f64 	%fd1284, %fd2518, 0dBFF0000000000000;
	add.f64 	%fd1285, %fd2518, 0d3FF0000000000000;
	rcp.approx.ftz.f64 	%fd1286, %fd1285;
	neg.f64 	%fd1287, %fd1285;
	fma.rn.f64 	%fd1288, %fd1287, %fd1286, 0d3FF0000000000000;
	fma.rn.f64 	%fd1289, %fd1288, %fd1288, %fd1288;
	fma.rn.f64 	%fd1290, %fd1289, %fd1286, %fd1286;
	mul.f64 	%fd1291, %fd1284, %fd1290;
	fma.rn.f64 	%fd1292, %fd1284, %fd1290, %fd1291;
	mul.f64 	%fd1293, %fd1292, %fd1292;
	fma.rn.f64 	%fd1294, %fd1293, 0d3EB1380B3AE80F1E, 0d3ED0EE258B7A8B04;
	fma.rn.f64 	%fd1295, %fd1294, %fd1293, 0d3EF3B2669F02676F;
	fma.rn.f64 	%fd1296, %fd1295, %fd1293, 0d3F1745CBA9AB0956;
	fma.rn.f64 	%fd1297, %fd1296, %fd1293, 0d3F3C71C72D1B5154;
	fma.rn.f64 	%fd1298, %fd1297, %fd1293, 0d3F624924923BE72D;
	fma.rn.f64 	%fd1299, %fd1298, %fd1293, 0d3F8999999999A3C4;
	fma.rn.f64 	%fd1300, %fd1299, %fd1293, 0d3FB5555555555554;
	sub.f64 	%fd1301, %fd1284, %fd1292;
	add.f64 	%fd1302, %fd1301, %fd1301;
	neg.f64 	%fd1303, %fd1292;
	fma.rn.f64 	%fd1304, %fd1303, %fd1284, %fd1302;
	mul.f64 	%fd1305, %fd1290, %fd1304;
	mul.f64 	%fd1306, %fd1293, %fd1300;
	fma.rn.f64 	%fd1307, %fd1306, %fd1292, %fd1305;
	xor.b32  	%r393, %r818, -2147483648;
	mov.b32 	%r394, 1127219200;
	mov.b64 	%fd1308, {%r393, %r394};
	mov.b32 	%r395, -2147483648;
	mov.b64 	%fd1309, {%r395, %r394};
	sub.f64 	%fd1310, %fd1308, %fd1309;
	fma.rn.f64 	%fd1311, %fd1310, 0d3FE62E42FEFA39EF, %fd1292;
	fma.rn.f64 	%fd1312, %fd1310, 0dBFE62E42FEFA39EF, %fd1311;
	sub.f64 	%fd1313, %fd1312, %fd1292;
	sub.f64 	%fd1314, %fd1307, %fd1313;
	fma.rn.f64 	%fd1315, %fd1310, 0d3C7ABC9E3B39803F, %fd1314;
	add.f64 	%fd2519, %fd1311, %fd1315;
	bra.uni 	$L__BB3_103;
$L__BB3_102:
	fma.rn.f64 	%fd1283, %fd2517, 0d7FF0000000000000, 0d7FF0000000000000;
	{
	.reg .b32 %temp; 
	mov.b64 	{%temp, %r385}, %fd2517;
	}
	and.b32  	%r386, %r385, 2147483647;
	setp.eq.s32 	%p158, %r386, 0;
	selp.f64 	%fd2519, 0dFFF0000000000000, %fd1283, %p158;
$L__BB3_103:
	cvt.u64.u32 	%rd38, %r1;
	mov.u32 	%r73, %tid.x;
	cvta.to.global.u64 	%rd39, %rd8;
	add.s64 	%rd40, %rd39, %rd38;
	ld.global.u8 	%rs1, [%rd40];
	setp.ne.s16 	%p160, %rs1, 67;
	@%p160 bra 	$L__BB3_146;
	sub.f64 	%fd111, %fd101, %fd100;
	cvt.rn.f64.u32 	%fd1534, %r73;
	mul.f64 	%fd112, %fd1534, 0d400921FB54442D18;
	div.rn.f64 	%fd113, %fd112, %fd111;
	{
	.reg .b32 %temp; 
	mov.b64 	{%temp, %r74}, %fd113;
	}
	mov.f64 	%fd1535, 0d4000000000000000;
	{
	.reg .b32 %temp; 
	mov.b64 	{%temp, %r465}, %fd1535;
	}
	and.b32  	%r76, %r465, 2146435072;
	setp.eq.s32 	%p204, %r76, 1062207488;
	abs.f64 	%fd114, %fd113;
	{ // callseq 81, 0
	.param .b64 param0;
	st.param.f64 	[param0], %fd114;
	.param .b64 param1;
	st.param.f64 	[param1], 0d4000000000000000;
	.param .b64 retval0;
	call.uni (retval0), 
	__internal_accurate_pow, 
	(
	param0, 
	param1
	);
	ld.param.f64 	%fd1536, [retval0];
	} // callseq 81
	setp.lt.s32 	%p205, %r74, 0;
	neg.f64 	%fd1538, %fd1536;
	selp.f64 	%fd1539, %fd1538, %fd1536, %p204;
	selp.f64 	%fd2521, %fd1539, %fd1536, %p205;
	setp.neu.f64 	%p206, %fd113, 0d0000000000000000;
	@%p206 bra 	$L__BB3_106;
	setp.eq.s32 	%p207, %r76, 1062207488;
	selp.b32 	%r466, %r74, 0, %p207;
	setp.lt.s32 	%p208, %r465, 0;
	or.b32  	%r467, %r466, 2146435072;
	selp.b32 	%r468, %r467, %r466, %p208;
	mov.b32 	%r469, 0;
	mov.b64 	%fd2521, {%r469, %r468};
$L__BB3_106:
	add.f64 	%fd1540, %fd113, 0d4000000000000000;
	{
	.reg .b32 %temp; 
	mov.b64 	{%temp, %r470}, %fd1540;
	}
	and.b32  	%r471, %r470, 2146435072;
	setp.ne.s32 	%p209, %r471, 2146435072;
	@%p209 bra 	$L__BB3_111;
	setp.num.f64 	%p210, %fd113, %fd113;
	@%p210 bra 	$L__BB3_109;
	mov.f64 	%fd1541, 0d4000000000000000;
	add.rn.f64 	%fd2521, %fd113, %fd1541;
	bra.uni 	$L__BB3_111;
$L__BB3_109:
	setp.neu.f64 	%p211, %fd114, 0d7FF0000000000000;
	@%p211 bra 	$L__BB3_111;
	setp.lt.s32 	%p212, %r74, 0;
	setp.eq.s32 	%p213, %r76, 1062207488;
	setp.lt.s32 	%p214, %r465, 0;
	selp.b32 	%r473, 0, 2146435072, %p214;
	and.b32  	%r474, %r465, 2147483647;
	setp.ne.s32 	%p215, %r474, 1071644672;
	or.b32  	%r475, %r473, -2147483648;
	selp.b32 	%r476, %r475, %r473, %p215;
	selp.b32 	%r477, %r476, %r473, %p213;
	selp.b32 	%r478, %r477, %r473, %p212;
	mov.b32 	%r479, 0;
	mov.b64 	%fd2521, {%r479, %r478};
$L__BB3_111:
	mul.f64 	%fd1542, %fd112, %fd111;
	div.rn.f64 	%fd121, %fd1542, %fd111;
	abs.f64 	%fd122, %fd121;
	setp.neu.f64 	%p216, %fd122, 0d7FF0000000000000;
	@%p216 bra 	$L__BB3_113;
	mov.f64 	%fd1548, 0d0000000000000000;
	mul.rn.f64 	%fd2523, %fd121, %fd1548;
	mov.b32 	%r820, 1;
	bra.uni 	$L__BB3_116;
$L__BB3_113:
	mul.f64 	%fd1543, %fd121, 0d3FE45F306DC9C883;
	cvt.rni.s32.f64 	%r819, %fd1543;
	cvt.rn.f64.s32 	%fd1544, %r819;
	fma.rn.f64 	%fd1545, %fd1544, 0dBFF921FB54442D18, %fd121;
	fma.rn.f64 	%fd1546, %fd1544, 0dBC91A62633145C00, %fd1545;
	fma.rn.f64 	%fd2523, %fd1544, 0dB97B839A252049C0, %fd1546;
	setp.ltu.f64 	%p217, %fd122, 0d41E0000000000000;
	@%p217 bra 	$L__BB3_115;
	{ // callseq 82, 0
	.param .b64 param0;
	st.param.f64 	[param0], %fd121;
	.param .align 16 .b8 retval0[16];
	call.uni (retval0), 
	__internal_trig_reduction_slowpathd, 
	(
	param0
	);
	ld.param.f64 	%fd2523, [retval0];
	ld.param.b32 	%r819, [retval0+8];
	} // callseq 82
$L__BB3_115:
	add.s32 	%r820, %r819, 1;
$L__BB3_116:
	shl.b32 	%r482, %r820, 6;
	cvt.u64.u32 	%rd65, %r482;
	and.b64  	%rd66, %rd65, 64;
	mov.u64 	%rd67, __cudart_sin_cos_coeffs;
	add.s64 	%rd68, %rd67, %rd66;
	mul.rn.f64 	%fd1549, %fd2523, %fd2523;
	and.b32  	%r483, %r820, 1;
	setp.eq.b32 	%p218, %r483, 1;
	selp.f64 	%fd1550, 0dBDA8FF8320FD8164, 0d3DE5DB65F9785EBA, %p218;
	ld.global.nc.v2.f64 	{%fd1551, %fd1552}, [%rd68];
	fma.rn.f64 	%fd1553, %fd1550, %fd1549, %fd1551;
	fma.rn.f64 	%fd1554, %fd1553, %fd1549, %fd1552;
	ld.global.nc.v2.f64 	{%fd1555, %fd1556}, [%rd68+16];
	fma.rn.f64 	%fd1557, %fd1554, %fd1549, %fd1555;
	fma.rn.f64 	%fd1558, %fd1557, %fd1549, %fd1556;
	ld.global.nc.v2.f64 	{%fd1559, %fd1560}, [%rd68+32];
	fma.rn.f64 	%fd1561, %fd1558, %fd1549, %fd1559;
	fma.rn.f64 	%fd1562, %fd1561, %fd1549, %fd1560;
	fma.rn.f64 	%fd1563, %fd1562, %fd2523, %fd2523;
	fma.rn.f64 	%fd1564, %fd1562, %fd1549, 0d3FF0000000000000;
	selp.f64 	%fd1565, %fd1564, %fd1563, %p218;
	and.b32  	%r484, %r820, 2;
	setp.eq.s32 	%p219, %r484, 0;
	mov.f64 	%fd1566, 0d0000000000000000;
	sub.f64 	%fd1567, %fd1566, %fd1565;
	selp.f64 	%fd128, %fd1565, %fd1567, %p219;
	fma.rn.f64 	%fd1568, %fd101, 0d3FF71547652B82FE, 0d4338000000000000;
	{
	.reg .b32 %temp; 
	mov.b64 	{%r82, %temp}, %fd1568;
	}
	mov.f64 	%fd1569, 0dC338000000000000;
	add.rn.f64 	%fd1570, %fd1568, %fd1569;
	fma.rn.f64 	%fd1571, %fd1570, 0dBFE62E42FEFA39EF, %fd101;
	fma.rn.f64 	%fd1572, %fd1570, 0dBC7ABC9E3B39803F, %fd1571;
	fma.rn.f64 	%fd1573, %fd1572, 0d3E5ADE1569CE2BDF, 0d3E928AF3FCA213EA;
	fma.rn.f64 	%fd1574, %fd1573, %fd1572, 0d3EC71DEE62401315;
	fma.rn.f64 	%fd1575, %fd1574, %fd1572, 0d3EFA01997C89EB71;
	fma.rn.f64 	%fd1576, %fd1575, %fd1572, 0d3F2A01A014761F65;
	fma.rn.f64 	%fd1577, %fd1576, %fd1572, 0d3F56C16C1852B7AF;
	fma.rn.f64 	%fd1578, %fd1577, %fd1572, 0d3F81111111122322;
	fma.rn.f64 	%fd1579, %fd1578, %fd1572, 0d3FA55555555502A1;
	fma.rn.f64 	%fd1580, %fd1579, %fd1572, 0d3FC5555555555511;
	fma.rn.f64 	%fd1581, %fd1580, %fd1572, 0d3FE000000000000B;
	fma.rn.f64 	%fd1582, %fd1581, %fd1572, 0d3FF0000000000000;
	fma.rn.f64 	%fd1583, %fd1582, %fd1572, 0d3FF0000000000000;
	{
	.reg .b32 %temp; 
	mov.b64 	{%r83, %temp}, %fd1583;
	}
	{
	.reg .b32 %temp; 
	mov.b64 	{%temp, %r84}, %fd1583;
	}
	shl.b32 	%r485, %r82, 20;
	add.s32 	%r486, %r485, %r84;
	mov.b64 	%fd2524, {%r83, %r486};
	{
	.reg .b32 %temp; 
	mov.b64 	{%temp, %r487}, %fd101;
	}
	mov.b32 	%f22, %r487;
	abs.f32 	%f7, %f22;
	setp.lt.f32 	%p220, %f7, 0f4086232B;
	@%p220 bra 	$L__BB3_119;
	setp.lt.f64 	%p221, %fd101, 0d0000000000000000;
	add.f64 	%fd1584, %fd101, 0d7FF0000000000000;
	selp.f64 	%fd2524, 0d0000000000000000, %fd1584, %p221;
	setp.geu.f32 	%p222, %f7, 0f40874800;
	@%p222 bra 	$L__BB3_119;
	shr.u32 	%r488, %r82, 31;
	add.s32 	%r489, %r82, %r488;
	shr.s32 	%r490, %r489, 1;
	shl.b32 	%r491, %r490, 20;
	add.s32 	%r492, %r84, %r491;
	mov.b64 	%fd1585, {%r83, %r492};
	sub.s32 	%r493, %r82, %r490;
	shl.b32 	%r494, %r493, 20;
	add.s32 	%r495, %r494, 1072693248;
	mov.b32 	%r496, 0;
	mov.b64 	%fd1586, {%r496, %r495};
	mul.f64 	%fd2524, %fd1586, %fd1585;
$L__BB3_119:
	mov.f64 	%fd1587, 0d0000000000000000;
	sub.f64 	%fd1588, %fd1587, %fd100;
	mul.f64 	%fd1589, %fd112, %fd1588;
	div.rn.f64 	%fd133, %fd1589, %fd111;
	abs.f64 	%fd134, %fd133;
	setp.neu.f64 	%p223, %fd134, 0d7FF0000000000000;
	@%p223 bra 	$L__BB3_121;
	mov.f64 	%fd1595, 0d0000000000000000;
	mul.rn.f64 	%fd2526, %fd133, %fd1595;
	mov.b32 	%r822, 1;
	bra.uni 	$L__BB3_124;
$L__BB3_121:
	mul.f64 	%fd1590, %fd133, 0d3FE45F306DC9C883;
	cvt.rni.s32.f64 	%r821, %fd1590;
	cvt.rn.f64.s32 	%fd1591, %r821;
	fma.rn.f64 	%fd1592, %fd1591, 0dBFF921FB54442D18, %fd133;
	fma.rn.f64 	%fd1593, %fd1591, 0dBC91A62633145C00, %fd1592;
	fma.rn.f64 	%fd2526, %fd1591, 0dB97B839A252049C0, %fd1593;
	setp.ltu.f64 	%p224, %fd134, 0d41E0000000000000;
	@%p224 bra 	$L__BB3_123;
	{ // callseq 83, 0
	.param .b64 param0;
	st.param.f64 	[param0], %fd133;
	.param .align 16 .b8 retval0[16];
	call.uni (retval0), 
	__internal_trig_reduction_slowpathd, 
	(
	param0
	);
	ld.param.f64 	%fd2526, [retval0];
	ld.param.b32 	%r821, [retval0+8];
	} // callseq 83
$L__BB3_123:
	add.s32 	%r822, %r821, 1;
$L__BB3_124:
	shl.b32 	%r499, %r822, 6;
	cvt.u64.u32 	%rd69, %r499;
	and.b64  	%rd70, %rd69, 64;
	add.s64 	%rd72, %rd67, %rd70;
	mul.rn.f64 	%fd1596, %fd2526, %fd2526;
	and.b32  	%r500, %r822, 1;
	setp.eq.b32 	%p225, %r500, 1;
	selp.f64 	%fd1597, 0dBDA8FF8320FD8164, 0d3DE5DB65F9785EBA, %p225;
	ld.global.nc.v2.f64 	{%fd1598, %fd1599}, [%rd72];
	fma.rn.f64 	%fd1600, %fd1597, %fd1596, %fd1598;
	fma.rn.f64 	%fd1601, %fd1600, %fd1596, %fd1599;
	ld.global.nc.v2.f64 	{%fd1602, %fd1603}, [%rd72+16];
	fma.rn.f64 	%fd1604, %fd1601, %fd1596, %fd1602;
	fma.rn.f64 	%fd1605, %fd1604, %fd1596, %fd1603;
	ld.global.nc.v2.f64 	{%fd1606, %fd1607}, [%rd72+32];
	fma.rn.f64 	%fd1608, %fd1605, %fd1596, %fd1606;
	fma.rn.f64 	%fd1609, %fd1608, %fd1596, %fd1607;
	fma.rn.f64 	%fd1610, %fd1609, %fd2526, %fd2526;
	fma.rn.f64 	%fd1611, %fd1609, %fd1596, 0d3FF0000000000000;
	selp.f64 	%fd1612, %fd1611, %fd1610, %p225;
	and.b32  	%r501, %r822, 2;
	setp.eq.s32 	%p226, %r501, 0;
	mov.f64 	%fd1613, 0d0000000000000000;
	sub.f64 	%fd1614, %fd1613, %fd1612;
	selp.f64 	%fd140, %fd1612, %fd1614, %p226;
	mov.f64 	%fd1615, 0d4338000000000000;
	{
	.reg .b32 %temp; 
	mov.b64 	{%r90, %temp}, %fd1615;
	}
	mov.f64 	%fd1616, 0dC338000000000000;
	add.rn.f64 	%fd1617, %fd1615, %fd1616;
	fma.rn.f64 	%fd1618, %fd1617, 0dBFE62E42FEFA39EF, 0d0000000000000000;
	fma.rn.f64 	%fd1619, %fd1617, 0dBC7ABC9E3B39803F, %fd1618;
	fma.rn.f64 	%fd1620, %fd1619, 0d3E5ADE1569CE2BDF, 0d3E928AF3FCA213EA;
	fma.rn.f64 	%fd1621, %fd1620, %fd1619, 0d3EC71DEE62401315;
	fma.rn.f64 	%fd1622, %fd1621, %fd1619, 0d3EFA01997C89EB71;
	fma.rn.f64 	%fd1623, %fd1622, %fd1619, 0d3F2A01A014761F65;
	fma.rn.f64 	%fd1624, %fd1623, %fd1619, 0d3F56C16C1852B7AF;
	fma.rn.f64 	%fd1625, %fd1624, %fd1619, 0d3F81111111122322;
	fma.rn.f64 	%fd1626, %fd1625, %fd1619, 0d3FA55555555502A1;
	fma.rn.f64 	%fd1627, %fd1626, %fd1619, 0d3FC5555555555511;
	fma.rn.f64 	%fd1628, %fd1627, %fd1619, 0d3FE000000000000B;
	fma.rn.f64 	%fd1629, %fd1628, %fd1619, 0d3FF0000000000000;
	fma.rn.f64 	%fd1630, %fd1629, %fd1619, 0d3FF0000000000000;
	{
	.reg .b32 %temp; 
	mov.b64 	{%r91, %temp}, %fd1630;
	}
	{
	.reg .b32 %temp; 
	mov.b64 	{%temp, %r92}, %fd1630;
	}
	shl.b32 	%r502, %r90, 20;
	add.s32 	%r503, %r502, %r92;
	mov.b64 	%fd2527, {%r91, %r503};
	{
	.reg .b32 %temp; 
	mov.b64 	{%temp, %r504}, %fd1613;
	}
	mov.b32 	%f23, %r504;
	abs.f32 	%f8, %f23;
	setp.lt.f32 	%p227, %f8, 0f4086232B;
	@%p227 bra 	$L__BB3_127;
	setp.geu.f32 	%p228, %f8, 0f40874800;
	mov.f64 	%fd2527, 0d7FF0000000000000;
	@%p228 bra 	$L__BB3_127;
	shr.u32 	%r505, %r90, 31;
	add.s32 	%r506, %r90, %r505;
	shr.s32 	%r507, %r506, 1;
	shl.b32 	%r508, %r507, 20;
	add.s32 	%r509, %r92, %r508;
	mov.b64 	%fd1632, {%r91, %r509};
	sub.s32 	%r510, %r90, %r507;
	shl.b32 	%r511, %r510, 20;
	add.s32 	%r512, %r511, 1072693248;
	mov.b32 	%r513, 0;
	mov.b64 	%fd1633, {%r513, %r512};
	mul.f64 	%fd2527, %fd1633, %fd1632;
$L__BB3_127:
	setp.neu.f64 	%p229, %fd122, 0d7FF0000000000000;
	mul.f64 	%fd1634, %fd140, %fd2527;
	mul.f64 	%fd1635, %fd128, %fd2524;
	sub.f64 	%fd144, %fd1635, %fd1634;
	@%p229 bra 	$L__BB3_129;
	mov.f64 	%fd1641, 0d0000000000000000;
	mul.rn.f64 	%fd2528, %fd121, %fd1641;
	mov.b32 	%r823, 0;
	bra.uni 	$L__BB3_131;
$L__BB3_129:
	mul.f64 	%fd1636, %fd121, 0d3FE45F306DC9C883;
	cvt.rni.s32.f64 	%r823, %fd1636;
	cvt.rn.f64.s32 	%fd1637, %r823;
	fma.rn.f64 	%fd1638, %fd1637, 0dBFF921FB54442D18, %fd121;
	fma.rn.f64 	%fd1639, %fd1637, 0dBC91A62633145C00, %fd1638;
	fma.rn.f64 	%fd2528, %fd1637, 0dB97B839A252049C0, %fd1639;
	setp.ltu.f64 	%p230, %fd122, 0d41E0000000000000;
	@%p230 bra 	$L__BB3_131;
	{ // callseq 84, 0
	.param .b64 param0;
	st.param.f64 	[param0], %fd121;
	.param .align 16 .b8 retval0[16];
	call.uni (retval0), 
	__internal_trig_reduction_slowpathd, 
	(
	param0
	);
	ld.param.f64 	%fd2528, [retval0];
	ld.param.b32 	%r823, [retval0+8];
	} // callseq 84
$L__BB3_131:
	shl.b32 	%r516, %r823, 6;
	cvt.u64.u32 	%rd73, %r516;
	and.b64  	%rd74, %rd73, 64;
	mov.u64 	%rd75, __cudart_sin_cos_coeffs;
	add.s64 	%rd76, %rd75, %rd74;
	mul.rn.f64 	%fd1642, %fd2528, %fd2528;
	and.b32  	%r517, %r823, 1;
	setp.eq.b32 	%p232, %r517, 1;
	selp.f64 	%fd1643, 0dBDA8FF8320FD8164, 0d3DE5DB65F9785EBA, %p232;
	ld.global.nc.v2.f64 	{%fd1644, %fd1645}, [%rd76];
	fma.rn.f64 	%fd1646, %fd1643, %fd1642, %fd1644;
	fma.rn.f64 	%fd1647, %fd1646, %fd1642, %fd1645;
	ld.global.nc.v2.f64 	{%fd1648, %fd1649}, [%rd76+16];
	fma.rn.f64 	%fd1650, %fd1647, %fd1642, %fd1648;
	fma.rn.f64 	%fd1651, %fd1650, %fd1642, %fd1649;
	ld.global.nc.v2.f64 	{%fd1652, %fd1653}, [%rd76+32];
	fma.rn.f64 	%fd1654, %fd1651, %fd1642, %fd1652;
	fma.rn.f64 	%fd1655, %fd1654, %fd1642, %fd1653;
	fma.rn.f64 	%fd1656, %fd1655, %fd2528, %fd2528;
	fma.rn.f64 	%fd1657, %fd1655, %fd1642, 0d3FF0000000000000;
	selp.f64 	%fd1658, %fd1657, %fd1656, %p232;
	and.b32  	%r518, %r823, 2;
	setp.eq.s32 	%p233, %r518, 0;
	mov.f64 	%fd1659, 0d0000000000000000;
	sub.f64 	%fd1660, %fd1659, %fd1658;
	selp.f64 	%fd1661, %fd1658, %fd1660, %p233;
	mul.f64 	%fd1662, %fd113, %fd1661;
	fma.rn.f64 	%fd149, %fd2524, %fd1662, %fd144;
	@%p223 bra 	$L__BB3_133;
	mov.f64 	%fd1668, 0d0000000000000000;
	mul.rn.f64 	%fd2529, %fd133, %fd1668;
	mov.b32 	%r824, 0;
	bra.uni 	$L__BB3_135;
$L__BB3_133:
	mul.f64 	%fd1663, %fd133, 0d3FE45F306DC9C883;
	cvt.rni.s32.f64 	%r824, %fd1663;
	cvt.rn.f64.s32 	%fd1664, %r824;
	fma.rn.f64 	%fd1665, %fd1664, 0dBFF921FB54442D18, %fd133;
	fma.rn.f64 	%fd1666, %fd1664, 0dBC91A62633145C00, %fd1665;
	fma.rn.f64 	%fd2529, %fd1664, 0dB97B839A252049C0, %fd1666;
	setp.ltu.f64 	%p234, %fd134, 0d41E0000000000000;
	@%p234 bra 	$L__BB3_135;
	{ // callseq 85, 0
	.param .b64 param0;
	st.param.f64 	[param0], %fd133;
	.param .align 16 .b8 retval0[16];
	call.uni (retval0), 
	__internal_trig_reduction_slowpathd, 
	(
	param0
	);
	ld.param.f64 	%fd2529, [retval0];
	ld.param.b32 	%r824, [retval0+8];
	} // callseq 85
$L__BB3_135:
	shl.b32 	%r521, %r824, 6;
	cvt.u64.u32 	%rd77, %r521;
	and.b64  	%rd78, %rd77, 64;
	add.s64 	%rd80, %rd75, %rd78;
	mul.rn.f64 	%fd1669, %fd2529, %fd2529;
	and.b32  	%r522, %r824, 1;
	setp.eq.b32 	%p235, %r522, 1;
	selp.f64 	%fd1670, 0dBDA8FF8320FD8164, 0d3DE5DB65F9785EBA, %p235;
	ld.global.nc.v2.f64 	{%fd1671, %fd1672}, [%rd80];
	fma.rn.f64 	%fd1673, %fd1670, %fd1669, %fd1671;
	fma.rn.f64 	%fd1674, %fd1673, %fd1669, %fd1672;
	ld.global.nc.v2.f64 	{%fd1675, %fd1676}, [%rd80+16];
	fma.rn.f64 	%fd1677, %fd1674, %fd1669, %fd1675;
	fma.rn.f64 	%fd1678, %fd1677, %fd1669, %fd1676;
	ld.global.nc.v2.f64 	{%fd1679, %fd1680}, [%rd80+32];
	fma.rn.f64 	%fd1681, %fd1678, %fd1669, %fd1679;
	fma.rn.f64 	%fd1682, %fd1681, %fd1669, %fd1680;
	fma.rn.f64 	%fd1683, %fd1682, %fd2529, %fd2529;
	fma.rn.f64 	%fd1684, %fd1682, %fd1669, 0d3FF0000000000000;
	selp.f64 	%fd1685, %fd1684, %fd1683, %p235;
	and.b32  	%r523, %r824, 2;
	setp.eq.s32 	%p236, %r523, 0;
	mov.f64 	%fd1686, 0d0000000000000000;
	sub.f64 	%fd1687, %fd1686, %fd1685;
	selp.f64 	%fd1688, %fd1685, %fd1687, %p236;
	mul.f64 	%fd1689, %fd113, %fd1688;
	mul.f64 	%fd1690, %fd2527, %fd1689;
	sub.f64 	%fd1691, %fd149, %fd1690;
	add.f64 	%fd1692, %fd2521, 0d3FF0000000000000;
	rcp.rn.f64 	%fd1693, %fd1692;
	setp.eq.f64 	%p237, %fd113, 0d3FF0000000000000;
	selp.f64 	%fd1694, 0d3FE0000000000000, %fd1693, %p237;
	mul.f64 	%fd154, %fd1694, %fd1691;
	setp.eq.s32 	%p238, %r73, 0;
	mov.f64 	%fd2532, %fd101;
	@%p238 bra 	$L__BB3_145;
	setp.neu.f64 	%p239, %fd122, 0d7FF0000000000000;
	@%p239 bra 	$L__BB3_138;
	mov.f64 	%fd1700, 0d0000000000000000;
	mul.rn.f64 	%fd2530, %fd121, %fd1700;
	mov.b32 	%r825, 0;
	bra.uni 	$L__BB3_140;
$L__BB3_138:
	mul.f64 	%fd1695, %fd121, 0d3FE45F306DC9C883;
	cvt.rni.s32.f64 	%r825, %fd1695;
	cvt.rn.f64.s32 	%fd1696, %r825;
	fma.rn.f64 	%fd1697, %fd1696, 0dBFF921FB54442D18, %fd121;
	fma.rn.f64 	%fd1698, %fd1696, 0dBC91A62633145C00, %fd1697;
	fma.rn.f64 	%fd2530, %fd1696, 0dB97B839A252049C0, %fd1698;
	setp.ltu.f64 	%p240, %fd122, 0d41E0000000000000;
	@%p240 bra 	$L__BB3_140;
	{ // callseq 86, 0
	.param .b64 param0;
	st.param.f64 	[param0], %fd121;
	.param .align 16 .b8 retval0[16];
	call.uni (retval0), 
	__internal_trig_reduction_slowpathd, 
	(
	param0
	);
	ld.param.f64 	%fd2530, [retval0];
	ld.param.b32 	%r825, [retval0+8];
	} // callseq 86
$L__BB3_140:
	setp.neu.f64 	%p241, %fd134, 0d7FF0000000000000;
	shl.b32 	%r526, %r825, 6;
	cvt.u64.u32 	%rd81, %r526;
	and.b64  	%rd82, %rd81, 64;
	add.s64 	%rd84, %rd75, %rd82;
	mul.rn.f64 	%fd1701, %fd2530, %fd2530;
	and.b32  	%r527, %r825, 1;
	setp.eq.b32 	%p242, %r527, 1;
	selp.f64 	%fd1702, 0dBDA8FF8320FD8164, 0d3DE5DB65F9785EBA, %p242;
	ld.global.nc.v2.f64 	{%fd1703, %fd1704}, [%rd84];
	fma.rn.f64 	%fd1705, %fd1702, %fd1701, %fd1703;
	fma.rn.f64 	%fd1706, %fd1705, %fd1701, %fd1704;
	ld.global.nc.v2.f64 	{%fd1707, %fd1708}, [%rd84+16];
	fma.rn.f64 	%fd1709, %fd1706, %fd1701, %fd1707;
	fma.rn.f64 	%fd1710, %fd1709, %fd1701, %fd1708;
	ld.global.nc.v2.f64 	{%fd1711, %fd1712}, [%rd84+32];
	fma.rn.f64 	%fd1713, %fd1710, %fd1701, %fd1711;
	fma.rn.f64 	%fd1714, %fd1713, %fd1701, %fd1712;
	fma.rn.f64 	%fd1715, %fd1714, %fd2530, %fd2530;
	fma.rn.f64 	%fd1716, %fd1714, %fd1701, 0d3FF0000000000000;
	selp.f64 	%fd1717, %fd1716, %fd1715, %p242;
	and.b32  	%r528, %r825, 2;
	setp.eq.s32 	%p243, %r528, 0;
	mov.f64 	%fd1718, 0d0000000000000000;
	sub.f64 	%fd1719, %fd1718, %fd1717;
	selp.f64 	%fd159, %fd1717, %fd1719, %p243;
	@%p241 bra 	$L__BB3_142;
	mov.f64 	%fd1725, 0d0000000000000000;
	mul.rn.f64 	%fd2531, %fd133, %fd1725;
	mov.b32 	%r826, 0;
	bra.uni 	$L__BB3_144;
$L__BB3_142:
	mul.f64 	%fd1720, %fd133, 0d3FE45F306DC9C883;
	cvt.rni.s32.f64 	%r826, %fd1720;
	cvt.rn.f64.s32 	%fd1721, %r826;
	fma.rn.f64 	%fd1722, %fd1721, 0dBFF921FB54442D18, %fd133;
	fma.rn.f64 	%fd1723, %fd1721, 0dBC91A62633145C00, %fd1722;
	fma.rn.f64 	%fd2531, %fd1721, 0dB97B839A252049C0, %fd1723;
	setp.ltu.f64 	%p244, %fd134, 0d41E0000000000000;
	@%p244 bra 	$L__BB3_144;
	{ // callseq 87, 0
	.param .b64 param0;
	st.param.f64 	[param0], %fd133;
	.param .align 16 .b8 retval0[16];
	call.uni (retval0), 
	__internal_trig_reduction_slowpathd, 
	(
	param0
	);
	ld.param.f64 	%fd2531, [retval0];
	ld.param.b32 	%r826, [retval0+8];
	} // callseq 87
$L__BB3_144:
	shl.b32 	%r531, %r826, 6;
	cvt.u64.u32 	%rd85, %r531;
	and.b64  	%rd86, %rd85, 64;
	add.s64 	%rd88, %rd75, %rd86;
	mul.rn.f64 	%fd1726, %fd2531, %fd2531;
	and.b32  	%r532, %r826, 1;
	setp.eq.b32 	%p245, %r532, 1;
	selp.f64 	%fd1727, 0dBDA8FF8320FD8164, 0d3DE5DB65F9785EBA, %p245;
	ld.global.nc.v2.f64 	{%fd1728, %fd1729}, [%rd88];
	fma.rn.f64 	%fd1730, %fd1727, %fd1726, %fd1728;
	fma.rn.f64 	%fd1731, %fd1730, %fd1726, %fd1729;
	ld.global.nc.v2.f64 	{%fd1732, %fd1733}, [%rd88+16];
	fma.rn.f64 	%fd1734, %fd1731, %fd1726, %fd1732;
	fma.rn.f64 	%fd1735, %fd1734, %fd1726, %fd1733;
	ld.global.nc.v2.f64 	{%fd1736, %fd1737}, [%rd88+32];
	fma.rn.f64 	%fd1738, %fd1735, %fd1726, %fd1736;
	fma.rn.f64 	%fd1739, %fd1738, %fd1726, %fd1737;
	fma.rn.f64 	%fd1740, %fd1739, %fd2531, %fd2531;
	fma.rn.f64 	%fd1741, %fd1739, %fd1726, 0d3FF0000000000000;
	selp.f64 	%fd1742, %fd1741, %fd1740, %p245;
	and.b32  	%r533, %r826, 2;
	setp.eq.s32 	%p246, %r533, 0;
	mov.f64 	%fd1743, 0d0000000000000000;
	sub.f64 	%fd1744, %fd1743, %fd1742;
	selp.f64 	%fd1745, %fd1742, %fd1744, %p246;
	sub.f64 	%fd1746, %fd159, %fd1745;
	mul.f64 	%fd1747, %fd111, %fd1746;
	div.rn.f64 	%fd2532, %fd1747, %fd112;
$L__BB3_145:
	sub.f64 	%fd1748, %fd154, %fd2532;
	mov.f64 	%fd1749, 0d4000000000000000;
	div.rn.f64 	%fd1750, %fd1749, %fd111;
	mul.f64 	%fd2546, %fd1750, %fd1748;
	bra.uni 	$L__BB3_188;
$L__BB3_146:
	sub.f64 	%fd167, %fd101, %fd100;
	cvt.rn.f64.u32 	%fd1316, %r73;
	mul.f64 	%fd168, %fd1316, 0d400921FB54442D18;
	div.rn.f64 	%fd169, %fd168, %fd167;
	{
	.reg .b32 %temp; 
	mov.b64 	{%temp, %r105}, %fd169;
	}
	mov.f64 	%fd1317, 0d4000000000000000;
	{
	.reg .b32 %temp; 
	mov.b64 	{%temp, %r396}, %fd1317;
	}
	and.b32  	%r107, %r396, 2146435072;
	setp.eq.s32 	%p161, %r107, 1062207488;
	abs.f64 	%fd170, %fd169;
	{ // callseq 74, 0
	.param .b64 param0;
	st.param.f64 	[param0], %fd170;
	.param .b64 param1;
	st.param.f64 	[param1], 0d4000000000000000;
	.param .b64 retval0;
	call.uni (retval0), 
	__internal_accurate_pow, 
	(
	param0, 
	param1
	);
	ld.param.f64 	%fd1318, [retval0];
	} // callseq 74
	setp.lt.s32 	%p162, %r105, 0;
	neg.f64 	%fd1320, %fd1318;
	selp.f64 	%fd1321, %fd1320, %fd1318, %p161;
	selp.f64 	%fd2534, %fd1321, %fd1318, %p162;
	setp.neu.f64 	%p163, %fd169, 0d0000000000000000;
	@%p163 bra 	$L__BB3_148;
	setp.eq.s32 	%p164, %r107, 1062207488;
	selp.b32 	%r397, %r105, 0, %p164;
	setp.lt.s32 	%p165, %r396, 0;
	or.b32  	%r398, %r397, 2146435072;
	selp.b32 	%r399, %r398, %r397, %p165;
	mov.b32 	%r400, 0;
	mov.b64 	%fd2534, {%r400, %r399};
$L__BB3_148:
	add.f64 	%fd1322, %fd169, 0d4000000000000000;
	{
	.reg .b32 %temp; 
	mov.b64 	{%temp, %r401}, %fd1322;
	}
	and.b32  	%r402, %r401, 2146435072;
	setp.ne.s32 	%p166, %r402, 2146435072;
	@%p166 bra 	$L__BB3_153;
	setp.num.f64 	%p167, %fd169, %fd169;
	@%p167 bra 	$L__BB3_151;
	mov.f64 	%fd1323, 0d4000000000000000;
	add.rn.f64 	%fd2534, %fd169, %fd1323;
	bra.uni 	$L__BB3_153;
$L__BB3_151:
	setp.neu.f64 	%p168, %fd170, 0d7FF0000000000000;
	@%p168 bra 	$L__BB3_153;
	setp.lt.s32 	%p169, %r105, 0;
	setp.eq.s32 	%p170, %r107, 1062207488;
	setp.lt.s32 	%p171, %r396, 0;
	selp.b32 	%r404, 0, 2146435072, %p171;
	and.b32  	%r405, %r396, 2147483647;
	setp.ne.s32 	%p172, %r405, 1071644672;
	or.b32  	%r406, %r404, -2147483648;
	selp.b32 	%r407, %r406, %r404, %p172;
	selp.b32 	%r408, %r407, %r404, %p170;
	selp.b32 	%r409, %r408, %r404, %p169;
	mov.b32 	%r410, 0;
	mov.b64 	%fd2534, {%r410, %r409};
$L__BB3_153:
	mov.f64 	%fd1324, 0d0000000000000000;
	sub.f64 	%fd1325, %fd1324, %fd100;
	mul.f64 	%fd1326, %fd168, %fd1325;
	div.rn.f64 	%fd177, %fd1326, %fd167;
	abs.f64 	%fd178, %fd177;
	setp.neu.f64 	%p173, %fd178, 0d7FF0000000000000;
	@%p173 bra 	$L__BB3_155;
	mov.f64 	%fd1332, 0d0000000000000000;
	mul.rn.f64 	%fd2536, %fd177, %fd1332;
	mov.b32 	%r828, 1;
	bra.uni 	$L__BB3_158;
$L__BB3_155:
	mul.f64 	%fd1327, %fd177, 0d3FE45F306DC9C883;
	cvt.rni.s32.f64 	%r827, %fd1327;
	cvt.rn.f64.s32 	%fd1328, %r827;
	fma.rn.f64 	%fd1329, %fd1328, 0dBFF921FB54442D18, %fd177;
	fma.rn.f64 	%fd1330, %fd1328, 0dBC91A62633145C00, %fd1329;
	fma.rn.f64 	%fd2536, %fd1328, 0dB97B839A252049C0, %fd1330;
	setp.ltu.f64 	%p174, %fd178, 0d41E0000000000000;
	@%p174 bra 	$L__BB3_157;
	{ // callseq 75, 0
	.param .b64 param0;
	st.param.f64 	[param0], %fd177;
	.param .align 16 .b8 retval0[16];
	call.uni (retval0), 
	__internal_trig_reduction_slowpathd, 
	(
	param0
	);
	ld.param.f64 	%fd2536, [retval0];
	ld.param.b32 	%r827, [retval0+8];
	} // callseq 75
$L__BB3_157:
	add.s32 	%r828, %r827, 1;
$L__BB3_158:
	shl.b32 	%r413, %r828, 6;
	cvt.u64.u32 	%rd41, %r413;
	and.b64  	%rd42, %rd41, 64;
	mov.u64 	%rd43, __cudart_sin_cos_coeffs;
	add.s64 	%rd44, %rd43, %rd42;
	mul.rn.f64 	%fd1333, %fd2536, %fd2536;
	and.b32  	%r414, %r828, 1;
	setp.eq.b32 	%p175, %r414, 1;
	selp.f64 	%fd1334, 0dBDA8FF8320FD8164, 0d3DE5DB65F9785EBA, %p175;
	ld.global.nc.v2.f64 	{%fd1335, %fd1336}, [%rd44];
	fma.rn.f64 	%fd1337, %fd1334, %fd1333, %fd1335;
	fma.rn.f64 	%fd1338, %fd1337, %fd1333, %fd1336;
	ld.global.nc.v2.f64 	{%fd1339, %fd1340}, [%rd44+16];
	fma.rn.f64 	%fd1341, %fd1338, %fd1333, %fd1339;
	fma.rn.f64 	%fd1342, %fd1341, %fd1333, %fd1340;
	ld.global.nc.v2.f64 	{%fd1343, %fd1344}, [%rd44+32];
	fma.rn.f64 	%fd1345, %fd1342, %fd1333, %fd1343;
	fma.rn.f64 	%fd1346, %fd1345, %fd1333, %fd1344;
	fma.rn.f64 	%fd1347, %fd1346, %fd2536, %fd2536;
	fma.rn.f64 	%fd1348, %fd1346, %fd1333, 0d3FF0000000000000;
	selp.f64 	%fd1349, %fd1348, %fd1347, %p175;
	and.b32  	%r415, %r828, 2;
	setp.eq.s32 	%p176, %r415, 0;
	mov.f64 	%fd1350, 0d0000000000000000;
	sub.f64 	%fd1351, %fd1350, %fd1349;
	selp.f64 	%fd184, %fd1349, %fd1351, %p176;
	mov.f64 	%fd1352, 0d4338000000000000;
	{
	.reg .b32 %temp; 
	mov.b64 	{%r113, %temp}, %fd1352;
	}
	mov.f64 	%fd1353, 0dC338000000000000;
	add.rn.f64 	%fd1354, %fd1352, %fd1353;
	fma.rn.f64 	%fd1355, %fd1354, 0dBFE62E42FEFA39EF, 0d0000000000000000;
	fma.rn.f64 	%fd1356, %fd1354, 0dBC7ABC9E3B39803F, %fd1355;
	fma.rn.f64 	%fd1357, %fd1356, 0d3E5ADE1569CE2BDF, 0d3E928AF3FCA213EA;
	fma.rn.f64 	%fd1358, %fd1357, %fd1356, 0d3EC71DEE62401315;
	fma.rn.f64 	%fd1359, %fd1358, %fd1356, 0d3EFA01997C89EB71;
	fma.rn.f64 	%fd1360, %fd1359, %fd1356, 0d3F2A01A014761F65;
	fma.rn.f64 	%fd1361, %fd1360, %fd1356, 0d3F56C16C1852B7AF;
	fma.rn.f64 	%fd1362, %fd1361, %fd1356, 0d3F81111111122322;
	fma.rn.f64 	%fd1363, %fd1362, %fd1356, 0d3FA55555555502A1;
	fma.rn.f64 	%fd1364, %fd1363, %fd1356, 0d3FC5555555555511;
	fma.rn.f64 	%fd1365, %fd1364, %fd1356, 0d3FE000000000000B;
	fma.rn.f64 	%fd1366, %fd1365, %fd1356, 0d3FF0000000000000;
	fma.rn.f64 	%fd1367, %fd1366, %fd1356, 0d3FF0000000000000;
	{
	.reg .b32 %temp; 
	mov.b64 	{%r114, %temp}, %fd1367;
	}
	{
	.reg .b32 %temp; 
	mov.b64 	{%temp, %r115}, %fd1367;
	}
	shl.b32 	%r416, %r113, 20;
	add.s32 	%r417, %r416, %r115;
	mov.b64 	%fd2537, {%r114, %r417};
	{
	.reg .b32 %temp; 
	mov.b64 	{%temp, %r418}, %fd1350;
	}
	mov.b32 	%f20, %r418;
	abs.f32 	%f9, %f20;
	setp.lt.f32 	%p177, %f9, 0f4086232B;
	@%p177 bra 	$L__BB3_161;
	setp.geu.f32 	%p178, %f9, 0f40874800;
	mov.f64 	%fd2537, 0d7FF0000000000000;
	@%p178 bra 	$L__BB3_161;
	shr.u32 	%r419, %r113, 31;
	add.s32 	%r420, %r113, %r419;
	shr.s32 	%r421, %r420, 1;
	shl.b32 	%r422, %r421, 20;
	add.s32 	%r423, %r115, %r422;
	mov.b64 	%fd1369, {%r114, %r423};
	sub.s32 	%r424, %r113, %r421;
	shl.b32 	%r425, %r424, 20;
	add.s32 	%r426, %r425, 1072693248;
	mov.b32 	%r427, 0;
	mov.b64 	%fd1370, {%r427, %r426};
	mul.f64 	%fd2537, %fd1370, %fd1369;
$L__BB3_161:
	sub.f64 	%fd1371, %fd100, %fd100;
	mul.f64 	%fd1372, %fd168, %fd1371;
	div.rn.f64 	%fd188, %fd1372, %fd167;
	abs.f64 	%fd189, %fd188;
	setp.neu.f64 	%p179, %fd189, 0d7FF0000000000000;
	@%p179 bra 	$L__BB3_163;
	mov.f64 	%fd1378, 0d0000000000000000;
	mul.rn.f64 	%fd2539, %fd188, %fd1378;
	mov.b32 	%r830, 1;
	bra.uni 	$L__BB3_166;
$L__BB3_163:
	mul.f64 	%fd1373, %fd188, 0d3FE45F306DC9C883;
	cvt.rni.s32.f64 	%r829, %fd1373;
	cvt.rn.f64.s32 	%fd1374, %r829;
	fma.rn.f64 	%fd1375, %fd1374, 0dBFF921FB54442D18, %fd188;
	fma.rn.f64 	%fd1376, %fd1374, 0dBC91A62633145C00, %fd1375;
	fma.rn.f64 	%fd2539, %fd1374, 0dB97B839A252049C0, %fd1376;
	setp.ltu.f64 	%p180, %fd189, 0d41E0000000000000;
	@%p180 bra 	$L__BB3_165;
	{ // callseq 76, 0
	.param .b64 param0;
	st.param.f64 	[param0], %fd188;
	.param .align 16 .b8 retval0[16];
	call.uni (retval0), 
	__internal_trig_reduction_slowpathd, 
	(
	param0
	);
	ld.param.f64 	%fd2539, [retval0];
	ld.param.b32 	%r829, [retval0+8];
	} // callseq 76
$L__BB3_165:
	add.s32 	%r830, %r829, 1;
$L__BB3_166:
	shl.b32 	%r430, %r830, 6;
	cvt.u64.u32 	%rd45, %r430;
	and.b64  	%rd46, %rd45, 64;
	add.s64 	%rd48, %rd43, %rd46;
	mul.rn.f64 	%fd1379, %fd2539, %fd2539;
	and.b32  	%r431, %r830, 1;
	setp.eq.b32 	%p181, %r431, 1;
	selp.f64 	%fd1380, 0dBDA8FF8320FD8164, 0d3DE5DB65F9785EBA, %p181;
	ld.global.nc.v2.f64 	{%fd1381, %fd1382}, [%rd48];
	fma.rn.f64 	%fd1383, %fd1380, %fd1379, %fd1381;
	fma.rn.f64 	%fd1384, %fd1383, %fd1379, %fd1382;
	ld.global.nc.v2.f64 	{%fd1385, %fd1386}, [%rd48+16];
	fma.rn.f64 	%fd1387, %fd1384, %fd1379, %fd1385;
	fma.rn.f64 	%fd1388, %fd1387, %fd1379, %fd1386;
	ld.global.nc.v2.f64 	{%fd1389, %fd1390}, [%rd48+32];
	fma.rn.f64 	%fd1391, %fd1388, %fd1379, %fd1389;
	fma.rn.f64 	%fd1392, %fd1391, %fd1379, %fd1390;
	fma.rn.f64 	%fd1393, %fd1392, %fd2539, %fd2539;
	fma.rn.f64 	%fd1394, %fd1392, %fd1379, 0d3FF0000000000000;
	selp.f64 	%fd1395, %fd1394, %fd1393, %p181;
	and.b32  	%r432, %r830, 2;
	setp.eq.s32 	%p182, %r432, 0;
	mov.f64 	%fd1396, 0d0000000000000000;
	sub.f64 	%fd1397, %fd1396, %fd1395;
	selp.f64 	%fd195, %fd1395, %fd1397, %p182;
	fma.rn.f64 	%fd1398, %fd100, 0d3FF71547652B82FE, 0d4338000000000000;
	{
	.reg .b32 %temp; 
	mov.b64 	{%r121, %temp}, %fd1398;
	}
	mov.f64 	%fd1399, 0dC338000000000000;
	add.rn.f64 	%fd1400, %fd1398, %fd1399;
	fma.rn.f64 	%fd1401, %fd1400, 0dBFE62E42FEFA39EF, %fd100;
	fma.rn.f64 	%fd1402, %fd1400, 0dBC7ABC9E3B39803F, %fd1401;
	fma.rn.f64 	%fd1403, %fd1402, 0d3E5ADE1569CE2BDF, 0d3E928AF3FCA213EA;
	fma.rn.f64 	%fd1404, %fd1403, %fd1402, 0d3EC71DEE62401315;
	fma.rn.f64 	%fd1405, %fd1404, %fd1402, 0d3EFA01997C89EB71;
	fma.rn.f64 	%fd1406, %fd1405, %fd1402, 0d3F2A01A014761F65;
	fma.rn.f64 	%fd1407, %fd1406, %fd1402, 0d3F56C16C1852B7AF;
	fma.rn.f64 	%fd1408, %fd1407, %fd1402, 0d3F81111111122322;
	fma.rn.f64 	%fd1409, %fd1408, %fd1402, 0d3FA55555555502A1;
	fma.rn.f64 	%fd1410, %fd1409, %fd1402, 0d3FC5555555555511;
	fma.rn.f64 	%fd1411, %fd1410, %fd1402, 0d3FE000000000000B;
	fma.rn.f64 	%fd1412, %fd1411, %fd1402, 0d3FF0000000000000;
	fma.rn.f64 	%fd1413, %fd1412, %fd1402, 0d3FF0000000000000;
	{
	.reg .b32 %temp; 
	mov.b64 	{%r122, %temp}, %fd1413;
	}
	{
	.reg .b32 %temp; 
	mov.b64 	{%temp, %r123}, %fd1413;
	}
	shl.b32 	%r433, %r121, 20;
	add.s32 	%r434, %r433, %r123;
	mov.b64 	%fd2540, {%r122, %r434};
	{
	.reg .b32 %temp; 
	mov.b64 	{%temp, %r435}, %fd100;
	}
	mov.b32 	%f21, %r435;
	abs.f32 	%f10, %f21;
	setp.lt.f32 	%p183, %f10, 0f4086232B;
	@%p183 bra 	$L__BB3_169;
	setp.lt.f64 	%p184, %fd100, 0d0000000000000000;
	add.f64 	%fd1414, %fd100, 0d7FF0000000000000;
	selp.f64 	%fd2540, 0d0000000000000000, %fd1414, %p184;
	setp.geu.f32 	%p185, %f10, 0f40874800;
	@%p185 bra 	$L__BB3_169;
	shr.u32 	%r436, %r121, 31;
	add.s32 	%r437, %r121, %r436;
	shr.s32 	%r438, %r437, 1;
	shl.b32 	%r439, %r438, 20;
	add.s32 	%r440, %r123, %r439;
	mov.b64 	%fd1415, {%r122, %r440};
	sub.s32 	%r441, %r121, %r438;
	shl.b32 	%r442, %r441, 20;
	add.s32 	%r443, %r442, 1072693248;
	mov.b32 	%r444, 0;
	mov.b64 	%fd1416, {%r444, %r443};
	mul.f64 	%fd2540, %fd1416, %fd1415;
$L__BB3_169:
	setp.neu.f64 	%p186, %fd178, 0d7FF0000000000000;
	mul.f64 	%fd1417, %fd195, %fd2540;
	mul.f64 	%fd1418, %fd184, %fd2537;
	sub.f64 	%fd200, %fd1418, %fd1417;
	@%p186 bra 	$L__BB3_171;
	mov.f64 	%fd1424, 0d0000000000000000;
	mul.rn.f64 	%fd2541, %fd177, %fd1424;
	mov.b32 	%r831, 0;
	bra.uni 	$L__BB3_173;
$L__BB3_171:
	mul.f64 	%fd1419, %fd177, 0d3FE45F306DC9C883;
	cvt.rni.s32.f64 	%r831, %fd1419;
	cvt.rn.f64.s32 	%fd1420, %r831;
	fma.rn.f64 	%fd1421, %fd1420, 0dBFF921FB54442D18, %fd177;
	fma.rn.f64 	%fd1422, %fd1420, 0dBC91A62633145C00, %fd1421;
	fma.rn.f64 	%fd2541, %fd1420, 0dB97B839A252049C0, %fd1422;
	setp.ltu.f64 	%p187, %fd178, 0d41E0000000000000;
	@%p187 bra 	$L__BB3_173;
	{ // callseq 77, 0
	.param .b64 param0;
	st.param.f64 	[param0], %fd177;
	.param .align 16 .b8 retval0[16];
	call.uni (retval0), 
	__internal_trig_reduction_slowpathd, 
	(
	param0
	);
	ld.param.f64 	%fd2541, [retval0];
	ld.param.b32 	%r831, [retval0+8];
	} // callseq 77
$L__BB3_173:
	shl.b32 	%r447, %r831, 6;
	cvt.u64.u32 	%rd49, %r447;
	and.b64  	%rd50, %rd49, 64;
	mov.u64 	%rd51, __cudart_sin_cos_coeffs;
	add.s64 	%rd52, %rd51, %rd50;
	mul.rn.f64 	%fd1425, %fd2541, %fd2541;
	and.b32  	%r448, %r831, 1;
	setp.eq.b32 	%p189, %r448, 1;
	selp.f64 	%fd1426, 0dBDA8FF8320FD8164, 0d3DE5DB65F9785EBA, %p189;
	ld.global.nc.v2.f64 	{%fd1427, %fd1428}, [%rd52];
	fma.rn.f64 	%fd1429, %fd1426, %fd1425, %fd1427;
	fma.rn.f64 	%fd1430, %fd1429, %fd1425, %fd1428;
	ld.global.nc.v2.f64 	{%fd1431, %fd1432}, [%rd52+16];
	fma.rn.f64 	%fd1433, %fd1430, %fd1425, %fd1431;
	fma.rn.f64 	%fd1434, %fd1433, %fd1425, %fd1432;
	ld.global.nc.v2.f64 	{%fd1435, %fd1436}, [%rd52+32];
	fma.rn.f64 	%fd1437, %fd1434, %fd1425, %fd1435;
	fma.rn.f64 	%fd1438, %fd1437, %fd1425, %fd1436;
	fma.rn.f64 	%fd1439, %fd1438, %fd2541, %fd2541;
	fma.rn.f64 	%fd1440, %fd1438, %fd1425, 0d3FF0000000000000;
	selp.f64 	%fd1441, %fd1440, %fd1439, %p189;
	and.b32  	%r449, %r831, 2;
	setp.eq.s32 	%p190, %r449, 0;
	mov.f64 	%fd1442, 0d0000000000000000;
	sub.f64 	%fd1443, %fd1442, %fd1441;
	selp.f64 	%fd1444, %fd1441, %fd1443, %p190;
	mul.f64 	%fd1445, %fd169, %fd1444;
	fma.rn.f64 	%fd205, %fd2537, %fd1445, %fd200;
	@%p179 bra 	$L__BB3_175;
	mov.f64 	%fd1451, 0d0000000000000000;
	mul.rn.f64 	%fd2542, %fd188, %fd1451;
	mov.b32 	%r832, 0;
	bra.uni 	$L__BB3_177;
$L__BB3_175:
	mul.f64 	%fd1446, %fd188, 0d3FE45F306DC9C883;
	cvt.rni.s32.f64 	%r832, %fd1446;
	cvt.rn.f64.s32 	%fd1447, %r832;
	fma.rn.f64 	%fd1448, %fd1447, 0dBFF921FB54442D18, %fd188;
	fma.rn.f64 	%fd1449, %fd1447, 0dBC91A62633145C00, %fd1448;
	fma.rn.f64 	%fd2542, %fd1447, 0dB97B839A252049C0, %fd1449;
	setp.ltu.f64 	%p191, %fd189, 0d41E0000000000000;
	@%p191 bra 	$L__BB3_177;
	{ // callseq 78, 0
	.param .b64 param0;
	st.param.f64 	[param0], %fd188;
	.param .align 16 .b8 retval0[16];
	call.uni (retval0), 
	__internal_trig_reduction_slowpathd, 
	(
	param0
	);
	ld.param.f64 	%fd2542, [retval0];
	ld.param.b32 	%r832, [retval0+8];
	} // callseq 78
$L__BB3_177:
	mov.f64 	%fd1452, 0d0000000000000000;
	sub.f64 	%fd2545, %fd1452, %fd100;
	shl.b32 	%r452, %r832, 6;
	cvt.u64.u32 	%rd53, %r452;
	and.b64  	%rd54, %rd53, 64;
	mov.u64 	%rd55, __cudart_sin_cos_coeffs;
	add.s64 	%rd56, %rd55, %rd54;
	mul.rn.f64 	%fd1453, %fd2542, %fd2542;
	and.b32  	%r453, %r832, 1;
	setp.eq.b32 	%p192, %r453, 1;
	selp.f64 	%fd1454, 0dBDA8FF8320FD8164, 0d3DE5DB65F9785EBA, %p192;
	ld.global.nc.v2.f64 	{%fd1455, %fd1456}, [%rd56];
	fma.rn.f64 	%fd1457, %fd1454, %fd1453, %fd1455;
	fma.rn.f64 	%fd1458, %fd1457, %fd1453, %fd1456;
	ld.global.nc.v2.f64 	{%fd1459, %fd1460}, [%rd56+16];
	fma.rn.f64 	%fd1461, %fd1458, %fd1453, %fd1459;
	fma.rn.f64 	%fd1462, %fd1461, %fd1453, %fd1460;
	ld.global.nc.v2.f64 	{%fd1463, %fd1464}, [%rd56+32];
	fma.rn.f64 	%fd1465, %fd1462, %fd1453, %fd1463;
	fma.rn.f64 	%fd1466, %fd1465, %fd1453, %fd1464;
	fma.rn.f64 	%fd1467, %fd1466, %fd2542, %fd2542;
	fma.rn.f64 	%fd1468, %fd1466, %fd1453, 0d3FF0000000000000;
	selp.f64 	%fd1469, %fd1468, %fd1467, %p192;
	and.b32  	%r454, %r832, 2;
	setp.eq.s32 	%p193, %r454, 0;
	sub.f64 	%fd1470, %fd1452, %fd1469;
	selp.f64 	%fd1471, %fd1469, %fd1470, %p193;
	mul.f64 	%fd1472, %fd169, %fd1471;
	mul.f64 	%fd1473, %fd2540, %fd1472;
	sub.f64 	%fd1474, %fd205, %fd1473;
	add.f64 	%fd1475, %fd2534, 0d3FF0000000000000;
	rcp.rn.f64 	%fd1476, %fd1475;
	setp.eq.f64 	%p194, %fd169, 0d3FF0000000000000;
	selp.f64 	%fd1477, 0d3FE0000000000000, %fd1476, %p194;
	mul.f64 	%fd211, %fd1477, %fd1474;
	setp.eq.s32 	%p195, %r73, 0;
	@%p195 bra 	$L__BB3_187;
	setp.neu.f64 	%p196, %fd178, 0d7FF0000000000000;
	@%p196 bra 	$L__BB3_180;
	mov.f64 	%fd1483, 0d0000000000000000;
	mul.rn.f64 	%fd2543, %fd177, %fd1483;
	mov.b32 	%r833, 0;
	bra.uni 	$L__BB3_182;
$L__BB3_180:
	mul.f64 	%fd1478, %fd177, 0d3FE45F306DC9C883;
	cvt.rni.s32.f64 	%r833, %fd1478;
	cvt.rn.f64.s32 	%fd1479, %r833;
	fma.rn.f64 	%fd1480, %fd1479, 0dBFF921FB54442D18, %fd177;
	fma.rn.f64 	%fd1481, %fd1479, 0dBC91A62633145C00, %fd1480;
	fma.rn.f64 	%fd2543, %fd1479, 0dB97B839A252049C0, %fd1481;
	setp.ltu.f64 	%p197, %fd178, 0d41E0000000000000;
	@%p197 bra 	$L__BB3_182;
	{ // callseq 79, 0
	.param .b64 param0;
	st.param.f64 	[param0], %fd177;
	.param .align 16 .b8 retval0[16];
	call.uni (retval0), 
	__internal_trig_reduction_slowpathd, 
	(
	param0
	);
	ld.param.f64 	%fd2543, [retval0];
	ld.param.b32 	%r833, [retval0+8];
	} // callseq 79
$L__BB3_182:
	setp.neu.f64 	%p198, %fd189, 0d7FF0000000000000;
	shl.b32 	%r457, %r833, 6;
	cvt.u64.u32 	%rd57, %r457;
	and.b64  	%rd58, %rd57, 64;
	add.s64 	%rd60, %rd55, %rd58;
	mul.rn.f64 	%fd1484, %fd2543, %fd2543;
	and.b32  	%r458, %r833, 1;
	setp.eq.b32 	%p199, %r458, 1;
	selp.f64 	%fd1485, 0dBDA8FF8320FD8164, 0d3DE5DB65F9785EBA, %p199;
	ld.global.nc.v2.f64 	{%fd1486, %fd1487}, [%rd60];
	fma.rn.f64 	%fd1488, %fd1485, %fd1484, %fd1486;
	fma.rn.f64 	%fd1489, %fd1488, %fd1484, %fd1487;
	ld.global.nc.v2.f64 	{%fd1490, %fd1491}, [%rd60+16];
	fma.rn.f64 	%fd1492, %fd1489, %fd1484, %fd1490;
	fma.rn.f64 	%fd1493, %fd1492, %fd1484, %fd1491;
	ld.global.nc.v2.f64 	{%fd1494, %fd1495}, [%rd60+32];
	fma.rn.f64 	%fd1496, %fd1493, %fd1484, %fd1494;
	fma.rn.f64 	%fd1497, %fd1496, %fd1484, %fd1495;
	fma.rn.f64 	%fd1498, %fd1497, %fd2543, %fd2543;
	fma.rn.f64 	%fd1499, %fd1497, %fd1484, 0d3FF0000000000000;
	selp.f64 	%fd1500, %fd1499, %fd1498, %p199;
	and.b32  	%r459, %r833, 2;
	setp.eq.s32 	%p200, %r459, 0;
	mov.f64 	%fd1501, 0d0000000000000000;
	sub.f64 	%fd1502, %fd1501, %fd1500;
	selp.f64 	%fd216, %fd1500, %fd1502, %p200;
	@%p198 bra 	$L__BB3_184;
	mov.f64 	%fd1508, 0d0000000000000000;
	mul.rn.f64 	%fd2544, %fd188, %fd1508;
	mov.b32 	%r834, 0;
	bra.uni 	$L__BB3_186;
$L__BB3_184:
	mul.f64 	%fd1503, %fd188, 0d3FE45F306DC9C883;
	cvt.rni.s32.f64 	%r834, %fd1503;
	cvt.rn.f64.s32 	%fd1504, %r834;
	fma.rn.f64 	%fd1505, %fd1504, 0dBFF921FB54442D18, %fd188;
	fma.rn.f64 	%fd1506, %fd1504, 0dBC91A62633145C00, %fd1505;
	fma.rn.f64 	%fd2544, %fd1504, 0dB97B839A252049C0, %fd1506;
	setp.ltu.f64 	%p201, %fd189, 0d41E0000000000000;
	@%p201 bra 	$L__BB3_186;
	{ // callseq 80, 0
	.param .b64 param0;
	st.param.f64 	[param0], %fd188;
	.param .align 16 .b8 retval0[16];
	call.uni (retval0), 
	__internal_trig_reduction_slowpathd, 
	(
	param0
	);
	ld.param.f64 	%fd2544, [retval0];
	ld.param.b32 	%r834, [retval0+8];
	} // callseq 80
$L__BB3_186:
	shl.b32 	%r462, %r834, 6;
	cvt.u64.u32 	%rd61, %r462;
	and.b64  	%rd62, %rd61, 64;
	add.s64 	%rd64, %rd55, %rd62;
	mul.rn.f64 	%fd1509, %fd2544, %fd2544;
	and.b32  	%r463, %r834, 1;
	setp.eq.b32 	%p202, %r463, 1;
	selp.f64 	%fd1510, 0dBDA8FF8320FD8164, 0d3DE5DB65F9785EBA, %p202;
	ld.global.nc.v2.f64 	{%fd1511, %fd1512}, [%rd64];
	fma.rn.f64 	%fd1513, %fd1510, %fd1509, %fd1511;
	fma.rn.f64 	%fd1514, %fd1513, %fd1509, %fd1512;
	ld.global.nc.v2.f64 	{%fd1515, %fd1516}, [%rd64+16];
	fma.rn.f64 	%fd1517, %fd1514, %fd1509, %fd1515;
	fma.rn.f64 	%fd1518, %fd1517, %fd1509, %fd1516;
	ld.global.nc.v2.f64 	{%fd1519, %fd1520}, [%rd64+32];
	fma.rn.f64 	%fd1521, %fd1518, %fd1509, %fd1519;
	fma.rn.f64 	%fd1522, %fd1521, %fd1509, %fd1520;
	fma.rn.f64 	%fd1523, %fd1522, %fd2544, %fd2544;
	fma.rn.f64 	%fd1524, %fd1522, %fd1509, 0d3FF0000000000000;
	selp.f64 	%fd1525, %fd1524, %fd1523, %p202;
	and.b32  	%r464, %r834, 2;
	setp.eq.s32 	%p203, %r464, 0;
	mov.f64 	%fd1526, 0d0000000000000000;
	sub.f64 	%fd1527, %fd1526, %fd1525;
	selp.f64 	%fd1528, %fd1525, %fd1527, %p203;
	sub.f64 	%fd1529, %fd216, %fd1528;
	mul.f64 	%fd1530, %fd167, %fd1529;
	div.rn.f64 	%fd2545, %fd1530, %fd168;
$L__BB3_187:
	sub.f64 	%fd1531, %fd2545, %fd211;
	mov.f64 	%fd1532, 0d4000000000000000;
	div.rn.f64 	%fd1533, %fd1532, %fd167;
	mul.f64 	%fd2546, %fd1533, %fd1531;
$L__BB3_188:
	sub.f64 	%fd225, %fd101, %fd100;
	neg.f64 	%fd226, %fd1;
	{
	.reg .b32 %temp; 
	mov.b64 	{%temp, %r136}, %fd226;
	}
	mov.b32 	%f11, %r136;
	setp.gtu.f64 	%p247, %fd1, 0d0000000000000000;
	@%p247 bra 	$L__BB3_199;
	setp.geu.f32 	%p248, %f11, 0f40100000;
	@%p248 bra 	$L__BB3_191;
	setp.ge.f32 	%p255, %f11, 0f400C0000;
	mov.f64 	%fd1872, 0dBFF0000000000000;
	sub.f64 	%fd1873, %fd1872, %fd1;
	selp.f64 	%fd1874, %fd1873, 0d3FF0000000000000, %p255;
	selp.f64 	%fd1875, %fd1873, %fd226, %p255;
	setp.ge.f32 	%p256, %f11, 0f40040000;
	neg.f64 	%fd1876, %fd1874;
	fma.rn.f64 	%fd1877, %fd1875, %fd1874, %fd1876;
	add.f64 	%fd1878, %fd1875, 0dBFF0000000000000;
	selp.f64 	%fd1879, %fd1877, %fd1874, %p256;
	selp.f64 	%fd1880, %fd1878, %fd1875, %p256;
	setp.ge.f32 	%p257, %f11, 0f3FF80000;
	neg.f64 	%fd1881, %fd1879;
	fma.rn.f64 	%fd1882, %fd1880, %fd1879, %fd1881;
	add.f64 	%fd1883, %fd1880, 0dBFF0000000000000;
	selp.f64 	%fd1884, %fd1882, %fd1879, %p257;
	selp.f64 	%fd1885, %fd1883, %fd1880, %p257;
	setp.ge.f32 	%p258, %f11, 0f3FE00000;
	add.f64 	%fd1886, %fd1885, 0dBFF0000000000000;
	selp.f64 	%fd1887, %fd1886, %fd1885, %p258;
	fma.rn.f64 	%fd1888, %fd1887, 0d3E381B4960FCF5C9, 0dBE8AF7049AE8A594;
	fma.rn.f64 	%fd1889, %fd1888, %fd1887, 0d3EB301D46D4B22F5;
	fma.rn.f64 	%fd1890, %fd1889, %fd1887, 0dBEB50272AEED0FC4;
	fma.rn.f64 	%fd1891, %fd1890, %fd1887, 0dBEF51CE1A40516F8;
	fma.rn.f64 	%fd1892, %fd1891, %fd1887, 0d3F20C8AA7419084C;
	fma.rn.f64 	%fd1893, %fd1892, %fd1887, 0dBF2C3650196BAD8A;
	fma.rn.f64 	%fd1894, %fd1893, %fd1887, 0dBF531711365A3E26;
	fma.rn.f64 	%fd1895, %fd1894, %fd1887, 0d3F7D919C52A7DF35;
	fma.rn.f64 	%fd1896, %fd1895, %fd1887, 0dBF83B4AF28386F4D;
	fma.rn.f64 	%fd1897, %fd1896, %fd1887, 0dBFA59AF103C37B4D;
	fma.rn.f64 	%fd1898, %fd1897, %fd1887, 0d3FC5512320B439EF;
	fma.rn.f64 	%fd1899, %fd1898, %fd1887, 0dBFA5815E8FA26F4F;
	fma.rn.f64 	%fd1900, %fd1899, %fd1887, 0dBFE4FCF4026AFA2B;
	fma.rn.f64 	%fd1901, %fd1900, %fd1887, 0d3FE2788CFC6FB619;
	fma.rn.f64 	%fd1902, %fd1901, %fd1887, 0d3FF0000000000000;
	mul.f64 	%fd1903, %fd1902, %fd226;
	selp.f64 	%fd1904, %fd1902, %fd1903, %p258;
	div.rn.f64 	%fd2550, %fd1884, %fd1904;
	bra.uni 	$L__BB3_210;
$L__BB3_191:
	{
	.reg .b32 %temp; 
	mov.b64 	{%r835, %temp}, %fd226;
	}
	shr.u32 	%r837, %r136, 20;
	setp.gt.u32 	%p249, %r136, 1048575;
	@%p249 bra 	$L__BB3_193;
	mul.f64 	%fd1751, %fd1, 0dC350000000000000;
	{
	.reg .b32 %temp; 
	mov.b64 	{%temp, %r136}, %fd1751;
	}
	{
	.reg .b32 %temp; 
	mov.b64 	{%r835, %temp}, %fd1751;
	}
	shr.u32 	%r534, %r136, 20;
	add.s32 	%r837, %r534, -54;
$L__BB3_193:
	add.s32 	%r838, %r837, -1023;
	and.b32  	%r535, %r136, -2146435073;
	or.b32  	%r536, %r535, 1072693248;
	mov.b64 	%fd2547, {%r835, %r536};
	setp.lt.u32 	%p250, %r536, 1073127583;
	@%p250 bra 	$L__BB3_195;
	{
	.reg .b32 %temp; 
	mov.b64 	{%r537, %temp}, %fd2547;
	}
	{
	.reg .b32 %temp; 
	mov.b64 	{%temp, %r538}, %fd2547;
	}
	add.s32 	%r539, %r538, -1048576;
	mov.b64 	%fd2547, {%r537, %r539};
	add.s32 	%r838, %r837, -1022;
$L__BB3_195:
	add.f64 	%fd1752, %fd2547, 0dBFF0000000000000;
	add.f64 	%fd1753, %fd2547, 0d3FF0000000000000;
	rcp.approx.ftz.f64 	%fd1754, %fd1753;
	neg.f64 	%fd1755, %fd1753;
	fma.rn.f64 	%fd1756, %fd1755, %fd1754, 0d3FF0000000000000;
	fma.rn.f64 	%fd1757, %fd1756, %fd1756, %fd1756;
	fma.rn.f64 	%fd1758, %fd1757, %fd1754, %fd1754;
	mul.f64 	%fd1759, %fd1752, %fd1758;
	fma.rn.f64 	%fd1760, %fd1752, %fd1758, %fd1759;
	mul.f64 	%fd1761, %fd1760, %fd1760;
	fma.rn.f64 	%fd1762, %fd1761, 0d3EB0F5FF7D2CAFE2, 0d3ED0F5D241AD3B5A;
	fma.rn.f64 	%fd1763, %fd1762, %fd1761, 0d3EF3B20A75488A3F;
	fma.rn.f64 	%fd1764, %fd1763, %fd1761, 0d3F1745CDE4FAECD5;
	fma.rn.f64 	%fd1765, %fd1764, %fd1761, 0d3F3C71C7258A578B;
	fma.rn.f64 	%fd1766, %fd1765, %fd1761, 0d3F6249249242B910;
	fma.rn.f64 	%fd1767, %fd1766, %fd1761, 0d3F89999999999DFB;
	sub.f64 	%fd1768, %fd1752, %fd1760;
	add.f64 	%fd1769, %fd1768, %fd1768;
	neg.f64 	%fd1770, %fd1760;
	fma.rn.f64 	%fd1771, %fd1770, %fd1752, %fd1769;
	mul.f64 	%fd1772, %fd1758, %fd1771;
	fma.rn.f64 	%fd1773, %fd1761, %fd1767, 0d3FB5555555555555;
	mov.f64 	%fd1774, 0d3FB5555555555555;
	sub.f64 	%fd1775, %fd1774, %fd1773;
	fma.rn.f64 	%fd1776, %fd1761, %fd1767, %fd1775;
	add.f64 	%fd1777, %fd1776, 0dBC46A4CB00B9E7B0;
	add.f64 	%fd1778, %fd1773, %fd1777;
	sub.f64 	%fd1779, %fd1773, %fd1778;
	add.f64 	%fd1780, %fd1777, %fd1779;
	mul.rn.f64 	%fd1781, %fd1760, %fd1760;
	neg.f64 	%fd1782, %fd1781;
	fma.rn.f64 	%fd1783, %fd1760, %fd1760, %fd1782;
	{
	.reg .b32 %temp; 
	mov.b64 	{%r540, %temp}, %fd1772;
	}
	{
	.reg .b32 %temp; 
	mov.b64 	{%temp, %r541}, %fd1772;
	}
	add.s32 	%r542, %r541, 1048576;
	mov.b64 	%fd1784, {%r540, %r542};
	fma.rn.f64 	%fd1785, %fd1760, %fd1784, %fd1783;
	mul.rn.f64 	%fd1786, %fd1781, %fd1760;
	neg.f64 	%fd1787, %fd1786;
	fma.rn.f64 	%fd1788, %fd1781, %fd1760, %fd1787;
	fma.rn.f64 	%fd1789, %fd1781, %fd1772, %fd1788;
	fma.rn.f64 	%fd1790, %fd1785, %fd1760, %fd1789;
	mul.rn.f64 	%fd1791, %fd1778, %fd1786;
	neg.f64 	%fd1792, %fd1791;
	fma.rn.f64 	%fd1793, %fd1778, %fd1786, %fd1792;
	fma.rn.f64 	%fd1794, %fd1778, %fd1790, %fd1793;
	fma.rn.f64 	%fd1795, %fd1780, %fd1786, %fd1794;
	add.f64 	%fd1796, %fd1791, %fd1795;
	sub.f64 	%fd1797, %fd1791, %fd1796;
	add.f64 	%fd1798, %fd1795, %fd1797;
	add.f64 	%fd1799, %fd1760, %fd1796;
	sub.f64 	%fd1800, %fd1760, %fd1799;
	add.f64 	%fd1801, %fd1796, %fd1800;
	add.f64 	%fd1802, %fd1798, %fd1801;
	add.f64 	%fd1803, %fd1772, %fd1802;
	add.f64 	%fd1804, %fd1799, %fd1803;
	sub.f64 	%fd1805, %fd1799, %fd1804;
	add.f64 	%fd1806, %fd1803, %fd1805;
	xor.b32  	%r543, %r838, -2147483648;
	mov.b32 	%r544, 1127219200;
	mov.b64 	%fd1807, {%r543, %r544};
	mov.b32 	%r545, -2147483648;
	mov.b64 	%fd1808, {%r545, %r544};
	sub.f64 	%fd1809, %fd1807, %fd1808;
	fma.rn.f64 	%fd1810, %fd1809, 0d3FE62E42FEFA39EF, %fd1804;
	fma.rn.f64 	%fd1811, %fd1809, 0dBFE62E42FEFA39EF, %fd1810;
	sub.f64 	%fd1812, %fd1811, %fd1804;
	sub.f64 	%fd1813, %fd1806, %fd1812;
	fma.rn.f64 	%fd1814, %fd1809, 0d3C7ABC9E3B39803F, %fd1813;
	add.f64 	%fd1815, %fd1810, %fd1814;
	sub.f64 	%fd1816, %fd1810, %fd1815;
	add.f64 	%fd1817, %fd1814, %fd1816;
	mov.f64 	%fd1818, 0dBFE0000000000000;
	sub.f64 	%fd1819, %fd1818, %fd1;
	mul.rn.f64 	%fd1820, %fd1815, %fd1819;
	neg.f64 	%fd1821, %fd1820;
	fma.rn.f64 	%fd1822, %fd1815, %fd1819, %fd1821;
	fma.rn.f64 	%fd1823, %fd1817, %fd1819, %fd1822;
	add.f64 	%fd1824, %fd1820, %fd1823;
	sub.f64 	%fd1825, %fd1820, %fd1824;
	add.f64 	%fd1826, %fd1823, %fd1825;
	add.f64 	%fd1827, %fd1, %fd1824;
	sub.f64 	%fd1828, %fd1824, %fd1827;
	add.f64 	%fd1829, %fd1, %fd1828;
	add.f64 	%fd1830, %fd1826, %fd1829;
	add.f64 	%fd231, %fd1827, %fd1830;
	sub.f64 	%fd1831, %fd1827, %fd231;
	add.f64 	%fd232, %fd1830, %fd1831;
	fma.rn.f64 	%fd1832, %fd231, 0d3FF71547652B82FE, 0d4338000000000000;
	{
	.reg .b32 %temp; 
	mov.b64 	{%r148, %temp}, %fd1832;
	}
	mov.f64 	%fd1833, 0dC338000000000000;
	add.rn.f64 	%fd1834, %fd1832, %fd1833;
	fma.rn.f64 	%fd1835, %fd1834, 0dBFE62E42FEFA39EF, %fd231;
	fma.rn.f64 	%fd1836, %fd1834, 0dBC7ABC9E3B39803F, %fd1835;
	fma.rn.f64 	%fd1837, %fd1836, 0d3E5ADE1569CE2BDF, 0d3E928AF3FCA213EA;
	fma.rn.f64 	%fd1838, %fd1837, %fd1836, 0d3EC71DEE62401315;
	fma.rn.f64 	%fd1839, %fd1838, %fd1836, 0d3EFA01997C89EB71;
	fma.rn.f64 	%fd1840, %fd1839, %fd1836, 0d3F2A01A014761F65;
	fma.rn.f64 	%fd1841, %fd1840, %fd1836, 0d3F56C16C1852B7AF;
	fma.rn.f64 	%fd1842, %fd1841, %fd1836, 0d3F81111111122322;
	fma.rn.f64 	%fd1843, %fd1842, %fd1836, 0d3FA55555555502A1;
	fma.rn.f64 	%fd1844, %fd1843, %fd1836, 0d3FC5555555555511;
	fma.rn.f64 	%fd1845, %fd1844, %fd1836, 0d3FE000000000000B;
	fma.rn.f64 	%fd1846, %fd1845, %fd1836, 0d3FF0000000000000;
	fma.rn.f64 	%fd1847, %fd1846, %fd1836, 0d3FF0000000000000;
	{
	.reg .b32 %temp; 
	mov.b64 	{%r149, %temp}, %fd1847;
	}
	{
	.reg .b32 %temp; 
	mov.b64 	{%temp, %r150}, %fd1847;
	}
	shl.b32 	%r546, %r148, 20;
	add.s32 	%r547, %r546, %r150;
	mov.b64 	%fd2548, {%r149, %r547};
	{
	.reg .b32 %temp; 
	mov.b64 	{%temp, %r548}, %fd231;
	}
	mov.b32 	%f24, %r548;
	abs.f32 	%f12, %f24;
	setp.lt.f32 	%p251, %f12, 0f4086232B;
	@%p251 bra 	$L__BB3_198;
	setp.lt.f64 	%p252, %fd231, 0d0000000000000000;
	add.f64 	%fd1848, %fd231, 0d7FF0000000000000;
	selp.f64 	%fd2548, 0d0000000000000000, %fd1848, %p252;
	setp.geu.f32 	%p253, %f12, 0f40874800;
	@%p253 bra 	$L__BB3_198;
	shr.u32 	%r549, %r148, 31;
	add.s32 	%r550, %r148, %r549;
	shr.s32 	%r551, %r550, 1;
	shl.b32 	%r552, %r551, 20;
	add.s32 	%r553, %r150, %r552;
	mov.b64 	%fd1849, {%r149, %r553};
	sub.s32 	%r554, %r148, %r551;
	shl.b32 	%r555, %r554, 20;
	add.s32 	%r556, %r555, 1072693248;
	mov.b32 	%r557, 0;
	mov.b64 	%fd1850, {%r557, %r556};
	mul.f64 	%fd2548, %fd1850, %fd1849;
$L__BB3_198:
	fma.rn.f64 	%fd1851, %fd232, %fd2548, %fd2548;
	mul.f64 	%fd1852, %fd1851, 0dBCAA6A0D6F814637;
	fma.rn.f64 	%fd1853, %fd1851, 0d40040D931FF62706, %fd1852;
	rcp.approx.ftz.f64 	%fd1854, %fd226;
	fma.rn.f64 	%fd1855, %fd1, %fd1854, 0d3FF0000000000000;
	fma.rn.f64 	%fd1856, %fd1855, %fd1855, %fd1855;
	fma.rn.f64 	%fd1857, %fd1856, %fd1854, %fd1854;
	fma.rn.f64 	%fd1858, %fd1857, 0dBF64BEE47C38A637, 0d3F73C25DA81303D5;
	fma.rn.f64 	%fd1859, %fd1858, %fd1857, 0dBF6B7C37A96CFC72;
	fma.rn.f64 	%fd1860, %fd1859, %fd1857, 0d3F35A85ABDE1E324;
	fma.rn.f64 	%fd1861, %fd1860, %fd1857, 0d3F4A8B28F07B3F05;
	fma.rn.f64 	%fd1862, %fd1861, %fd1857, 0dBF0A15D1D45A282F;
	fma.rn.f64 	%fd1863, %fd1862, %fd1857, 0dBF4367D3468CB5BE;
	fma.rn.f64 	%fd1864, %fd1863, %fd1857, 0d3F12471B0E9F1005;
	fma.rn.f64 	%fd1865, %fd1864, %fd1857, 0d3F49B1004744D5C4;
	fma.rn.f64 	%fd1866, %fd1865, %fd1857, 0dBF2E13CE69AB4B7F;
	fma.rn.f64 	%fd1867, %fd1866, %fd1857, 0dBF65F7268ECF8A01;
	fma.rn.f64 	%fd1868, %fd1867, %fd1857, 0d3F6C71C71C71ACE0;
	fma.rn.f64 	%fd1869, %fd1868, %fd1857, 0d3FB5555555555556;
	mul.f64 	%fd1870, %fd1857, %fd1869;
	fma.rn.f64 	%fd1871, %fd1870, %fd1853, %fd1853;
	setp.le.f64 	%p254, %fd1, 0dC06573FAE561F648;
	selp.f64 	%fd2550, 0d7FF0000000000000, %fd1871, %p254;
	bra.uni 	$L__BB3_210;
$L__BB3_199:
	setp.leu.f64 	%p259, %fd1, 0d0000000000000000;
	@%p259 bra 	$L__BB3_209;
	cvt.rzi.f64.f64 	%fd1906, %fd226;
	setp.eq.f64 	%p260, %fd1906, %fd226;
	mov.f64 	%fd2550, 0dFFF8000000000000;
	@%p260 bra 	$L__BB3_210;
	setp.leu.f32 	%p261, %f11, 0fC0100000;
	@%p261 bra 	$L__BB3_203;
	setp.le.f32 	%p269, %f11, 0fC00C0000;
	fma.rn.f64 	%fd1984, %fd1, %fd1, %fd226;
	selp.f64 	%fd1985, %fd1984, %fd226, %p269;
	selp.f64 	%fd1986, %fd7, %fd226, %p269;
	setp.le.f32 	%p270, %f11, 0fC0040000;
	fma.rn.f64 	%fd1987, %fd1986, %fd1985, %fd1985;
	add.f64 	%fd1988, %fd1986, 0d3FF0000000000000;
	selp.f64 	%fd1989, %fd1987, %fd1985, %p270;
	selp.f64 	%fd1990, %fd1988, %fd1986, %p270;
	setp.le.f32 	%p271, %f11, 0fBFF80000;
	fma.rn.f64 	%fd1991, %fd1990, %fd1989, %fd1989;
	add.f64 	%fd1992, %fd1990, 0d3FF0000000000000;
	selp.f64 	%fd1993, %fd1991, %fd1989, %p271;
	selp.f64 	%fd1994, %fd1992, %fd1990, %p271;
	setp.le.f32 	%p272, %f11, 0fBFE00000;
	fma.rn.f64 	%fd1995, %fd1994, %fd1993, %fd1993;
	add.f64 	%fd1996, %fd1994, 0d3FF0000000000000;
	selp.f64 	%fd1997, %fd1995, %fd1993, %p272;
	selp.f64 	%fd1998, %fd1996, %fd1994, %p272;
	fma.rn.f64 	%fd1999, %fd1998, 0d3E381B4960FCF5C9, 0dBE8AF7049AE8A594;
	fma.rn.f64 	%fd2000, %fd1999, %fd1998, 0d3EB301D46D4B22F5;
	fma.rn.f64 	%fd2001, %fd2000, %fd1998, 0dBEB50272AEED0FC4;
	fma.rn.f64 	%fd2002, %fd2001, %fd1998, 0dBEF51CE1A40516F8;
	fma.rn.f64 	%fd2003, %fd2002, %fd1998, 0d3F20C8AA7419084C;
	fma.rn.f64 	%fd2004, %fd2003, %fd1998, 0dBF2C3650196BAD8A;
	fma.rn.f64 	%fd2005, %fd2004, %fd1998, 0dBF531711365A3E26;
	fma.rn.f64 	%fd2006, %fd2005, %fd1998, 0d3F7D919C52A7DF35;
	fma.rn.f64 	%fd2007, %fd2006, %fd1998, 0dBF83B4AF28386F4D;
	fma.rn.f64 	%fd2008, %fd2007, %fd1998, 0dBFA59AF103C37B4D;
	fma.rn.f64 	%fd2009, %fd2008, %fd1998, 0d3FC5512320B439EF;
	fma.rn.f64 	%fd2010, %fd2009, %fd1998, 0dBFA5815E8FA26F4F;
	fma.rn.f64 	%fd2011, %fd2010, %fd1998, 0dBFE4FCF4026AFA2B;
	fma.rn.f64 	%fd2012, %fd2011, %fd1998, 0d3FE2788CFC6FB619;
	fma.rn.f64 	%fd2013, %fd2012, %fd1998, 0d3FF0000000000000;
	mul.f64 	%fd2014, %fd1997, %fd2013;
	rcp.rn.f64 	%fd2550, %fd2014;
	bra.uni 	$L__BB3_210;
$L__BB3_203:
	setp.leu.f32 	%p262, %f11, 0fC0672000;
	@%p262 bra 	$L__BB3_208;
	{
	.reg .b32 %temp; 
	mov.b64 	{%r558, %temp}, %fd226;
	}
	add.s32 	%r559, %r136, 1048576;
	mov.b64 	%fd1912, {%r558, %r559};
	cvt.rni.f64.f64 	%fd1913, %fd1912;
	cvt.rzi.s64.f64 	%rd89, %fd1913;
	cvt.u32.u64 	%r560, %rd89;
	fma.rn.f64 	%fd1914, %fd1913, 0dBFE0000000000000, %fd226;
	mul.f64 	%fd1915, %fd1914, 0d3CA1A62633145C07;
	fma.rn.f64 	%fd1916, %fd1914, 0d400921FB54442D18, %fd1915;
	shl.b64 	%rd90, %rd89, 6;
	and.b64  	%rd91, %rd90, 64;
	mov.u64 	%rd92, __cudart_sin_cos_coeffs;
	add.s64 	%rd93, %rd92, %rd91;
	mul.rn.f64 	%fd1917, %fd1916, %fd1916;
	and.b64  	%rd94, %rd89, 1;
	setp.eq.b64 	%p264, %rd94, 1;
	selp.f64 	%fd1918, 0dBDA8FF8320FD8164, 0d3DE5DB65F9785EBA, %p264;
	ld.global.nc.v2.f64 	{%fd1919, %fd1920}, [%rd93];
	fma.rn.f64 	%fd1921, %fd1918, %fd1917, %fd1919;
	fma.rn.f64 	%fd1922, %fd1921, %fd1917, %fd1920;
	ld.global.nc.v2.f64 	{%fd1923, %fd1924}, [%rd93+16];
	fma.rn.f64 	%fd1925, %fd1922, %fd1917, %fd1923;
	fma.rn.f64 	%fd1926, %fd1925, %fd1917, %fd1924;
	ld.global.nc.v2.f64 	{%fd1927, %fd1928}, [%rd93+32];
	fma.rn.f64 	%fd1929, %fd1926, %fd1917, %fd1927;
	fma.rn.f64 	%fd1930, %fd1929, %fd1917, %fd1928;
	fma.rn.f64 	%fd1931, %fd1930, %fd1916, %fd1916;
	fma.rn.f64 	%fd1932, %fd1930, %fd1917, 0d3FF0000000000000;
	selp.f64 	%fd1933, %fd1932, %fd1931, %p264;
	and.b32  	%r561, %r560, 2;
	setp.eq.s32 	%p265, %r561, 0;
	mov.f64 	%fd1934, 0d0000000000000000;
	sub.f64 	%fd1935, %fd1934, %fd1933;
	selp.f64 	%fd1936, %fd1933, %fd1935, %p265;
	rcp.approx.ftz.f64 	%fd1937, %fd1;
	fma.rn.f64 	%fd1938, %fd226, %fd1937, 0d3FF0000000000000;
	fma.rn.f64 	%fd1939, %fd1938, %fd1938, %fd1938;
	fma.rn.f64 	%fd1940, %fd1939, %fd1937, %fd1937;
	fma.rn.f64 	%fd1941, %fd1940, 0dBF64BEE47C38A637, 0d3F73C25DA81303D5;
	fma.rn.f64 	%fd1942, %fd1941, %fd1940, 0dBF6B7C37A96CFC72;
	fma.rn.f64 	%fd1943, %fd1942, %fd1940, 0d3F35A85ABDE1E324;
	fma.rn.f64 	%fd1944, %fd1943, %fd1940, 0d3F4A8B28F07B3F05;
	fma.rn.f64 	%fd1945, %fd1944, %fd1940, 0dBF0A15D1D45A282F;
	fma.rn.f64 	%fd1946, %fd1945, %fd1940, 0dBF4367D3468CB5BE;
	fma.rn.f64 	%fd1947, %fd1946, %fd1940, 0d3F12471B0E9F1005;
	fma.rn.f64 	%fd1948, %fd1947, %fd1940, 0d3F49B1004744D5C4;
	fma.rn.f64 	%fd1949, %fd1948, %fd1940, 0dBF2E13CE69AB4B7F;
	fma.rn.f64 	%fd1950, %fd1949, %fd1940, 0dBF65F7268ECF8A01;
	fma.rn.f64 	%fd1951, %fd1950, %fd1940, 0d3F6C71C71C71ACE0;
	fma.rn.f64 	%fd1952, %fd1951, %fd1940, 0d3FB5555555555556;
	mul.f64 	%fd1953, %fd1940, %fd1952;
	fma.rn.f64 	%fd239, %fd1953, %fd1936, %fd1936;
	fma.rn.f64 	%fd1954, %fd1, 0d3FF71547652B82FE, 0d4338000000000000;
	{
	.reg .b32 %temp; 
	mov.b64 	{%r151, %temp}, %fd1954;
	}
	mov.f64 	%fd1955, 0dC338000000000000;
	add.rn.f64 	%fd1956, %fd1954, %fd1955;
	fma.rn.f64 	%fd1957, %fd1956, 0dBFE62E42FEFA39EF, %fd1;
	fma.rn.f64 	%fd1958, %fd1956, 0dBC7ABC9E3B39803F, %fd1957;
	fma.rn.f64 	%fd1959, %fd1958, 0d3E5ADE1569CE2BDF, 0d3E928AF3FCA213EA;
	fma.rn.f64 	%fd1960, %fd1959, %fd1958, 0d3EC71DEE62401315;
	fma.rn.f64 	%fd1961, %fd1960, %fd1958, 0d3EFA01997C89EB71;
	fma.rn.f64 	%fd1962, %fd1961, %fd1958, 0d3F2A01A014761F65;
	fma.rn.f64 	%fd1963, %fd1962, %fd1958, 0d3F56C16C1852B7AF;
	fma.rn.f64 	%fd1964, %fd1963, %fd1958, 0d3F81111111122322;
	fma.rn.f64 	%fd1965, %fd1964, %fd1958, 0d3FA55555555502A1;
	fma.rn.f64 	%fd1966, %fd1965, %fd1958, 0d3FC5555555555511;
	fma.rn.f64 	%fd1967, %fd1966, %fd1958, 0d3FE000000000000B;
	fma.rn.f64 	%fd1968, %fd1967, %fd1958, 0d3FF0000000000000;
	fma.rn.f64 	%fd2549, %fd1968, %fd1958, 0d3FF0000000000000;
	abs.s32 	%r562, %r151;
	setp.gt.s32 	%p266, %r562, 1022;
	@%p266 bra 	$L__BB3_206;
	shl.b32 	%r568, %r151, 20;
	add.s32 	%r839, %r568, 1072693248;
	bra.uni 	$L__BB3_207;
$L__BB3_206:
	add.s32 	%r563, %r151, 2046;
	shl.b32 	%r564, %r563, 19;
	and.b32  	%r565, %r564, -1048576;
	shl.b32 	%r566, %r563, 20;
	sub.s32 	%r839, %r566, %r565;
	mov.b32 	%r567, 0;
	mov.b64 	%fd1969, {%r567, %r565};
	mul.f64 	%fd2549, %fd1969, %fd2549;
$L__BB3_207:
	mov.b32 	%r569, 0;
	mov.b64 	%fd1970, {%r569, %r839};
	mul.f64 	%fd1971, %fd2549, %fd1970;
	mul.f64 	%fd1972, %fd1971, 0dBC9A6A0D6F814637;
	fma.rn.f64 	%fd1973, %fd1971, 0d3FF40D931FF62706, %fd1972;
	mul.f64 	%fd1974, %fd1, %fd239;
	div.rn.f64 	%fd1975, %fd1973, %fd1974;
	add.f64 	%fd1976, %fd1, 0dBFE0000000000000;
	setp.gtu.f32 	%p267, %f11, 0fC061E400;
	{
	.reg .b32 %temp; 
	mov.b64 	{%r570, %temp}, %fd1976;
	}
	{
	.reg .b32 %temp; 
	mov.b64 	{%temp, %r571}, %fd1976;
	}
	add.s32 	%r572, %r571, -1048576;
	mov.b64 	%fd1977, {%r570, %r572};
	selp.f64 	%fd1978, %fd1976, %fd1977, %p267;
	neg.f64 	%fd1979, %fd1978;
	{ // callseq 88, 0
	.param .b64 param0;
	st.param.f64 	[param0], %fd1;
	.param .b64 param1;
	st.param.f64 	[param1], %fd1979;
	.param .b64 retval0;
	call.uni (retval0), 
	__internal_accurate_pow, 
	(
	param0, 
	param1
	);
	ld.param.f64 	%fd1980, [retval0];
	} // callseq 88
	setp.le.f32 	%p268, %f11, 0fC061E400;
	mul.f64 	%fd1982, %fd1980, %fd1975;
	selp.f64 	%fd1983, %fd1982, %fd1975, %p268;
	mul.f64 	%fd2550, %fd1980, %fd1983;
	bra.uni 	$L__BB3_210;
$L__BB3_208:
	cvt.rmi.f64.f64 	%fd1907, %fd226;
	mul.f64 	%fd1908, %fd1907, 0d3FE0000000000000;
	cvt.rmi.f64.f64 	%fd1909, %fd1908;
	add.f64 	%fd1910, %fd1909, %fd1909;
	sub.f64 	%fd1911, %fd1907, %fd1910;
	setp.eq.f64 	%p263, %fd1911, 0d3FF0000000000000;
	selp.f64 	%fd2550, 0d8000000000000000, 0d0000000000000000, %p263;
	bra.uni 	$L__BB3_210;
$L__BB3_209:
	sub.f64 	%fd2550, %fd226, %fd1;
$L__BB3_210:
	neg.f64 	%fd247, %fd2;
	add.f64 	%fd248, %fd4, 0dBFF0000000000000;
	{
	.reg .b32 %temp; 
	mov.b64 	{%temp, %r155}, %fd248;
	}
	{
	.reg .b32 %temp; 
	mov.b64 	{%temp, %r156}, %fd1;
	}
	shr.u32 	%r573, %r156, 20;
	and.b32  	%r574, %r573, 2047;
	add.s32 	%r575, %r574, -1012;
	mov.b64 	%rd95, %fd1;
	shl.b64 	%rd6, %rd95, %r575;
	setp.eq.s64 	%p23, %rd6, -9223372036854775808;
	abs.f64 	%fd249, %fd248;
	setp.neu.f64 	%p273, %fd248, 0d0000000000000000;
	@%p273 bra 	$L__BB3_212;
	setp.eq.s64 	%p276, %rd6, -9223372036854775808;
	abs.f64 	%fd2022, %fd1;
	setp.neu.f64 	%p277, %fd2022, 0d3FE0000000000000;
	and.pred  	%p12, %p277, %p276;
	selp.b32 	%r576, %r155, 0, %p12;
	setp.lt.s32 	%p278, %r156, 0;
	or.b32  	%r577, %r576, 2146435072;
	selp.b32 	%r578, %r577, %r576, %p278;
	mov.b32 	%r579, 0;
	mov.b64 	%fd2552, {%r579, %r578};
	bra.uni 	$L__BB3_213;
$L__BB3_212:
	{ // callseq 89, 0
	.param .b64 param0;
	st.param.f64 	[param0], %fd249;
	.param .b64 param1;
	st.param.f64 	[param1], %fd1;
	.param .b64 retval0;
	call.uni (retval0), 
	__internal_accurate_pow, 
	(
	param0, 
	param1
	);
	ld.param.f64 	%fd2015, [retval0];
	} // callseq 89
	setp.lt.s32 	%p274, %r155, 0;
	cvt.rzi.f64.f64 	%fd2017, %fd1;
	setp.neu.f64 	%p275, %fd1, %fd2017;
	neg.f64 	%fd2018, %fd2015;
	selp.f64 	%fd2019, %fd2018, %fd2015, %p23;
	selp.f64 	%fd2020, %fd2019, %fd2015, %p274;
	selp.f64 	%fd2021, 0dFFF8000000000000, %fd2020, %p274;
	selp.f64 	%fd2552, %fd2021, %fd2020, %p275;
	mov.pred 	%p12, %p23;
$L__BB3_213:
	add.f64 	%fd2023, %fd1, %fd248;
	{
	.reg .b32 %temp; 
	mov.b64 	{%temp, %r580}, %fd2023;
	}
	and.b32  	%r581, %r580, 2146435072;
	setp.ne.s32 	%p279, %r581, 2146435072;
	@%p279 bra 	$L__BB3_220;
	setp.num.f64 	%p280, %fd248, %fd1;
	@%p280 bra 	$L__BB3_216;
	add.rn.f64 	%fd2552, %fd248, %fd1;
	bra.uni 	$L__BB3_220;
$L__BB3_216:
	abs.f64 	%fd2024, %fd1;
	setp.neu.f64 	%p281, %fd2024, 0d7FF0000000000000;
	@%p281 bra 	$L__BB3_218;
	setp.gt.f64 	%p286, %fd249, 0d3FF0000000000000;
	selp.b32 	%r589, 2146435072, 0, %p286;
	setp.lt.s32 	%p287, %r156, 0;
	xor.b32  	%r590, %r589, 2146435072;
	selp.b32 	%r591, %r590, %r589, %p287;
	setp.eq.f64 	%p288, %fd248, 0dBFF0000000000000;
	selp.b32 	%r592, 1072693248, %r591, %p288;
	mov.b32 	%r593, 0;
	mov.b64 	%fd2552, {%r593, %r592};
	bra.uni 	$L__BB3_220;
$L__BB3_218:
	setp.neu.f64 	%p282, %fd249, 0d7FF0000000000000;
	@%p282 bra 	$L__BB3_220;
	setp.lt.s32 	%p283, %r155, 0;
	setp.lt.s32 	%p284, %r156, 0;
	selp.b32 	%r582, 0, 2146435072, %p284;
	and.b32  	%r583, %r156, 2147483647;
	setp.ne.s32 	%p285, %r583, 1071644672;
	or.b32  	%r584, %r582, -2147483648;
	selp.b32 	%r585, %r584, %r582, %p285;
	selp.b32 	%r586, %r585, %r582, %p12;
	selp.b32 	%r587, %r586, %r582, %p283;
	mov.b32 	%r588, 0;
	mov.b64 	%fd2552, {%r588, %r587};
$L__BB3_220:
	setp.eq.s64 	%p289, %rd6, -9223372036854775808;
	setp.neu.f64 	%p290, %fd4, 0d0000000000000000;
	setp.lt.s32 	%p291, %r21, 0;
	setp.eq.f64 	%p292, %fd248, 0d3FF0000000000000;
	setp.eq.f64 	%p293, %fd1, 0d0000000000000000;
	selp.f64 	%fd2025, 0d3FF0000000000000, %fd2552, %p292;
	selp.f64 	%fd257, 0d3FF0000000000000, %fd2025, %p293;
	{ // callseq 90, 0
	.param .b64 param0;
	st.param.f64 	[param0], %fd30;
	.param .b64 param1;
	st.param.f64 	[param1], %fd1;
	.param .b64 retval0;
	call.uni (retval0), 
	__internal_accurate_pow, 
	(
	param0, 
	param1
	);
	ld.param.f64 	%fd2026, [retval0];
	} // callseq 90
	neg.f64 	%fd2028, %fd2026;
	selp.f64 	%fd2029, %fd2028, %fd2026, %p289;
	selp.f64 	%fd258, %fd2029, %fd2026, %p291;
	@%p290 bra 	$L__BB3_222;
	setp.eq.s64 	%p296, %rd6, -9223372036854775808;
	abs.f64 	%fd2032, %fd1;
	setp.neu.f64 	%p297, %fd2032, 0d3FE0000000000000;
	and.pred  	%p14, %p297, %p296;
	selp.b32 	%r594, %r21, 0, %p14;
	setp.lt.s32 	%p298, %r156, 0;
	or.b32  	%r595, %r594, 2146435072;
	selp.b32 	%r596, %r595, %r594, %p298;
	mov.b32 	%r597, 0;
	mov.b64 	%fd2554, {%r597, %r596};
	bra.uni 	$L__BB3_223;
$L__BB3_222:
	setp.lt.s32 	%p294, %r21, 0;
	cvt.rzi.f64.f64 	%fd2030, %fd1;
	setp.neu.f64 	%p295, %fd1, %fd2030;
	selp.f64 	%fd2031, 0dFFF8000000000000, %fd258, %p294;
	selp.f64 	%fd2554, %fd2031, %fd258, %p295;
	mov.pred 	%p14, %p23;
$L__BB3_223:
	add.f64 	%fd2033, %fd1, %fd4;
	{
	.reg .b32 %temp; 
	mov.b64 	{%temp, %r598}, %fd2033;
	}
	and.b32  	%r157, %r598, 2146435072;
	setp.ne.s32 	%p299, %r157, 2146435072;
	@%p299 bra 	$L__BB3_230;
	setp.num.f64 	%p300, %fd4, %fd1;
	@%p300 bra 	$L__BB3_226;
	add.rn.f64 	%fd2554, %fd4, %fd1;
	bra.uni 	$L__BB3_230;
$L__BB3_226:
	abs.f64 	%fd2034, %fd1;
	setp.neu.f64 	%p301, %fd2034, 0d7FF0000000000000;
	@%p301 bra 	$L__BB3_228;
	setp.gt.f64 	%p306, %fd30, 0d3FF0000000000000;
	selp.b32 	%r606, 2146435072, 0, %p306;
	setp.lt.s32 	%p307, %r156, 0;
	xor.b32  	%r607, %r606, 2146435072;
	selp.b32 	%r608, %r607, %r606, %p307;
	setp.eq.f64 	%p308, %fd4, 0dBFF0000000000000;
	selp.b32 	%r609, 1072693248, %r608, %p308;
	mov.b32 	%r610, 0;
	mov.b64 	%fd2554, {%r610, %r609};
	bra.uni 	$L__BB3_230;
$L__BB3_228:
	setp.neu.f64 	%p302, %fd30, 0d7FF0000000000000;
	@%p302 bra 	$L__BB3_230;
	setp.lt.s32 	%p303, %r21, 0;
	setp.lt.s32 	%p304, %r156, 0;
	selp.b32 	%r599, 0, 2146435072, %p304;
	and.b32  	%r600, %r156, 2147483647;
	setp.ne.s32 	%p305, %r600, 1071644672;
	or.b32  	%r601, %r599, -2147483648;
	selp.b32 	%r602, %r601, %r599, %p305;
	selp.b32 	%r603, %r602, %r599, %p14;
	selp.b32 	%r604, %r603, %r599, %p303;
	mov.b32 	%r605, 0;
	mov.b64 	%fd2554, {%r605, %r604};
$L__BB3_230:
	setp.eq.f64 	%p309, %fd1, 0d0000000000000000;
	setp.eq.f64 	%p310, %fd4, 0d3FF0000000000000;
	or.pred  	%p15, %p309, %p310;
	selp.f64 	%fd266, 0d3FF0000000000000, %fd2554, %p15;
	add.f64 	%fd267, %fd4, 0d3FF0000000000000;
	{
	.reg .b32 %temp; 
	mov.b64 	{%temp, %r158}, %fd267;
	}
	abs.f64 	%fd268, %fd267;
	setp.neu.f64 	%p311, %fd267, 0d0000000000000000;
	@%p311 bra 	$L__BB3_232;
	setp.eq.s64 	%p315, %rd6, -9223372036854775808;
	abs.f64 	%fd2042, %fd1;
	setp.neu.f64 	%p316, %fd2042, 0d3FE0000000000000;
	and.pred  	%p17, %p316, %p315;
	selp.b32 	%r611, %r158, 0, %p17;
	setp.lt.s32 	%p317, %r156, 0;
	or.b32  	%r612, %r611, 2146435072;
	selp.b32 	%r613, %r612, %r611, %p317;
	mov.b32 	%r614, 0;
	mov.b64 	%fd2556, {%r614, %r613};
	bra.uni 	$L__BB3_233;
$L__BB3_232:
	{ // callseq 91, 0
	.param .b64 param0;
	st.param.f64 	[param0], %fd268;
	.param .b64 param1;
	st.param.f64 	[param1], %fd1;
	.param .b64 retval0;
	call.uni (retval0), 
	__internal_accurate_pow, 
	(
	param0, 
	param1
	);
	ld.param.f64 	%fd2035, [retval0];
	} // callseq 91
	setp.lt.s32 	%p312, %r158, 0;
	cvt.rzi.f64.f64 	%fd2037, %fd1;
	setp.neu.f64 	%p313, %fd1, %fd2037;
	neg.f64 	%fd2038, %fd2035;
	setp.eq.s64 	%p314, %rd6, -9223372036854775808;
	selp.f64 	%fd2039, %fd2038, %fd2035, %p314;
	selp.f64 	%fd2040, %fd2039, %fd2035, %p312;
	selp.f64 	%fd2041, 0dFFF8000000000000, %fd2040, %p312;
	selp.f64 	%fd2556, %fd2041, %fd2040, %p313;
	mov.pred 	%p17, %p23;
$L__BB3_233:
	add.f64 	%fd2043, %fd1, %fd267;
	{
	.reg .b32 %temp; 
	mov.b64 	{%temp, %r615}, %fd2043;
	}
	and.b32  	%r616, %r615, 2146435072;
	setp.ne.s32 	%p318, %r616, 2146435072;
	@%p318 bra 	$L__BB3_240;
	setp.num.f64 	%p319, %fd267, %fd1;
	@%p319 bra 	$L__BB3_236;
	add.rn.f64 	%fd2556, %fd267, %fd1;
	bra.uni 	$L__BB3_240;
$L__BB3_236:
	abs.f64 	%fd2044, %fd1;
	setp.neu.f64 	%p320, %fd2044, 0d7FF0000000000000;
	@%p320 bra 	$L__BB3_238;
	setp.gt.f64 	%p325, %fd268, 0d3FF0000000000000;
	selp.b32 	%r624, 2146435072, 0, %p325;
	setp.lt.s32 	%p326, %r156, 0;
	xor.b32  	%r625, %r624, 2146435072;
	selp.b32 	%r626, %r625, %r624, %p326;
	setp.eq.f64 	%p327, %fd267, 0dBFF0000000000000;
	selp.b32 	%r627, 1072693248, %r626, %p327;
	mov.b32 	%r628, 0;
	mov.b64 	%fd2556, {%r628, %r627};
	bra.uni 	$L__BB3_240;
$L__BB3_238:
	setp.neu.f64 	%p321, %fd268, 0d7FF0000000000000;
	@%p321 bra 	$L__BB3_240;
	setp.lt.s32 	%p322, %r158, 0;
	setp.lt.s32 	%p323, %r156, 0;
	selp.b32 	%r617, 0, 2146435072, %p323;
	and.b32  	%r618, %r156, 2147483647;
	setp.ne.s32 	%p324, %r618, 1071644672;
	or.b32  	%r619, %r617, -2147483648;
	selp.b32 	%r620, %r619, %r617, %p324;
	selp.b32 	%r621, %r620, %r617, %p17;
	selp.b32 	%r622, %r621, %r617, %p322;
	mov.b32 	%r623, 0;
	mov.b64 	%fd2556, {%r623, %r622};
$L__BB3_240:
	setp.eq.f64 	%p328, %fd1, 0d0000000000000000;
	setp.neu.f64 	%p329, %fd4, 0d0000000000000000;
	setp.eq.f64 	%p330, %fd267, 0d3FF0000000000000;
	selp.f64 	%fd2045, 0d3FF0000000000000, %fd2556, %p330;
	selp.f64 	%fd2046, 0d3FF0000000000000, %fd2045, %p328;
	sub.f64 	%fd2047, %fd257, %fd266;
	add.f64 	%fd276, %fd2047, %fd2046;
	@%p329 bra 	$L__BB3_242;
	setp.eq.s64 	%p333, %rd6, -9223372036854775808;
	abs.f64 	%fd2050, %fd1;
	setp.neu.f64 	%p334, %fd2050, 0d3FE0000000000000;
	and.pred  	%p19, %p334, %p333;
	selp.b32 	%r629, %r21, 0, %p19;
	setp.lt.s32 	%p335, %r156, 0;
	or.b32  	%r630, %r629, 2146435072;
	selp.b32 	%r631, %r630, %r629, %p335;
	mov.b32 	%r632, 0;
	mov.b64 	%fd2558, {%r632, %r631};
	bra.uni 	$L__BB3_243;
$L__BB3_242:
	setp.lt.s32 	%p331, %r21, 0;
	cvt.rzi.f64.f64 	%fd2048, %fd1;
	setp.neu.f64 	%p332, %fd1, %fd2048;
	selp.f64 	%fd2049, 0dFFF8000000000000, %fd258, %p331;
	selp.f64 	%fd2558, %fd2049, %fd258, %p332;
	mov.pred 	%p19, %p23;
$L__BB3_243:
	setp.ne.s32 	%p336, %r157, 2146435072;
	@%p336 bra 	$L__BB3_250;
	setp.num.f64 	%p337, %fd4, %fd1;
	@%p337 bra 	$L__BB3_246;
	add.rn.f64 	%fd2558, %fd4, %fd1;
	bra.uni 	$L__BB3_250;
$L__BB3_246:
	abs.f64 	%fd2051, %fd1;
	setp.neu.f64 	%p338, %fd2051, 0d7FF0000000000000;
	@%p338 bra 	$L__BB3_248;
	setp.gt.f64 	%p343, %fd30, 0d3FF0000000000000;
	selp.b32 	%r640, 2146435072, 0, %p343;
	setp.lt.s32 	%p344, %r156, 0;
	xor.b32  	%r641, %r640, 2146435072;
	selp.b32 	%r642, %r641, %r640, %p344;
	setp.eq.f64 	%p345, %fd4, 0dBFF0000000000000;
	selp.b32 	%r643, 1072693248, %r642, %p345;
	mov.b32 	%r644, 0;
	mov.b64 	%fd2558, {%r644, %r643};
	bra.uni 	$L__BB3_250;
$L__BB3_248:
	setp.neu.f64 	%p339, %fd30, 0d7FF0000000000000;
	@%p339 bra 	$L__BB3_250;
	setp.lt.s32 	%p340, %r21, 0;
	setp.lt.s32 	%p341, %r156, 0;
	selp.b32 	%r633, 0, 2146435072, %p341;
	and.b32  	%r634, %r156, 2147483647;
	setp.ne.s32 	%p342, %r634, 1071644672;
	or.b32  	%r635, %r633, -2147483648;
	selp.b32 	%r636, %r635, %r633, %p342;
	selp.b32 	%r637, %r636, %r633, %p19;
	selp.b32 	%r638, %r637, %r633, %p340;
	mov.b32 	%r639, 0;
	mov.b64 	%fd2558, {%r639, %r638};
$L__BB3_250:
	cvt.rn.f64.u32 	%fd2052, %r73;
	mul.f64 	%fd2053, %fd2052, 0d400921FB54442D18;
	div.rn.f64 	%fd2054, %fd2053, %fd225;
	setp.eq.s64 	%p346, %rd6, -9223372036854775808;
	selp.f64 	%fd284, 0d3FF0000000000000, %fd2558, %p15;
	sub.f64 	%fd2055, %fd276, %fd284;
	mul.f64 	%fd2056, %fd2550, %fd247;
	mul.f64 	%fd285, %fd2056, %fd2055;
	mul.f64 	%fd286, %fd2054, 0d0000000000000000;
	add.f64 	%fd287, %fd2054, 0d0000000000000000;
	sub.f64 	%fd288, %fd4, %fd286;
	mov.f64 	%fd2057, 0d0000000000000000;
	sub.f64 	%fd289, %fd2057, %fd287;
	abs.f64 	%fd290, %fd288;
	abs.f64 	%fd291, %fd289;
	setp.gt.f64 	%p347, %fd290, %fd291;
	selp.f64 	%fd2058, %fd290, %fd291, %p347;
	selp.f64 	%fd2059, %fd291, %fd290, %p347;
	div.rn.f64 	%fd2060, %fd2059, %fd2058;
	fma.rn.f64 	%fd2061, %fd2060, %fd2060, 0d3FF0000000000000;
	sqrt.rn.f64 	%fd2062, %fd2061;
	mul.f64 	%fd2063, %fd2058, %fd2062;
	setp.eq.f64 	%p348, %fd2058, 0d0000000000000000;
	setp.gt.f64 	%p349, %fd2058, 0d7FEFFFFFFFFFFFFF;
	setp.gt.f64 	%p350, %fd2059, 0d7FEFFFFFFFFFFFFF;
	add.f64 	%fd2064, %fd290, %fd291;
	selp.f64 	%fd2065, %fd2064, %fd2063, %p350;
	selp.f64 	%fd2066, %fd2064, %fd2065, %p349;
	selp.f64 	%fd292, %fd2064, %fd2066, %p348;
	{
	.reg .b32 %temp; 
	mov.b64 	{%temp, %r159}, %fd292;
	}
	abs.f64 	%fd293, %fd292;
	{ // callseq 92, 0
	.param .b64 param0;
	st.param.f64 	[param0], %fd293;
	.param .b64 param1;
	st.param.f64 	[param1], %fd1;
	.param .b64 retval0;
	call.uni (retval0), 
	__internal_accurate_pow, 
	(
	param0, 
	param1
	);
	ld.param.f64 	%fd2067, [retval0];
	} // callseq 92
	setp.lt.s32 	%p351, %r159, 0;
	neg.f64 	%fd2069, %fd2067;
	selp.f64 	%fd2070, %fd2069, %fd2067, %p346;
	selp.f64 	%fd294, %fd2070, %fd2067, %p351;
	setp.neu.f64 	%p352, %fd292, 0d0000000000000000;
	@%p352 bra 	$L__BB3_252;
	abs.f64 	%fd2073, %fd1;
	setp.neu.f64 	%p356, %fd2073, 0d3FE0000000000000;
	and.pred  	%p21, %p356, %p346;
	selp.b32 	%r645, %r159, 0, %p21;
	setp.lt.s32 	%p357, %r156, 0;
	or.b32  	%r646, %r645, 2146435072;
	selp.b32 	%r647, %r646, %r645, %p357;
	mov.b32 	%r648, 0;
	mov.b64 	%fd2560, {%r648, %r647};
	bra.uni 	$L__BB3_253;
$L__BB3_252:
	cvt.rzi.f64.f64 	%fd2071, %fd1;
	setp.neu.f64 	%p354, %fd1, %fd2071;
	selp.f64 	%fd2072, 0dFFF8000000000000, %fd294, %p351;
	selp.f64 	%fd2560, %fd2072, %fd294, %p354;
	mov.pred 	%p21, %p23;
$L__BB3_253:
	add.f64 	%fd2074, %fd1, %fd292;
	{
	.reg .b32 %temp; 
	mov.b64 	{%temp, %r649}, %fd2074;
	}
	and.b32  	%r650, %r649, 2146435072;
	setp.ne.s32 	%p358, %r650, 2146435072;
	@%p358 bra 	$L__BB3_260;
	setp.num.f64 	%p359, %fd292, %fd1;
	@%p359 bra 	$L__BB3_256;
	add.rn.f64 	%fd2560, %fd292, %fd1;
	bra.uni 	$L__BB3_260;
$L__BB3_256:
	abs.f64 	%fd2075, %fd1;
	setp.neu.f64 	%p360, %fd2075, 0d7FF0000000000000;
	@%p360 bra 	$L__BB3_258;
	setp.gt.f64 	%p365, %fd293, 0d3FF0000000000000;
	selp.b32 	%r658, 2146435072, 0, %p365;
	setp.lt.s32 	%p366, %r156, 0;
	xor.b32  	%r659, %r658, 2146435072;
	selp.b32 	%r660, %r659, %r658, %p366;
	setp.eq.f64 	%p367, %fd292, 0dBFF0000000000000;
	selp.b32 	%r661, 1072693248, %r660, %p367;
	mov.b32 	%r662, 0;
	mov.b64 	%fd2560, {%r662, %r661};
	bra.uni 	$L__BB3_260;
$L__BB3_258:
	setp.neu.f64 	%p361, %fd293, 0d7FF0000000000000;
	@%p361 bra 	$L__BB3_260;
	setp.lt.s32 	%p363, %r156, 0;
	selp.b32 	%r651, 0, 2146435072, %p363;
	and.b32  	%r652, %r156, 2147483647;
	setp.ne.s32 	%p364, %r652, 1071644672;
	or.b32  	%r653, %r651, -2147483648;
	selp.b32 	%r654, %r653, %r651, %p364;
	selp.b32 	%r655, %r654, %r651, %p21;
	selp.b32 	%r656, %r655, %r651, %p351;
	mov.b32 	%r657, 0;
	mov.b64 	%fd2560, {%r657, %r656};
$L__BB3_260:
	setp.eq.f64 	%p368, %fd1, 0d0000000000000000;
	setp.eq.f64 	%p369, %fd292, 0d3FF0000000000000;
	selp.f64 	%fd2076, 0d3FF0000000000000, %fd2560, %p369;
	selp.f64 	%fd302, 0d3FF0000000000000, %fd2076, %p368;
	setp.leu.f64 	%p370, %fd291, %fd290;
	setp.gt.f64 	%p371, %fd291, %fd290;
	selp.f64 	%fd303, %fd291, %fd290, %p371;
	selp.f64 	%fd2077, %fd290, %fd291, %p371;
	div.rn.f64 	%fd2078, %fd2077, %fd303;
	mul.f64 	%fd2079, %fd2078, %fd2078;
	fma.rn.f64 	%fd2080, %fd2079, 0dBEF53E1D2A25FF7E, 0d3F2D3B63DBB65B49;
	fma.rn.f64 	%fd2081, %fd2080, %fd2079, 0dBF5312788DDE082E;
	fma.rn.f64 	%fd2082, %fd2081, %fd2079, 0d3F6F9690C8249315;
	fma.rn.f64 	%fd2083, %fd2082, %fd2079, 0dBF82CF5AABC7CF0D;
	fma.rn.f64 	%fd2084, %fd2083, %fd2079, 0d3F9162B0B2A3BFDE;
	fma.rn.f64 	%fd2085, %fd2084, %fd2079, 0dBF9A7256FEB6FC6B;
	fma.rn.f64 	%fd2086, %fd2085, %fd2079, 0d3FA171560CE4A489;
	fma.rn.f64 	%fd2087, %fd2086, %fd2079, 0dBFA4F44D841450E4;
	fma.rn.f64 	%fd2088, %fd2087, %fd2079, 0d3FA7EE3D3F36BB95;
	fma.rn.f64 	%fd2089, %fd2088, %fd2079, 0dBFAAD32AE04A9FD1;
	fma.rn.f64 	%fd2090, %fd2089, %fd2079, 0d3FAE17813D66954F;
	fma.rn.f64 	%fd2091, %fd2090, %fd2079, 0dBFB11089CA9A5BCD;
	fma.rn.f64 	%fd2092, %fd2091, %fd2079, 0d3FB3B12B2DB51738;
	fma.rn.f64 	%fd2093, %fd2092, %fd2079, 0dBFB745D022F8DC5C;
	fma.rn.f64 	%fd2094, %fd2093, %fd2079, 0d3FBC71C709DFE927;
	fma.rn.f64 	%fd2095, %fd2094, %fd2079, 0dBFC2492491FA1744;
	fma.rn.f64 	%fd2096, %fd2095, %fd2079, 0d3FC99999999840D2;
	fma.rn.f64 	%fd2097, %fd2096, %fd2079, 0dBFD555555555544C;
	mul.f64 	%fd2098, %fd2079, %fd2097;
	fma.rn.f64 	%fd304, %fd2098, %fd2078, %fd2078;
	@%p370 bra 	$L__BB3_262;
	{
	.reg .b32 %temp; 
	mov.b64 	{%temp, %r664}, %fd288;
	}
	setp.lt.s32 	%p373, %r664, 0;
	neg.f64 	%fd2101, %fd304;
	selp.f64 	%fd2102, %fd304, %fd2101, %p373;
	add.f64 	%fd2561, %fd2102, 0d3FF921FB54442D18;
	bra.uni 	$L__BB3_263;
$L__BB3_262:
	{
	.reg .b32 %temp; 
	mov.b64 	{%temp, %r663}, %fd288;
	}
	setp.lt.s32 	%p372, %r663, 0;
	mov.f64 	%fd2099, 0d400921FB54442D18;
	sub.f64 	%fd2100, %fd2099, %fd304;
	selp.f64 	%fd2561, %fd2100, %fd304, %p372;
$L__BB3_263:
	setp.neu.f64 	%p374, %fd303, 0d0000000000000000;
	@%p374 bra 	$L__BB3_265;
	{
	.reg .b32 %temp; 
	mov.b64 	{%temp, %r666}, %fd288;
	}
	setp.lt.s32 	%p377, %r666, 0;
	selp.f64 	%fd2562, 0d400921FB54442D18, 0d0000000000000000, %p377;
	bra.uni 	$L__BB3_266;
$L__BB3_265:
	setp.eq.f64 	%p375, %fd290, %fd291;
	{
	.reg .b32 %temp; 
	mov.b64 	{%temp, %r665}, %fd288;
	}
	setp.lt.s32 	%p376, %r665, 0;
	selp.f64 	%fd2103, 0d4002D97C7F3321D2, 0d3FE921FB54442D18, %p376;
	selp.f64 	%fd2562, %fd2103, %fd2561, %p375;
$L__BB3_266:
	add.rn.f64 	%fd2104, %fd290, %fd291;
	setp.nan.f64 	%p378, %fd2104, %fd2104;
	copysign.f64 	%fd2105, %fd289, %fd2562;
	selp.f64 	%fd2106, %fd2104, %fd2105, %p378;
	mul.f64 	%fd311, %fd1, %fd2106;
	abs.f64 	%fd312, %fd311;
	setp.neu.f64 	%p379, %fd312, 0d7FF0000000000000;
	@%p379 bra 	$L__BB3_268;
	mov.f64 	%fd2112, 0d0000000000000000;
	mul.rn.f64 	%fd2564, %fd311, %fd2112;
	mov.b32 	%r841, 1;
	bra.uni 	$L__BB3_271;
$L__BB3_268:
	mul.f64 	%fd2107, %fd311, 0d3FE45F306DC9C883;
	cvt.rni.s32.f64 	%r840, %fd2107;
	cvt.rn.f64.s32 	%fd2108, %r840;
	fma.rn.f64 	%fd2109, %fd2108, 0dBFF921FB54442D18, %fd311;
	fma.rn.f64 	%fd2110, %fd2108, 0dBC91A62633145C00, %fd2109;
	fma.rn.f64 	%fd2564, %fd2108, 0dB97B839A252049C0, %fd2110;
	setp.ltu.f64 	%p380, %fd312, 0d41E0000000000000;
	@%p380 bra 	$L__BB3_270;
	{ // callseq 93, 0
	.param .b64 param0;
	st.param.f64 	[param0], %fd311;
	.param .align 16 .b8 retval0[16];
	call.uni (retval0), 
	__internal_trig_reduction_slowpathd, 
	(
	param0
	);
	ld.param.f64 	%fd2564, [retval0];
	ld.param.b32 	%r840, [retval0+8];
	} // callseq 93
$L__BB3_270:
	add.s32 	%r841, %r840, 1;
$L__BB3_271:
	setp.neu.f64 	%p381, %fd312, 0d7FF0000000000000;
	shl.b32 	%r669, %r841, 6;
	cvt.u64.u32 	%rd96, %r669;
	and.b64  	%rd97, %rd96, 64;
	mov.u64 	%rd98, __cudart_sin_cos_coeffs;
	add.s64 	%rd99, %rd98, %rd97;
	mul.rn.f64 	%fd2113, %fd2564, %fd2564;
	and.b32  	%r670, %r841, 1;
	setp.eq.b32 	%p382, %r670, 1;
	selp.f64 	%fd2114, 0dBDA8FF8320FD8164, 0d3DE5DB65F9785EBA, %p382;
	ld.global.nc.v2.f64 	{%fd2115, %fd2116}, [%rd99];
	fma.rn.f64 	%fd2117, %fd2114, %fd2113, %fd2115;
	fma.rn.f64 	%fd2118, %fd2117, %fd2113, %fd2116;
	ld.global.nc.v2.f64 	{%fd2119, %fd2120}, [%rd99+16];
	fma.rn.f64 	%fd2121, %fd2118, %fd2113, %fd2119;
	fma.rn.f64 	%fd2122, %fd2121, %fd2113, %fd2120;
	ld.global.nc.v2.f64 	{%fd2123, %fd2124}, [%rd99+32];
	fma.rn.f64 	%fd2125, %fd2122, %fd2113, %fd2123;
	fma.rn.f64 	%fd2126, %fd2125, %fd2113, %fd2124;
	fma.rn.f64 	%fd2127, %fd2126, %fd2564, %fd2564;
	fma.rn.f64 	%fd2128, %fd2126, %fd2113, 0d3FF0000000000000;
	selp.f64 	%fd2129, %fd2128, %fd2127, %p382;
	and.b32  	%r671, %r841, 2;
	setp.eq.s32 	%p383, %r671, 0;
	mov.f64 	%fd2130, 0d0000000000000000;
	sub.f64 	%fd2131, %fd2130, %fd2129;
	selp.f64 	%fd318, %fd2129, %fd2131, %p383;
	@%p381 bra 	$L__BB3_273;
	mov.f64 	%fd2137, 0d0000000000000000;
	mul.rn.f64 	%fd2565, %fd311, %fd2137;
	mov.b32 	%r842, 0;
	bra.uni 	$L__BB3_275;
$L__BB3_273:
	mul.f64 	%fd2132, %fd311, 0d3FE45F306DC9C883;
	cvt.rni.s32.f64 	%r842, %fd2132;
	cvt.rn.f64.s32 	%fd2133, %r842;
	fma.rn.f64 	%fd2134, %fd2133, 0dBFF921FB54442D18, %fd311;
	fma.rn.f64 	%fd2135, %fd2133, 0dBC91A62633145C00, %fd2134;
	fma.rn.f64 	%fd2565, %fd2133, 0dB97B839A252049C0, %fd2135;
	setp.ltu.f64 	%p384, %fd312, 0d41E0000000000000;
	@%p384 bra 	$L__BB3_275;
	{ // callseq 94, 0
	.param .b64 param0;
	st.param.f64 	[param0], %fd311;
	.param .align 16 .b8 retval0[16];
	call.uni (retval0), 
	__internal_trig_reduction_slowpathd, 
	(
	param0
	);
	ld.param.f64 	%fd2565, [retval0];
	ld.param.b32 	%r842, [retval0+8];
	} // callseq 94
$L__BB3_275:
	setp.eq.s64 	%p385, %rd6, -9223372036854775808;
	shl.b32 	%r674, %r842, 6;
	cvt.u64.u32 	%rd100, %r674;
	and.b64  	%rd101, %rd100, 64;
	add.s64 	%rd103, %rd98, %rd101;
	mul.rn.f64 	%fd2138, %fd2565, %fd2565;
	and.b32  	%r675, %r842, 1;
	setp.eq.b32 	%p386, %r675, 1;
	selp.f64 	%fd2139, 0dBDA8FF8320FD8164, 0d3DE5DB65F9785EBA, %p386;
	ld.global.nc.v2.f64 	{%fd2140, %fd2141}, [%rd103];
	fma.rn.f64 	%fd2142, %fd2139, %fd2138, %fd2140;
	fma.rn.f64 	%fd2143, %fd2142, %fd2138, %fd2141;
	ld.global.nc.v2.f64 	{%fd2144, %fd2145}, [%rd103+16];
	fma.rn.f64 	%fd2146, %fd2143, %fd2138, %fd2144;
	fma.rn.f64 	%fd2147, %fd2146, %fd2138, %fd2145;
	ld.global.nc.v2.f64 	{%fd2148, %fd2149}, [%rd103+32];
	fma.rn.f64 	%fd2150, %fd2147, %fd2138, %fd2148;
	fma.rn.f64 	%fd2151, %fd2150, %fd2138, %fd2149;
	fma.rn.f64 	%fd2152, %fd2151, %fd2565, %fd2565;
	fma.rn.f64 	%fd2153, %fd2151, %fd2138, 0d3FF0000000000000;
	selp.f64 	%fd2154, %fd2153, %fd2152, %p386;
	and.b32  	%r676, %r842, 2;
	setp.eq.s32 	%p387, %r676, 0;
	mov.f64 	%fd2155, 0d0000000000000000;
	sub.f64 	%fd2156, %fd2155, %fd2154;
	selp.f64 	%fd2157, %fd2154, %fd2156, %p387;
	mul.f64 	%fd323, %fd302, %fd2157;
	mul.f64 	%fd2158, %fd302, %fd318;
	sub.f64 	%fd324, %fd2158, %fd266;
	add.f64 	%fd325, %fd4, %fd286;
	abs.f64 	%fd326, %fd325;
	abs.f64 	%fd327, %fd287;
	setp.gt.f64 	%p388, %fd326, %fd327;
	selp.f64 	%fd2159, %fd326, %fd327, %p388;
	selp.f64 	%fd2160, %fd327, %fd326, %p388;
	div.rn.f64 	%fd2161, %fd2160, %fd2159;
	fma.rn.f64 	%fd2162, %fd2161, %fd2161, 0d3FF0000000000000;
	sqrt.rn.f64 	%fd2163, %fd2162;
	mul.f64 	%fd2164, %fd2159, %fd2163;
	setp.eq.f64 	%p389, %fd2159, 0d0000000000000000;
	setp.gt.f64 	%p390, %fd2159, 0d7FEFFFFFFFFFFFFF;
	setp.gt.f64 	%p391, %fd2160, 0d7FEFFFFFFFFFFFFF;
	add.f64 	%fd2165, %fd327, %fd326;
	selp.f64 	%fd2166, %fd2165, %fd2164, %p391;
	selp.f64 	%fd2167, %fd2165, %fd2166, %p390;
	selp.f64 	%fd328, %fd2165, %fd2167, %p389;
	{
	.reg .b32 %temp; 
	mov.b64 	{%temp, %r168}, %fd328;
	}
	abs.f64 	%fd329, %fd328;
	{ // callseq 95, 0
	.param .b64 param0;
	st.param.f64 	[param0], %fd329;
	.param .b64 param1;
	st.param.f64 	[param1], %fd1;
	.param .b64 retval0;
	call.uni (retval0), 
	__internal_accurate_pow, 
	(
	param0, 
	param1
	);
	ld.param.f64 	%fd2168, [retval0];
	} // callseq 95
	setp.lt.s32 	%p392, %r168, 0;
	neg.f64 	%fd2170, %fd2168;
	selp.f64 	%fd2171, %fd2170, %fd2168, %p385;
	selp.f64 	%fd330, %fd2171, %fd2168, %p392;
	setp.neu.f64 	%p393, %fd328, 0d0000000000000000;
	@%p393 bra 	$L__BB3_277;
	abs.f64 	%fd2174, %fd1;
	setp.neu.f64 	%p397, %fd2174, 0d3FE0000000000000;
	and.pred  	%p23, %p397, %p385;
	selp.b32 	%r677, %r168, 0, %p23;
	setp.lt.s32 	%p398, %r156, 0;
	or.b32  	%r678, %r677, 2146435072;
	selp.b32 	%r679, %r678, %r677, %p398;
	mov.b32 	%r680, 0;
	mov.b64 	%fd2567, {%r680, %r679};
	bra.uni 	$L__BB3_278;
$L__BB3_277:
	cvt.rzi.f64.f64 	%fd2172, %fd1;
	setp.neu.f64 	%p395, %fd1, %fd2172;
	selp.f64 	%fd2173, 0dFFF8000000000000, %fd330, %p392;
	selp.f64 	%fd2567, %fd2173, %fd330, %p395;
$L__BB3_278:
	add.f64 	%fd2175, %fd1, %fd328;
	{
	.reg .b32 %temp; 
	mov.b64 	{%temp, %r681}, %fd2175;
	}
	and.b32  	%r682, %r681, 2146435072;
	setp.ne.s32 	%p399, %r682, 2146435072;
	@%p399 bra 	$L__BB3_285;
	setp.num.f64 	%p400, %fd328, %fd1;
	@%p400 bra 	$L__BB3_281;
	add.rn.f64 	%fd2567, %fd328, %fd1;
	bra.uni 	$L__BB3_285;
$L__BB3_281:
	abs.f64 	%fd2176, %fd1;
	setp.neu.f64 	%p401, %fd2176, 0d7FF0000000000000;
	@%p401 bra 	$L__BB3_283;
	setp.gt.f64 	%p406, %fd329, 0d3FF0000000000000;
	selp.b32 	%r690, 2146435072, 0, %p406;
	setp.lt.s32 	%p407, %r156, 0;
	xor.b32  	%r691, %r690, 2146435072;
	selp.b32 	%r692, %r691, %r690, %p407;
	setp.eq.f64 	%p408, %fd328, 0dBFF0000000000000;
	selp.b32 	%r693, 1072693248, %r692, %p408;
	mov.b32 	%r694, 0;
	mov.b64 	%fd2567, {%r694, %r693};
	bra.uni 	$L__BB3_285;
$L__BB3_283:
	setp.neu.f64 	%p402, %fd329, 0d7FF0000000000000;
	@%p402 bra 	$L__BB3_285;
	setp.lt.s32 	%p403, %r168, 0;
	setp.lt.s32 	%p404, %r156, 0;
	selp.b32 	%r683, 0, 2146435072, %p404;
	and.b32  	%r684, %r156, 2147483647;
	setp.ne.s32 	%p405, %r684, 1071644672;
	or.b32  	%r685, %r683, -2147483648;
	selp.b32 	%r686, %r685, %r683, %p405;
	selp.b32 	%r687, %r686, %r683, %p23;
	selp.b32 	%r688, %r687, %r683, %p403;
	mov.b32 	%r689, 0;
	mov.b64 	%fd2567, {%r689, %r688};
$L__BB3_285:
	setp.eq.f64 	%p409, %fd1, 0d0000000000000000;
	setp.eq.f64 	%p410, %fd328, 0d3FF0000000000000;
	selp.f64 	%fd2177, 0d3FF0000000000000, %fd2567, %p410;
	selp.f64 	%fd338, 0d3FF0000000000000, %fd2177, %p409;
	setp.leu.f64 	%p411, %fd327, %fd326;
	setp.gt.f64 	%p412, %fd327, %fd326;
	selp.f64 	%fd339, %fd327, %fd326, %p412;
	selp.f64 	%fd2178, %fd326, %fd327, %p412;
	div.rn.f64 	%fd2179, %fd2178, %fd339;
	mul.f64 	%fd2180, %fd2179, %fd2179;
	fma.rn.f64 	%fd2181, %fd2180, 0dBEF53E1D2A25FF7E, 0d3F2D3B63DBB65B49;
	fma.rn.f64 	%fd2182, %fd2181, %fd2180, 0dBF5312788DDE082E;
	fma.rn.f64 	%fd2183, %fd2182, %fd2180, 0d3F6F9690C8249315;
	fma.rn.f64 	%fd2184, %fd2183, %fd2180, 0dBF82CF5AABC7CF0D;
	fma.rn.f64 	%fd2185, %fd2184, %fd2180, 0d3F9162B0B2A3BFDE;
	fma.rn.f64 	%fd2186, %fd2185, %fd2180, 0dBF9A7256FEB6FC6B;
	fma.rn.f64 	%fd2187, %fd2186, %fd2180, 0d3FA171560CE4A489;
	fma.rn.f64 	%fd2188, %fd2187, %fd2180, 0dBFA4F44D841450E4;
	fma.rn.f64 	%fd2189, %fd2188, %fd2180, 0d3FA7EE3D3F36BB95;
	fma.rn.f64 	%fd2190, %fd2189, %fd2180, 0dBFAAD32AE04A9FD1;
	fma.rn.f64 	%fd2191, %fd2190, %fd2180, 0d3FAE17813D66954F;
	fma.rn.f64 	%fd2192, %fd2191, %fd2180, 0dBFB11089CA9A5BCD;
	fma.rn.f64 	%fd2193, %fd2192, %fd2180, 0d3FB3B12B2DB51738;
	fma.rn.f64 	%fd2194, %fd2193, %fd2180, 0dBFB745D022F8DC5C;
	fma.rn.f64 	%fd2195, %fd2194, %fd2180, 0d3FBC71C709DFE927;
	fma.rn.f64 	%fd2196, %fd2195, %fd2180, 0dBFC2492491FA1744;
	fma.rn.f64 	%fd2197, %fd2196, %fd2180, 0d3FC99999999840D2;
	fma.rn.f64 	%fd2198, %fd2197, %fd2180, 0dBFD555555555544C;
	mul.f64 	%fd2199, %fd2180, %fd2198;
	fma.rn.f64 	%fd340, %fd2199, %fd2179, %fd2179;
	@%p411 bra 	$L__BB3_287;
	{
	.reg .b32 %temp; 
	mov.b64 	{%temp, %r696}, %fd325;
	}
	setp.lt.s32 	%p414, %r696, 0;
	neg.f64 	%fd2202, %fd340;
	selp.f64 	%fd2203, %fd340, %fd2202, %p414;
	add.f64 	%fd2568, %fd2203, 0d3FF921FB54442D18;
	bra.uni 	$L__BB3_288;
$L__BB3_287:
	{
	.reg .b32 %temp; 
	mov.b64 	{%temp, %r695}, %fd325;
	}
	setp.lt.s32 	%p413, %r695, 0;
	mov.f64 	%fd2200, 0d400921FB54442D18;
	sub.f64 	%fd2201, %fd2200, %fd340;
	selp.f64 	%fd2568, %fd2201, %fd340, %p413;
$L__BB3_288:
	setp.neu.f64 	%p415, %fd339, 0d0000000000000000;
	@%p415 bra 	$L__BB3_290;
	{
	.reg .b32 %temp; 
	mov.b64 	{%temp, %r698}, %fd325;
	}
	setp.lt.s32 	%p418, %r698, 0;
	selp.f64 	%fd2569, 0d400921FB54442D18, 0d0000000000000000, %p418;
	bra.uni 	$L__BB3_291;
$L__BB3_290:
	setp.eq.f64 	%p416, %fd326, %fd327;
	{
	.reg .b32 %temp; 
	mov.b64 	{%temp, %r697}, %fd325;
	}
	setp.lt.s32 	%p417, %r697, 0;
	selp.f64 	%fd2204, 0d4002D97C7F3321D2, 0d3FE921FB54442D18, %p417;
	selp.f64 	%fd2569, %fd2204, %fd2568, %p416;
$L__BB3_291:
	add.rn.f64 	%fd2205, %fd326, %fd327;
	setp.nan.f64 	%p419, %fd2205, %fd2205;
	copysign.f64 	%fd2206, %fd287, %fd2569;
	selp.f64 	%fd2207, %fd2205, %fd2206, %p419;
	mul.f64 	%fd347, %fd1, %fd2207;
	abs.f64 	%fd348, %fd347;
	setp.neu.f64 	%p420, %fd348, 0d7FF0000000000000;
	@%p420 bra 	$L__BB3_293;
	mov.f64 	%fd2213, 0d0000000000000000;
	mul.rn.f64 	%fd2571, %fd347, %fd2213;
	mov.b32 	%r844, 1;
	bra.uni 	$L__BB3_296;
$L__BB3_293:
	mul.f64 	%fd2208, %fd347, 0d3FE45F306DC9C883;
	cvt.rni.s32.f64 	%r843, %fd2208;
	cvt.rn.f64.s32 	%fd2209, %r843;
	fma.rn.f64 	%fd2210, %fd2209, 0dBFF921FB54442D18, %fd347;
	fma.rn.f64 	%fd2211, %fd2209, 0dBC91A62633145C00, %fd2210;
	fma.rn.f64 	%fd2571, %fd2209, 0dB97B839A252049C0, %fd2211;
	setp.ltu.f64 	%p421, %fd348, 0d41E0000000000000;
	@%p421 bra 	$L__BB3_295;
	{ // callseq 96, 0
	.param .b64 param0;
	st.param.f64 	[param0], %fd347;
	.param .align 16 .b8 retval0[16];
	call.uni (retval0), 
	__internal_trig_reduction_slowpathd, 
	(
	param0
	);
	ld.param.f64 	%fd2571, [retval0];
	ld.param.b32 	%r843, [retval0+8];
	} // callseq 96
$L__BB3_295:
	add.s32 	%r844, %r843, 1;
$L__BB3_296:
	setp.neu.f64 	%p422, %fd348, 0d7FF0000000000000;
	shl.b32 	%r701, %r844, 6;
	cvt.u64.u32 	%rd104, %r701;
	and.b64  	%rd105, %rd104, 64;
	add.s64 	%rd107, %rd98, %rd105;
	mul.rn.f64 	%fd2214, %fd2571, %fd2571;
	and.b32  	%r702, %r844, 1;
	setp.eq.b32 	%p423, %r702, 1;
	selp.f64 	%fd2215, 0dBDA8FF8320FD8164, 0d3DE5DB65F9785EBA, %p423;
	ld.global.nc.v2.f64 	{%fd2216, %fd2217}, [%rd107];
	fma.rn.f64 	%fd2218, %fd2215, %fd2214, %fd2216;
	fma.rn.f64 	%fd2219, %fd2218, %fd2214, %fd2217;
	ld.global.nc.v2.f64 	{%fd2220, %fd2221}, [%rd107+16];
	fma.rn.f64 	%fd2222, %fd2219, %fd2214, %fd2220;
	fma.rn.f64 	%fd2223, %fd2222, %fd2214, %fd2221;
	ld.global.nc.v2.f64 	{%fd2224, %fd2225}, [%rd107+32];
	fma.rn.f64 	%fd2226, %fd2223, %fd2214, %fd2224;
	fma.rn.f64 	%fd2227, %fd2226, %fd2214, %fd2225;
	fma.rn.f64 	%fd2228, %fd2227, %fd2571, %fd2571;
	fma.rn.f64 	%fd2229, %fd2227, %fd2214, 0d3FF0000000000000;
	selp.f64 	%fd2230, %fd2229, %fd2228, %p423;
	and.b32  	%r703, %r844, 2;
	setp.eq.s32 	%p424, %r703, 0;
	mov.f64 	%fd2231, 0d0000000000000000;
	sub.f64 	%fd2232, %fd2231, %fd2230;
	selp.f64 	%fd354, %fd2230, %fd2232, %p424;
	@%p422 bra 	$L__BB3_298;
	mov.f64 	%fd2238, 0d0000000000000000;
	mul.rn.f64 	%fd2572, %fd347, %fd2238;
	mov.b32 	%r845, 0;
	bra.uni 	$L__BB3_300;
$L__BB3_298:
	mul.f64 	%fd2233, %fd347, 0d3FE45F306DC9C883;
	cvt.rni.s32.f64 	%r845, %fd2233;
	cvt.rn.f64.s32 	%fd2234, %r845;
	fma.rn.f64 	%fd2235, %fd2234, 0dBFF921FB54442D18, %fd347;
	fma.rn.f64 	%fd2236, %fd2234, 0dBC91A62633145C00, %fd2235;
	fma.rn.f64 	%fd2572, %fd2234, 0dB97B839A252049C0, %fd2236;
	setp.ltu.f64 	%p425, %fd348, 0d41E0000000000000;
	@%p425 bra 	$L__BB3_300;
	{ // callseq 97, 0
	.param .b64 param0;
	st.param.f64 	[param0], %fd347;
	.param .align 16 .b8 retval0[16];
	call.uni (retval0), 
	__internal_trig_reduction_slowpathd, 
	(
	param0
	);
	ld.param.f64 	%fd2572, [retval0];
	ld.param.b32 	%r845, [retval0+8];
	} // callseq 97
$L__BB3_300:
	ld.param.f64 	%fd2498, [_Z7CGMYCOSPddddS_S_PcbS__param_3];
	ld.param.f64 	%fd2496, [_Z7CGMYCOSPddddS_S_PcbS__param_2];
	shl.b32 	%r706, %r845, 6;
	cvt.u64.u32 	%rd108, %r706;
	and.b64  	%rd109, %rd108, 64;
	add.s64 	%rd111, %rd98, %rd109;
	mul.rn.f64 	%fd2239, %fd2572, %fd2572;
	and.b32  	%r707, %r845, 1;
	setp.eq.b32 	%p426, %r707, 1;
	selp.f64 	%fd2240, 0dBDA8FF8320FD8164, 0d3DE5DB65F9785EBA, %p426;
	ld.global.nc.v2.f64 	{%fd2241, %fd2242}, [%rd111];
	fma.rn.f64 	%fd2243, %fd2240, %fd2239, %fd2241;
	fma.rn.f64 	%fd2244, %fd2243, %fd2239, %fd2242;
	ld.global.nc.v2.f64 	{%fd2245, %fd2246}, [%rd111+16];
	fma.rn.f64 	%fd2247, %fd2244, %fd2239, %fd2245;
	fma.rn.f64 	%fd2248, %fd2247, %fd2239, %fd2246;
	ld.global.nc.v2.f64 	{%fd2249, %fd2250}, [%rd111+32];
	fma.rn.f64 	%fd2251, %fd2248, %fd2239, %fd2249;
	fma.rn.f64 	%fd2252, %fd2251, %fd2239, %fd2250;
	fma.rn.f64 	%fd2253, %fd2252, %fd2572, %fd2572;
	fma.rn.f64 	%fd2254, %fd2252, %fd2239, 0d3FF0000000000000;
	selp.f64 	%fd2255, %fd2254, %fd2253, %p426;
	and.b32  	%r708, %r845, 2;
	setp.eq.s32 	%p427, %r708, 0;
	mov.f64 	%fd2256, 0d0000000000000000;
	sub.f64 	%fd2257, %fd2256, %fd2255;
	selp.f64 	%fd2258, %fd2255, %fd2257, %p427;
	mul.f64 	%fd2259, %fd338, %fd354;
	sub.f64 	%fd2260, %fd2259, %fd284;
	mul.f64 	%fd2261, %fd6, %fd2550;
	add.f64 	%fd2262, %fd324, %fd2260;
	fma.rn.f64 	%fd2263, %fd338, %fd2258, %fd323;
	mul.f64 	%fd2264, %fd2261, %fd2262;
	mul.f64 	%fd2265, %fd2263, 0d0000000000000000;
	sub.f64 	%fd2266, %fd2264, %fd2265;
	mul.f64 	%fd2267, %fd2261, %fd2263;
	fma.rn.f64 	%fd2268, %fd2262, 0d0000000000000000, %fd2267;
	sub.f64 	%fd2269, %fd2496, %fd2498;
	add.f64 	%fd2270, %fd2269, %fd285;
	mul.f64 	%fd2271, %fd5, %fd2270;
	mul.f64 	%fd2272, %fd286, %fd2271;
	mul.f64 	%fd2273, %fd287, 0d0000000000000000;
	sub.f64 	%fd2274, %fd2272, %fd2273;
	mul.f64 	%fd2275, %fd287, %fd2271;
	fma.rn.f64 	%fd2276, %fd286, 0d0000000000000000, %fd2275;
	add.f64 	%fd359, %fd2274, %fd2266;
	add.f64 	%fd360, %fd2276, %fd2268;
	abs.f64 	%fd361, %fd360;
	setp.neu.f64 	%p428, %fd361, 0d7FF0000000000000;
	@%p428 bra 	$L__BB3_302;
	mov.f64 	%fd2282, 0d0000000000000000;
	mul.rn.f64 	%fd2573, %fd360, %fd2282;
	mov.b32 	%r846, 0;
	bra.uni 	$L__BB3_304;
$L__BB3_302:
	mul.f64 	%fd2277, %fd360, 0d3FE45F306DC9C883;
	cvt.rni.s32.f64 	%r846, %fd2277;
	cvt.rn.f64.s32 	%fd2278, %r846;
	fma.rn.f64 	%fd2279, %fd2278, 0dBFF921FB54442D18, %fd360;
	fma.rn.f64 	%fd2280, %fd2278, 0dBC91A62633145C00, %fd2279;
	fma.rn.f64 	%fd2573, %fd2278, 0dB97B839A252049C0, %fd2280;
	setp.ltu.f64 	%p429, %fd361, 0d41E0000000000000;
	@%p429 bra 	$L__BB3_304;
	{ // callseq 98, 0
	.param .b64 param0;
	st.param.f64 	[param0], %fd360;
	.param .align 16 .b8 retval0[16];
	call.uni (retval0), 
	__internal_trig_reduction_slowpathd, 
	(
	param0
	);
	ld.param.f64 	%fd2573, [retval0];
	ld.param.b32 	%r846, [retval0+8];
	} // callseq 98
$L__BB3_304:
	mul.rn.f64 	%fd2283, %fd2573, %fd2573;
	fma.rn.f64 	%fd2284, %fd2283, 0dBDA8FF8320FD8164, 0d3E21EEA7C1EF8528;
	fma.rn.f64 	%fd2285, %fd2284, %fd2283, 0dBE927E4F8E06E6D9;
	fma.rn.f64 	%fd2286, %fd2285, %fd2283, 0d3EFA01A019DDBCE9;
	fma.rn.f64 	%fd2287, %fd2286, %fd2283, 0dBF56C16C16C15D47;
	fma.rn.f64 	%fd2288, %fd2287, %fd2283, 0d3FA5555555555551;
	fma.rn.f64 	%fd2289, %fd2288, %fd2283, 0dBFE0000000000000;
	fma.rn.f64 	%fd2290, %fd2289, %fd2283, 0d3FF0000000000000;
	fma.rn.f64 	%fd2291, %fd2283, 0d3DE5DB65F9785EBA, 0dBE5AE5F12CB0D246;
	fma.rn.f64 	%fd2292, %fd2291, %fd2283, 0d3EC71DE369ACE392;
	fma.rn.f64 	%fd2293, %fd2292, %fd2283, 0dBF2A01A019DB62A1;
	fma.rn.f64 	%fd2294, %fd2293, %fd2283, 0d3F81111111110818;
	fma.rn.f64 	%fd2295, %fd2294, %fd2283, 0dBFC5555555555554;
	fma.rn.f64 	%fd2296, %fd2295, %fd2283, 0d0000000000000000;
	fma.rn.f64 	%fd2297, %fd2296, %fd2573, %fd2573;
	and.b32  	%r711, %r846, 1;
	setp.eq.b32 	%p430, %r711, 1;
	{
	.reg .b32 %temp; 
	mov.b64 	{%temp, %r712}, %fd2297;
	}
	{
	.reg .b32 %temp; 
	mov.b64 	{%r713, %temp}, %fd2297;
	}
	xor.b32  	%r714, %r712, -2147483648;
	mov.b64 	%fd2298, {%r713, %r714};
	selp.f64 	%fd2574, %fd2290, %fd2297, %p430;
	selp.f64 	%fd2575, %fd2298, %fd2290, %p430;
	and.b32  	%r715, %r846, 2;
	setp.eq.s32 	%p431, %r715, 0;
	@%p431 bra 	$L__BB3_306;
	{
	.reg .b32 %temp; 
	mov.b64 	{%temp, %r716}, %fd2574;
	}
	{
	.reg .b32 %temp; 
	mov.b64 	{%r717, %temp}, %fd2574;
	}
	xor.b32  	%r718, %r716, -2147483648;
	mov.b64 	%fd2574, {%r717, %r718};
	{
	.reg .b32 %temp; 
	mov.b64 	{%temp, %r719}, %fd2575;
	}
	{
	.reg .b32 %temp; 
	mov.b64 	{%r720, %temp}, %fd2575;
	}
	xor.b32  	%r721, %r719, -2147483648;
	mov.b64 	%fd2575, {%r720, %r721};
$L__BB3_306:
	fma.rn.f64 	%fd2299, %fd359, 0d3FF71547652B82FE, 0d4338000000000000;
	{
	.reg .b32 %temp; 
	mov.b64 	{%r180, %temp}, %fd2299;
	}
	mov.f64 	%fd2300, 0dC338000000000000;
	add.rn.f64 	%fd2301, %fd2299, %fd2300;
	fma.rn.f64 	%fd2302, %fd2301, 0dBFE62E42FEFA39EF, %fd359;
	fma.rn.f64 	%fd2303, %fd2301, 0dBC7ABC9E3B39803F, %fd2302;
	fma.rn.f64 	%fd2304, %fd2303, 0d3E5ADE1569CE2BDF, 0d3E928AF3FCA213EA;
	fma.rn.f64 	%fd2305, %fd2304, %fd2303, 0d3EC71DEE62401315;
	fma.rn.f64 	%fd2306, %fd2305, %fd2303, 0d3EFA01997C89EB71;
	fma.rn.f64 	%fd2307, %fd2306, %fd2303, 0d3F2A01A014761F65;
	fma.rn.f64 	%fd2308, %fd2307, %fd2303, 0d3F56C16C1852B7AF;
	fma.rn.f64 	%fd2309, %fd2308, %fd2303, 0d3F81111111122322;
	fma.rn.f64 	%fd2310, %fd2309, %fd2303, 0d3FA55555555502A1;
	fma.rn.f64 	%fd2311, %fd2310, %fd2303, 0d3FC5555555555511;
	fma.rn.f64 	%fd2312, %fd2311, %fd2303, 0d3FE000000000000B;
	fma.rn.f64 	%fd2313, %fd2312, %fd2303, 0d3FF0000000000000;
	fma.rn.f64 	%fd2314, %fd2313, %fd2303, 0d3FF0000000000000;
	{
	.reg .b32 %temp; 
	mov.b64 	{%r181, %temp}, %fd2314;
	}
	{
	.reg .b32 %temp; 
	mov.b64 	{%temp, %r182}, %fd2314;
	}
	shl.b32 	%r722, %r180, 20;
	add.s32 	%r723, %r722, %r182;
	mov.b64 	%fd2576, {%r181, %r723};
	{
	.reg .b32 %temp; 
	mov.b64 	{%temp, %r724}, %fd359;
	}
	mov.b32 	%f25, %r724;
	abs.f32 	%f13, %f25;
	setp.lt.f32 	%p432, %f13, 0f4086232B;
	@%p432 bra 	$L__BB3_309;
	setp.lt.f64 	%p433, %fd359, 0d0000000000000000;
	add.f64 	%fd2315, %fd359, 0d7FF0000000000000;
	selp.f64 	%fd2576, 0d0000000000000000, %fd2315, %p433;
	setp.geu.f32 	%p434, %f13, 0f40874800;
	@%p434 bra 	$L__BB3_309;
	shr.u32 	%r725, %r180, 31;
	add.s32 	%r726, %r180, %r725;
	shr.s32 	%r727, %r726, 1;
	shl.b32 	%r728, %r727, 20;
	add.s32 	%r729, %r182, %r728;
	mov.b64 	%fd2316, {%r181, %r729};
	sub.s32 	%r730, %r180, %r727;
	shl.b32 	%r731, %r730, 20;
	add.s32 	%r732, %r731, 1072693248;
	mov.b32 	%r733, 0;
	mov.b64 	%fd2317, {%r733, %r732};
	mul.f64 	%fd2576, %fd2317, %fd2316;
$L__BB3_309:
	mul.f64 	%fd376, %fd2575, %fd2576;
	mul.f64 	%fd377, %fd2574, %fd2576;
	setp.ne.s32 	%p435, %r73, 0;
	shl.b32 	%r734, %r73, 4;
	mov.u32 	%r735, sdata;
	add.s32 	%r183, %r735, %r734;
	@%p435 bra 	$L__BB3_320;
	sub.f64 	%fd2392, %fd2519, %fd100;
	mul.f64 	%fd2393, %fd2392, 0d400921FB54442D18;
	mul.f64 	%fd2394, %fd2393, 0d0000000000000000;
	mul.f64 	%fd2395, %fd2394, 0d0000000000000000;
	add.f64 	%fd2396, %fd2394, 0d0000000000000000;
	abs.f64 	%fd2397, %fd225;
	rcp.rn.f64 	%fd2398, %fd2397;
	mul.f64 	%fd2399, %fd2398, %fd2395;
	mul.f64 	%fd2400, %fd2398, %fd2396;
	mul.f64 	%fd2401, %fd225, %fd2398;
	mul.f64 	%fd2402, %fd2398, 0d0000000000000000;
	mul.f64 	%fd2403, %fd2402, %fd2402;
	fma.rn.f64 	%fd2404, %fd2401, %fd2401, %fd2403;
	rcp.rn.f64 	%fd2405, %fd2404;
	mul.f64 	%fd2406, %fd2402, %fd2400;
	fma.rn.f64 	%fd2407, %fd2401, %fd2399, %fd2406;
	mul.f64 	%fd378, %fd2405, %fd2407;
	mul.f64 	%fd2408, %fd2401, %fd2400;
	mul.f64 	%fd2409, %fd2402, %fd2399;
	sub.f64 	%fd2410, %fd2408, %fd2409;
	mul.f64 	%fd379, %fd2405, %fd2410;
	abs.f64 	%fd380, %fd379;
	setp.neu.f64 	%p443, %fd380, 0d7FF0000000000000;
	@%p443 bra 	$L__BB3_312;
	mov.f64 	%fd2416, 0d0000000000000000;
	mul.rn.f64 	%fd2577, %fd379, %fd2416;
	mov.b32 	%r847, 0;
	bra.uni 	$L__BB3_314;
$L__BB3_312:
	mul.f64 	%fd2411, %fd379, 0d3FE45F306DC9C883;
	cvt.rni.s32.f64 	%r847, %fd2411;
	cvt.rn.f64.s32 	%fd2412, %r847;
	fma.rn.f64 	%fd2413, %fd2412, 0dBFF921FB54442D18, %fd379;
	fma.rn.f64 	%fd2414, %fd2412, 0dBC91A62633145C00, %fd2413;
	fma.rn.f64 	%fd2577, %fd2412, 0dB97B839A252049C0, %fd2414;
	setp.ltu.f64 	%p444, %fd380, 0d41E0000000000000;
	@%p444 bra 	$L__BB3_314;
	{ // callseq 100, 0
	.param .b64 param0;
	st.param.f64 	[param0], %fd379;
	.param .align 16 .b8 retval0[16];
	call.uni (retval0), 
	__internal_trig_reduction_slowpathd, 
	(
	param0
	);
	ld.param.f64 	%fd2577, [retval0];
	ld.param.b32 	%r847, [retval0+8];
	} // callseq 100
$L__BB3_314:
	mul.rn.f64 	%fd2417, %fd2577, %fd2577;
	fma.rn.f64 	%fd2418, %fd2417, 0dBDA8FF8320FD8164, 0d3E21EEA7C1EF8528;
	fma.rn.f64 	%fd2419, %fd2418, %fd2417, 0dBE927E4F8E06E6D9;
	fma.rn.f64 	%fd2420, %fd2419, %fd2417, 0d3EFA01A019DDBCE9;
	fma.rn.f64 	%fd2421, %fd2420, %fd2417, 0dBF56C16C16C15D47;
	fma.rn.f64 	%fd2422, %fd2421, %fd2417, 0d3FA5555555555551;
	fma.rn.f64 	%fd2423, %fd2422, %fd2417, 0dBFE0000000000000;
	fma.rn.f64 	%fd2424, %fd2423, %fd2417, 0d3FF0000000000000;
	fma.rn.f64 	%fd2425, %fd2417, 0d3DE5DB65F9785EBA, 0dBE5AE5F12CB0D246;
	fma.rn.f64 	%fd2426, %fd2425, %fd2417, 0d3EC71DE369ACE392;
	fma.rn.f64 	%fd2427, %fd2426, %fd2417, 0dBF2A01A019DB62A1;
	fma.rn.f64 	%fd2428, %fd2427, %fd2417, 0d3F81111111110818;
	fma.rn.f64 	%fd2429, %fd2428, %fd2417, 0dBFC5555555555554;
	fma.rn.f64 	%fd2430, %fd2429, %fd2417, 0d0000000000000000;
	fma.rn.f64 	%fd2431, %fd2430, %fd2577, %fd2577;
	and.b32  	%r763, %r847, 1;
	setp.eq.b32 	%p445, %r763, 1;
	{
	.reg .b32 %temp; 
	mov.b64 	{%temp, %r764}, %fd2431;
	}
	{
	.reg .b32 %temp; 
	mov.b64 	{%r765, %temp}, %fd2431;
	}
	xor.b32  	%r766, %r764, -2147483648;
	mov.b64 	%fd2432, {%r765, %r766};
	selp.f64 	%fd2578, %fd2424, %fd2431, %p445;
	selp.f64 	%fd2579, %fd2432, %fd2424, %p445;
	and.b32  	%r767, %r847, 2;
	setp.eq.s32 	%p446, %r767, 0;
	@%p446 bra 	$L__BB3_316;
	{
	.reg .b32 %temp; 
	mov.b64 	{%temp, %r768}, %fd2578;
	}
	{
	.reg .b32 %temp; 
	mov.b64 	{%r769, %temp}, %fd2578;
	}
	xor.b32  	%r770, %r768, -2147483648;
	mov.b64 	%fd2578, {%r769, %r770};
	{
	.reg .b32 %temp; 
	mov.b64 	{%temp, %r771}, %fd2579;
	}
	{
	.reg .b32 %temp; 
	mov.b64 	{%r772, %temp}, %fd2579;
	}
	xor.b32  	%r773, %r771, -2147483648;
	mov.b64 	%fd2579, {%r772, %r773};
$L__BB3_316:
	fma.rn.f64 	%fd2433, %fd378, 0d3FF71547652B82FE, 0d4338000000000000;
	{
	.reg .b32 %temp; 
	mov.b64 	{%r187, %temp}, %fd2433;
	}
	mov.f64 	%fd2434, 0dC338000000000000;
	add.rn.f64 	%fd2435, %fd2433, %fd2434;
	fma.rn.f64 	%fd2436, %fd2435, 0dBFE62E42FEFA39EF, %fd378;
	fma.rn.f64 	%fd2437, %fd2435, 0dBC7ABC9E3B39803F, %fd2436;
	fma.rn.f64 	%fd2438, %fd2437, 0d3E5ADE1569CE2BDF, 0d3E928AF3FCA213EA;
	fma.rn.f64 	%fd2439, %fd2438, %fd2437, 0d3EC71DEE62401315;
	fma.rn.f64 	%fd2440, %fd2439, %fd2437, 0d3EFA01997C89EB71;
	fma.rn.f64 	%fd2441, %fd2440, %fd2437, 0d3F2A01A014761F65;
	fma.rn.f64 	%fd2442, %fd2441, %fd2437, 0d3F56C16C1852B7AF;
	fma.rn.f64 	%fd2443, %fd2442, %fd2437, 0d3F81111111122322;
	fma.rn.f64 	%fd2444, %fd2443, %fd2437, 0d3FA55555555502A1;
	fma.rn.f64 	%fd2445, %fd2444, %fd2437, 0d3FC5555555555511;
	fma.rn.f64 	%fd2446, %fd2445, %fd2437, 0d3FE000000000000B;
	fma.rn.f64 	%fd2447, %fd2446, %fd2437, 0d3FF0000000000000;
	fma.rn.f64 	%fd2448, %fd2447, %fd2437, 0d3FF0000000000000;
	{
	.reg .b32 %temp; 
	mov.b64 	{%r188, %temp}, %fd2448;
	}
	{
	.reg .b32 %temp; 
	mov.b64 	{%temp, %r189}, %fd2448;
	}
	shl.b32 	%r774, %r187, 20;
	add.s32 	%r775, %r774, %r189;
	mov.b64 	%fd2580, {%r188, %r775};
	{
	.reg .b32 %temp; 
	mov.b64 	{%temp, %r776}, %fd378;
	}
	mov.b32 	%f27, %r776;
	abs.f32 	%f14, %f27;
	setp.lt.f32 	%p447, %f14, 0f4086232B;
	@%p447 bra 	$L__BB3_319;
	setp.lt.f64 	%p448, %fd378, 0d0000000000000000;
	add.f64 	%fd2449, %fd378, 0d7FF0000000000000;
	selp.f64 	%fd2580, 0d0000000000000000, %fd2449, %p448;
	setp.geu.f32 	%p449, %f14, 0f40874800;
	@%p449 bra 	$L__BB3_319;
	shr.u32 	%r777, %r187, 31;
	add.s32 	%r778, %r187, %r777;
	shr.s32 	%r779, %r778, 1;
	shl.b32 	%r780, %r779, 20;
	add.s32 	%r781, %r189, %r780;
	mov.b64 	%fd2450, {%r188, %r781};
	sub.s32 	%r782, %r187, %r779;
	shl.b32 	%r783, %r782, 20;
	add.s32 	%r784, %r783, 1072693248;
	mov.b32 	%r785, 0;
	mov.b64 	%fd2451, {%r785, %r784};
	mul.f64 	%fd2580, %fd2451, %fd2450;
$L__BB3_319:
	mul.f64 	%fd2452, %fd2546, 0d3FE0000000000000;
	mul.f64 	%fd2453, %fd2579, %fd2580;
	mul.f64 	%fd2454, %fd2578, %fd2580;
	mul.f64 	%fd2455, %fd2452, %fd2453;
	mul.f64 	%fd2456, %fd2454, 0d0000000000000000;
	sub.f64 	%fd2457, %fd2455, %fd2456;
	mul.f64 	%fd2458, %fd2453, 0d0000000000000000;
	fma.rn.f64 	%fd2459, %fd2452, %fd2454, %fd2458;
	mul.f64 	%fd2460, %fd376, %fd2457;
	mul.f64 	%fd2461, %fd377, %fd2459;
	sub.f64 	%fd2462, %fd2460, %fd2461;
	mul.f64 	%fd2463, %fd377, %fd2457;
	fma.rn.f64 	%fd2464, %fd376, %fd2459, %fd2463;
	st.shared.v2.f64 	[sdata], {%fd2462, %fd2464};
	bra.uni 	$L__BB3_330;
$L__BB3_320:
	mul.f64 	%fd2318, %fd377, 0d0000000000000000;
	sub.f64 	%fd395, %fd376, %fd2318;
	fma.rn.f64 	%fd396, %fd376, 0d0000000000000000, %fd377;
	sub.f64 	%fd2319, %fd2519, %fd100;
	mul.f64 	%fd2320, %fd2319, 0d400921FB54442D18;
	mul.f64 	%fd2322, %fd2320, %fd2052;
	mul.f64 	%fd2323, %fd2322, 0d0000000000000000;
	add.f64 	%fd2324, %fd2322, 0d0000000000000000;
	abs.f64 	%fd2325, %fd225;
	rcp.rn.f64 	%fd2326, %fd2325;
	mul.f64 	%fd2327, %fd2326, %fd2323;
	mul.f64 	%fd2328, %fd2326, %fd2324;
	mul.f64 	%fd2329, %fd225, %fd2326;
	mul.f64 	%fd2330, %fd2326, 0d0000000000000000;
	mul.f64 	%fd2331, %fd2330, %fd2330;
	fma.rn.f64 	%fd2332, %fd2329, %fd2329, %fd2331;
	rcp.rn.f64 	%fd2333, %fd2332;
	mul.f64 	%fd2334, %fd2330, %fd2328;
	fma.rn.f64 	%fd2335, %fd2329, %fd2327, %fd2334;
	mul.f64 	%fd397, %fd2333, %fd2335;
	mul.f64 	%fd2336, %fd2329, %fd2328;
	mul.f64 	%fd2337, %fd2330, %fd2327;
	sub.f64 	%fd2338, %fd2336, %fd2337;
	mul.f64 	%fd398, %fd2333, %fd2338;
	abs.f64 	%fd399, %fd398;
	setp.neu.f64 	%p436, %fd399, 0d7FF0000000000000;
	@%p436 bra 	$L__BB3_322;
	mov.f64 	%fd2344, 0d0000000000000000;
	mul.rn.f64 	%fd2581, %fd398, %fd2344;
	mov.b32 	%r848, 0;
	bra.uni 	$L__BB3_324;
$L__BB3_322:
	mul.f64 	%fd2339, %fd398, 0d3FE45F306DC9C883;
	cvt.rni.s32.f64 	%r848, %fd2339;
	cvt.rn.f64.s32 	%fd2340, %r848;
	fma.rn.f64 	%fd2341, %fd2340, 0dBFF921FB54442D18, %fd398;
	fma.rn.f64 	%fd2342, %fd2340, 0dBC91A62633145C00, %fd2341;
	fma.rn.f64 	%fd2581, %fd2340, 0dB97B839A252049C0, %fd2342;
	setp.ltu.f64 	%p437, %fd399, 0d41E0000000000000;
	@%p437 bra 	$L__BB3_324;
	{ // callseq 99, 0
	.param .b64 param0;
	st.param.f64 	[param0], %fd398;
	.param .align 16 .b8 retval0[16];
	call.uni (retval0), 
	__internal_trig_reduction_slowpathd, 
	(
	param0
	);
	ld.param.f64 	%fd2581, [retval0];
	ld.param.b32 	%r848, [retval0+8];
	} // callseq 99
$L__BB3_324:
	mul.rn.f64 	%fd2345, %fd2581, %fd2581;
	fma.rn.f64 	%fd2346, %fd2345, 0dBDA8FF8320FD8164, 0d3E21EEA7C1EF8528;
	fma.rn.f64 	%fd2347, %fd2346, %fd2345, 0dBE927E4F8E06E6D9;
	fma.rn.f64 	%fd2348, %fd2347, %fd2345, 0d3EFA01A019DDBCE9;
	fma.rn.f64 	%fd2349, %fd2348, %fd2345, 0dBF56C16C16C15D47;
	fma.rn.f64 	%fd2350, %fd2349, %fd2345, 0d3FA5555555555551;
	fma.rn.f64 	%fd2351, %fd2350, %fd2345, 0dBFE0000000000000;
	fma.rn.f64 	%fd2352, %fd2351, %fd2345, 0d3FF0000000000000;
	fma.rn.f64 	%fd2353, %fd2345, 0d3DE5DB65F9785EBA, 0dBE5AE5F12CB0D246;
	fma.rn.f64 	%fd2354, %fd2353, %fd2345, 0d3EC71DE369ACE392;
	fma.rn.f64 	%fd2355, %fd2354, %fd2345, 0dBF2A01A019DB62A1;
	fma.rn.f64 	%fd2356, %fd2355, %fd2345, 0d3F81111111110818;
	fma.rn.f64 	%fd2357, %fd2356, %fd2345, 0dBFC5555555555554;
	fma.rn.f64 	%fd2358, %fd2357, %fd2345, 0d0000000000000000;
	fma.rn.f64 	%fd2359, %fd2358, %fd2581, %fd2581;
	and.b32  	%r738, %r848, 1;
	setp.eq.b32 	%p438, %r738, 1;
	{
	.reg .b32 %temp; 
	mov.b64 	{%temp, %r739}, %fd2359;
	}
	{
	.reg .b32 %temp; 
	mov.b64 	{%r740, %temp}, %fd2359;
	}
	xor.b32  	%r741, %r739, -2147483648;
	mov.b64 	%fd2360, {%r740, %r741};
	selp.f64 	%fd2582, %fd2352, %fd2359, %p438;
	selp.f64 	%fd2583, %fd2360, %fd2352, %p438;
	and.b32  	%r742, %r848, 2;
	setp.eq.s32 	%p439, %r742, 0;
	@%p439 bra 	$L__BB3_326;
	{
	.reg .b32 %temp; 
	mov.b64 	{%temp, %r743}, %fd2582;
	}
	{
	.reg .b32 %temp; 
	mov.b64 	{%r744, %temp}, %fd2582;
	}
	xor.b32  	%r745, %r743, -2147483648;
	mov.b64 	%fd2582, {%r744, %r745};
	{
	.reg .b32 %temp; 
	mov.b64 	{%temp, %r746}, %fd2583;
	}
	{
	.reg .b32 %temp; 
	mov.b64 	{%r747, %temp}, %fd2583;
	}
	xor.b32  	%r748, %r746, -2147483648;
	mov.b64 	%fd2583, {%r747, %r748};
$L__BB3_326:
	fma.rn.f64 	%fd2361, %fd397, 0d3FF71547652B82FE, 0d4338000000000000;
	{
	.reg .b32 %temp; 
	mov.b64 	{%r193, %temp}, %fd2361;
	}
	mov.f64 	%fd2362, 0dC338000000000000;
	add.rn.f64 	%fd2363, %fd2361, %fd2362;
	fma.rn.f64 	%fd2364, %fd2363, 0dBFE62E42FEFA39EF, %fd397;
	fma.rn.f64 	%fd2365, %fd2363, 0dBC7ABC9E3B39803F, %fd2364;
	fma.rn.f64 	%fd2366, %fd2365, 0d3E5ADE1569CE2BDF, 0d3E928AF3FCA213EA;
	fma.rn.f64 	%fd2367, %fd2366, %fd2365, 0d3EC71DEE62401315;
	fma.rn.f64 	%fd2368, %fd2367, %fd2365, 0d3EFA01997C89EB71;
	fma.rn.f64 	%fd2369, %fd2368, %fd2365, 0d3F2A01A014761F65;
	fma.rn.f64 	%fd2370, %fd2369, %fd2365, 0d3F56C16C1852B7AF;
	fma.rn.f64 	%fd2371, %fd2370, %fd2365, 0d3F81111111122322;
	fma.rn.f64 	%fd2372, %fd2371, %fd2365, 0d3FA55555555502A1;
	fma.rn.f64 	%fd2373, %fd2372, %fd2365, 0d3FC5555555555511;
	fma.rn.f64 	%fd2374, %fd2373, %fd2365, 0d3FE000000000000B;
	fma.rn.f64 	%fd2375, %fd2374, %fd2365, 0d3FF0000000000000;
	fma.rn.f64 	%fd2376, %fd2375, %fd2365, 0d3FF0000000000000;
	{
	.reg .b32 %temp; 
	mov.b64 	{%r194, %temp}, %fd2376;
	}
	{
	.reg .b32 %temp; 
	mov.b64 	{%temp, %r195}, %fd2376;
	}
	shl.b32 	%r749, %r193, 20;
	add.s32 	%r750, %r749, %r195;
	mov.b64 	%fd2584, {%r194, %r750};
	{
	.reg .b32 %temp; 
	mov.b64 	{%temp, %r751}, %fd397;
	}
	mov.b32 	%f26, %r751;
	abs.f32 	%f15, %f26;
	setp.lt.f32 	%p440, %f15, 0f4086232B;
	@%p440 bra 	$L__BB3_329;
	setp.lt.f64 	%p441, %fd397, 0d0000000000000000;
	add.f64 	%fd2377, %fd397, 0d7FF0000000000000;
	selp.f64 	%fd2584, 0d0000000000000000, %fd2377, %p441;
	setp.geu.f32 	%p442, %f15, 0f40874800;
	@%p442 bra 	$L__BB3_329;
	shr.u32 	%r752, %r193, 31;
	add.s32 	%r753, %r193, %r752;
	shr.s32 	%r754, %r753, 1;
	shl.b32 	%r755, %r754, 20;
	add.s32 	%r756, %r195, %r755;
	mov.b64 	%fd2378, {%r194, %r756};
	sub.s32 	%r757, %r193, %r754;
	shl.b32 	%r758, %r757, 20;
	add.s32 	%r759, %r758, 1072693248;
	mov.b32 	%r760, 0;
	mov.b64 	%fd2379, {%r760, %r759};
	mul.f64 	%fd2584, %fd2379, %fd2378;
$L__BB3_329:
	mul.f64 	%fd2380, %fd2583, %fd2584;
	mul.f64 	%fd2381, %fd2582, %fd2584;
	mul.f64 	%fd2382, %fd395, %fd2380;
	mul.f64 	%fd2383, %fd396, %fd2381;
	sub.f64 	%fd2384, %fd2382, %fd2383;
	mul.f64 	%fd2385, %fd396, %fd2380;
	fma.rn.f64 	%fd2386, %fd395, %fd2381, %fd2385;
	mul.f64 	%fd2387, %fd2546, %fd2384;
	mul.f64 	%fd2388, %fd2386, 0d0000000000000000;
	sub.f64 	%fd2389, %fd2387, %fd2388;
	mul.f64 	%fd2390, %fd2546, %fd2386;
	fma.rn.f64 	%fd2391, %fd2384, 0d0000000000000000, %fd2390;
	st.shared.v2.f64 	[%r183], {%fd2389, %fd2391};
$L__BB3_330:
	bar.sync 	0;
	mov.u32 	%r849, %ntid.x;
	setp.lt.u32 	%p450, %r849, 2;
	@%p450 bra 	$L__BB3_334;
$L__BB3_331:
	shr.u32 	%r198, %r849, 1;
	setp.ge.u32 	%p451, %r73, %r198;
	@%p451 bra 	$L__BB3_333;
	ld.shared.v2.f64 	{%fd2465, %fd2466}, [%r183];
	shl.b32 	%r786, %r198, 4;
	add.s32 	%r787, %r183, %r786;
	ld.shared.v2.f64 	{%fd2467, %fd2468}, [%r787];
	add.f64 	%fd2469, %fd2465, %fd2467;
	add.f64 	%fd2470, %fd2466, %fd2468;
	st.shared.v2.f64 	[%r183], {%fd2469, %fd2470};
$L__BB3_333:
	bar.sync 	0;
	setp.gt.u32 	%p452, %r849, 3;
	mov.u32 	%r849, %r198;
	@%p452 bra 	$L__BB3_331;
$L__BB3_334:
	setp.ne.s32 	%p453, %r73, 0;
	@%p453 bra 	$L__BB3_339;
	ld.param.f64 	%fd2497, [_Z7CGMYCOSPddddS_S_PcbS__param_2];
	ld.global.f64 	%fd414, [%rd5];
	neg.f64 	%fd2471, %fd2497;
	ld.global.f64 	%fd2472, [%rd1];
	mul.f64 	%fd415, %fd2472, %fd2471;
	fma.rn.f64 	%fd2473, %fd415, 0d3FF71547652B82FE, 0d4338000000000000;
	{
	.reg .b32 %temp; 
	mov.b64 	{%r199, %temp}, %fd2473;
	}
	mov.f64 	%fd2474, 0dC338000000000000;
	add.rn.f64 	%fd2475, %fd2473, %fd2474;
	fma.rn.f64 	%fd2476, %fd2475, 0dBFE62E42FEFA39EF, %fd415;
	fma.rn.f64 	%fd2477, %fd2475, 0dBC7ABC9E3B39803F, %fd2476;
	fma.rn.f64 	%fd2478, %fd2477, 0d3E5ADE1569CE2BDF, 0d3E928AF3FCA213EA;
	fma.rn.f64 	%fd2479, %fd2478, %fd2477, 0d3EC71DEE62401315;
	fma.rn.f64 	%fd2480, %fd2479, %fd2477, 0d3EFA01997C89EB71;
	fma.rn.f64 	%fd2481, %fd2480, %fd2477, 0d3F2A01A014761F65;
	fma.rn.f64 	%fd2482, %fd2481, %fd2477, 0d3F56C16C1852B7AF;
	fma.rn.f64 	%fd2483, %fd2482, %fd2477, 0d3F81111111122322;
	fma.rn.f64 	%fd2484, %fd2483, %fd2477, 0d3FA55555555502A1;
	fma.rn.f64 	%fd2485, %fd2484, %fd2477, 0d3FC5555555555511;
	fma.rn.f64 	%fd2486, %fd2485, %fd2477, 0d3FE000000000000B;
	fma.rn.f64 	%fd2487, %fd2486, %fd2477, 0d3FF0000000000000;
	fma.rn.f64 	%fd2488, %fd2487, %fd2477, 0d3FF0000000000000;
	{
	.reg .b32 %temp; 
	mov.b64 	{%r200, %temp}, %fd2488;
	}
	{
	.reg .b32 %temp; 
	mov.b64 	{%temp, %r201}, %fd2488;
	}
	shl.b32 	%r788, %r199, 20;
	add.s32 	%r789, %r788, %r201;
	mov.b64 	%fd2585, {%r200, %r789};
	{
	.reg .b32 %temp; 
	mov.b64 	{%temp, %r790}, %fd415;
	}
	mov.b32 	%f28, %r790;
	abs.f32 	%f16, %f28;
	setp.lt.f32 	%p454, %f16, 0f4086232B;
	@%p454 bra 	$L__BB3_338;
	setp.lt.f64 	%p455, %fd415, 0d0000000000000000;
	add.f64 	%fd2489, %fd415, 0d7FF0000000000000;
	selp.f64 	%fd2585, 0d0000000000000000, %fd2489, %p455;
	setp.geu.f32 	%p456, %f16, 0f40874800;
	@%p456 bra 	$L__BB3_338;
	shr.u32 	%r791, %r199, 31;
	add.s32 	%r792, %r199, %r791;
	shr.s32 	%r793, %r792, 1;
	shl.b32 	%r794, %r793, 20;
	add.s32 	%r795, %r201, %r794;
	mov.b64 	%fd2490, {%r200, %r795};
	sub.s32 	%r796, %r199, %r793;
	shl.b32 	%r797, %r796, 20;
	add.s32 	%r798, %r797, 1072693248;
	mov.b32 	%r799, 0;
	mov.b64 	%fd2491, {%r799, %r798};
	mul.f64 	%fd2585, %fd2491, %fd2490;
$L__BB3_338:
	ld.param.u64 	%rd115, [_Z7CGMYCOSPddddS_S_PcbS__param_8];
	mul.f64 	%fd2492, %fd414, %fd2585;
	ld.shared.f64 	%fd2493, [sdata];
	mul.f64 	%fd2494, %fd2492, %fd2493;
	cvta.to.global.u64 	%rd112, %rd115;
	mul.wide.u32 	%rd113, %r1, 8;
	add.s64 	%rd114, %rd112, %rd113;
	st.global.f64 	[%rd114], %fd2494;
$L__BB3_339:
	ret;

}
.func  (.param .align 16 .b8 func_retval0[16]) __internal_trig_reduction_slowpathd(
	.param .b64 __internal_trig_reduction_slowpathd_param_0
)
{
	.local .align 8 .b8 	__local_depot4[40];
	.reg .b64 	%SP;
	.reg .b64 	%SPL;
	.reg .pred 	%p<10>;
	.reg .b32 	%r<47>;
	.reg .b64 	%rd<74>;
	.reg .b64 	%fd<5>;

	mov.u64 	%SPL, __local_depot4;
	ld.param.f64 	%fd4, [__internal_trig_reduction_slowpathd_param_0];
	add.u64 	%rd1, %SPL, 0;
	{
	.reg .b32 %temp; 
	mov.b64 	{%temp, %r1}, %fd4;
	}
	shr.u32 	%r2, %r1, 20;
	and.b32  	%r3, %r2, 2047;
	setp.eq.s32 	%p1, %r3, 2047;
	mov.b32 	%r46, 0;
	@%p1 bra 	$L__BB4_9;
	add.s32 	%r20, %r3, -1024;
	mov.b64 	%rd20, %fd4;
	shl.b64 	%rd2, %rd20, 11;
	shr.u32 	%r4, %r20, 6;
	sub.s32 	%r45, 15, %r4;
	sub.s32 	%r21, 19, %r4;
	setp.lt.u32 	%p2, %r20, 128;
	selp.b32 	%r6, 18, %r21, %p2;
	setp.ge.s32 	%p3, %r45, %r6;
	mov.b64 	%rd70, 0;
	@%p3 bra 	$L__BB4_4;
	add.s32 	%r23, %r6, %r4;
	neg.s32 	%r43, %r23;
	or.b64  	%rd3, %rd2, -9223372036854775808;
	mov.b64 	%rd70, 0;
	mov.b32 	%r42, 0;
	mov.u64 	%rd25, __cudart_i2opi_d;
	mov.u32 	%r44, %r45;
$L__BB4_3:
	.pragma "nounroll";
	mul.wide.s32 	%rd22, %r42, 8;
	add.s64 	%rd23, %rd1, %rd22;
	mul.wide.s32 	%rd24, %r44, 8;
	add.s64 	%rd26, %rd25, %rd24;
	ld.global.nc.u64 	%rd27, [%rd26];
	{
	.reg .u32 %r0, %r1, %r2, %r3, %alo, %ahi, %blo, %bhi, %clo, %chi;
	mov.b64 	{%alo,%ahi}, %rd27;
	mov.b64 	{%blo,%bhi}, %rd3;
	mov.b64 	{%clo,%chi}, %rd70;
	mad.lo.cc.u32 	%r0, %alo, %blo, %clo;
	madc.hi.cc.u32 	%r1, %alo, %blo, %chi;
	madc.hi.u32 	%r2, %alo, %bhi, 0;
	mad.lo.cc.u32 	%r1, %alo, %bhi, %r1;
	madc.hi.cc.u32 	%r2, %ahi, %blo, %r2;
	madc.hi.u32 	%r3, %ahi, %bhi, 0;
	mad.lo.cc.u32 	%r1, %ahi, %blo, %r1;
	madc.lo.cc.u32 	%r2, %ahi, %bhi, %r2;
	addc.u32 	%r3, %r3, 0;
	mov.b64 	%rd28, {%r0,%r1};
	mov.b64 	%rd70, {%r2,%r3};
	}
	st.local.u64 	[%rd23], %rd28;
	add.s32 	%r44, %r44, 1;
	add.s32 	%r43, %r43, 1;
	add.s32 	%r42, %r42, 1;
	setp.ne.s32 	%p4, %r43, -15;
	mov.u32 	%r45, %r6;
	@%p4 bra 	$L__BB4_3;
$L__BB4_4:
	cvt.s64.s32 	%rd29, %r45;
	cvt.u64.u32 	%rd30, %r4;
	add.s64 	%rd31, %rd30, %rd29;
	shl.b64 	%rd32, %rd31, 3;
	add.s64 	%rd33, %rd1, %rd32;
	st.local.u64 	[%rd33+-120], %rd70;
	and.b32  	%r15, %r2, 63;
	ld.local.u64 	%rd72, [%rd1+16];
	ld.local.u64 	%rd71, [%rd1+24];
	setp.eq.s32 	%p5, %r15, 0;
	@%p5 bra 	$L__BB4_6;
	shl.b64 	%rd34, %rd71, %r15;
	shr.u64 	%rd35, %rd72, 1;
	xor.b32  	%r24, %r15, 63;
	shr.u64 	%rd36, %rd35, %r24;
	or.b64  	%rd71, %rd34, %rd36;
	ld.local.u64 	%rd37, [%rd1+8];
	shl.b64 	%rd38, %rd72, %r15;
	shr.u64 	%rd39, %rd37, 1;
	shr.u64 	%rd40, %rd39, %r24;
	or.b64  	%rd72, %rd38, %rd40;
$L__BB4_6:
	and.b32  	%r25, %r1, -2147483648;
	shr.u64 	%rd41, %rd71, 62;
	cvt.u32.u64 	%r26, %rd41;
	mov.b64 	{%r27, %r28}, %rd71;
	mov.b64 	{%r29, %r30}, %rd72;
	shf.l.wrap.b32 	%r31, %r30, %r27, 2;
	shf.l.wrap.b32 	%r32, %r27, %r28, 2;
	mov.b64 	%rd42, {%r31, %r32};
	shl.b64 	%rd43, %rd72, 2;
	shr.u64 	%rd44, %rd42, 63;
	cvt.u32.u64 	%r33, %rd44;
	add.s32 	%r34, %r33, %r26;
	setp.eq.s32 	%p6, %r25, 0;
	neg.s32 	%r35, %r34;
	selp.b32 	%r46, %r34, %r35, %p6;
	setp.gt.s64 	%p7, %rd42, -1;
	mov.b64 	%rd45, 0;
	{
	.reg .u32 %r0, %r1, %r2, %r3, %a0, %a1, %a2, %a3, %b0, %b1, %b2, %b3;
	mov.b64 	{%a0,%a1}, %rd45;
	mov.b64 	{%a2,%a3}, %rd45;
	mov.b64 	{%b0,%b1}, %rd43;
	mov.b64 	{%b2,%b3}, %rd42;
	sub.cc.u32 	%r0, %a0, %b0;
	subc.cc.u32 	%r1, %a1, %b1;
	subc.cc.u32 	%r2, %a2, %b2;
	subc.u32 	%r3, %a3, %b3;
	mov.b64 	%rd46, {%r0,%r1};
	mov.b64 	%rd47, {%r2,%r3};
	}
	xor.b32  	%r36, %r25, -2147483648;
	selp.b64 	%rd73, %rd42, %rd47, %p7;
	selp.b64 	%rd14, %rd43, %rd46, %p7;
	selp.b32 	%r17, %r25, %r36, %p7;
	clz.b64 	%r37, %rd73;
	cvt.u64.u32 	%rd15, %r37;
	setp.eq.s32 	%p8, %r37, 0;
	@%p8 bra 	$L__BB4_8;
	cvt.u32.u64 	%r38, %rd15;
	and.b32  	%r39, %r38, 63;
	shl.b64 	%rd48, %rd73, %r39;
	shr.u64 	%rd49, %rd14, 1;
	not.b32 	%r40, %r38;
	and.b32  	%r41, %r40, 63;
	shr.u64 	%rd50, %rd49, %r41;
	or.b64  	%rd73, %rd48, %rd50;
$L__BB4_8:
	mov.b64 	%rd51, -3958705157555305931;
	{
	.reg .u32 %r0, %r1, %r2, %r3, %alo, %ahi, %blo, %bhi;
	mov.b64 	{%alo,%ahi}, %rd73;
	mov.b64 	{%blo,%bhi}, %rd51;
	mul.lo.u32 	%r0, %alo, %blo;
	mul.hi.u32 	%r1, %alo, %blo;
	mad.lo.cc.u32 	%r1, %alo, %bhi, %r1;
	madc.hi.u32 	%r2, %alo, %bhi, 0;
	mad.lo.cc.u32 	%r1, %ahi, %blo, %r1;
	madc.hi.cc.u32 	%r2, %ahi, %blo, %r2;
	madc.hi.u32 	%r3, %ahi, %bhi, 0;
	mad.lo.cc.u32 	%r2, %ahi, %bhi, %r2;
	addc.u32 	%r3, %r3, 0;
	mov.b64 	%rd52, {%r0,%r1};
	mov.b64 	%rd53, {%r2,%r3};
	}
	setp.gt.s64 	%p9, %rd53, 0;
	{
	.reg .u32 %r0, %r1, %r2, %r3, %a0, %a1, %a2, %a3, %b0, %b1, %b2, %b3;
	mov.b64 	{%a0,%a1}, %rd52;
	mov.b64 	{%a2,%a3}, %rd53;
	mov.b64 	{%b0,%b1}, %rd52;
	mov.b64 	{%b2,%b3}, %rd53;
	add.cc.u32 	%r0, %a0, %b0;
	addc.cc.u32 	%r1, %a1, %b1;
	addc.cc.u32 	%r2, %a2, %b2;
	addc.u32 	%r3, %a3, %b3;
	mov.b64 	%rd54, {%r0,%r1};
	mov.b64 	%rd55, {%r2,%r3};
	}
	selp.b64 	%rd56, %rd55, %rd53, %p9;
	selp.s64 	%rd57, -1, 0, %p9;
	sub.s64 	%rd58, %rd57, %rd15;
	cvt.u64.u32 	%rd59, %r17;
	shl.b64 	%rd60, %rd59, 32;
	add.s64 	%rd61, %rd56, 1;
	shr.u64 	%rd62, %rd61, 10;
	add.s64 	%rd63, %rd62, 1;
	shr.u64 	%rd64, %rd63, 1;
	shl.b64 	%rd65, %rd58, 52;
	add.s64 	%rd66, %rd65, %rd64;
	add.s64 	%rd67, %rd66, 4602678819172646912;
	or.b64  	%rd68, %rd67, %rd60;
	mov.b64 	%fd4, %rd68;
$L__BB4_9:
	st.param.f64 	[func_retval0], %fd4;
	st.param.b32 	[func_retval0+8], %r46;
	ret;

}
.func  (.param .b64 func_retval0) __internal_accurate_pow(
	.param .b64 __internal_accurate_pow_param_0,
	.param .b64 __internal_accurate_pow_param_1
)
{
	.reg .pred 	%p<8>;
	.reg .b32 	%r<49>;
	.reg .b32 	%f<3>;
	.reg .b64 	%fd<109>;

	ld.param.f64 	%fd10, [__internal_accurate_pow_param_0];
	ld.param.f64 	%fd11, [__internal_accurate_pow_param_1];
	{
	.reg .b32 %temp; 
	mov.b64 	{%temp, %r46}, %fd10;
	}
	{
	.reg .b32 %temp; 
	mov.b64 	{%r45, %temp}, %fd10;
	}
	shr.u32 	%r47, %r46, 20;
	setp.gt.u32 	%p1, %r46, 1048575;
	@%p1 bra 	$L__BB5_2;
	mul.f64 	%fd12, %fd10, 0d4350000000000000;
	{
	.reg .b32 %temp; 
	mov.b64 	{%temp, %r46}, %fd12;
	}
	{
	.reg .b32 %temp; 
	mov.b64 	{%r45, %temp}, %fd12;
	}
	shr.u32 	%r16, %r46, 20;
	add.s32 	%r47, %r16, -54;
$L__BB5_2:
	add.s32 	%r48, %r47, -1023;
	and.b32  	%r17, %r46, -2146435073;
	or.b32  	%r18, %r17, 1072693248;
	mov.b64 	%fd107, {%r45, %r18};
	setp.lt.u32 	%p2, %r18, 1073127583;
	@%p2 bra 	$L__BB5_4;
	{
	.reg .b32 %temp; 
	mov.b64 	{%r19, %temp}, %fd107;
	}
	{
	.reg .b32 %temp; 
	mov.b64 	{%temp, %r20}, %fd107;
	}
	add.s32 	%r21, %r20, -1048576;
	mov.b64 	%fd107, {%r19, %r21};
	add.s32 	%r48, %r47, -1022;
$L__BB5_4:
	add.f64 	%fd13, %fd107, 0dBFF0000000000000;
	add.f64 	%fd14, %fd107, 0d3FF0000000000000;
	rcp.approx.ftz.f64 	%fd15, %fd14;
	neg.f64 	%fd16, %fd14;
	fma.rn.f64 	%fd17, %fd16, %fd15, 0d3FF0000000000000;
	fma.rn.f64 	%fd18, %fd17, %fd17, %fd17;
	fma.rn.f64 	%fd19, %fd18, %fd15, %fd15;
	mul.f64 	%fd20, %fd13, %fd19;
	fma.rn.f64 	%fd21, %fd13, %fd19, %fd20;
	mul.f64 	%fd22, %fd21, %fd21;
	fma.rn.f64 	%fd23, %fd22, 0d3EB0F5FF7D2CAFE2, 0d3ED0F5D241AD3B5A;
	fma.rn.f64 	%fd24, %fd23, %fd22, 0d3EF3B20A75488A3F;
	fma.rn.f64 	%fd25, %fd24, %fd22, 0d3F1745CDE4FAECD5;
	fma.rn.f64 	%fd26, %fd25, %fd22, 0d3F3C71C7258A578B;
	fma.rn.f64 	%fd27, %fd26, %fd22, 0d3F6249249242B910;
	fma.rn.f64 	%fd28, %fd27, %fd22, 0d3F89999999999DFB;
	sub.f64 	%fd29, %fd13, %fd21;
	add.f64 	%fd30, %fd29, %fd29;
	neg.f64 	%fd31, %fd21;
	fma.rn.f64 	%fd32, %fd31, %fd13, %fd30;
	mul.f64 	%fd33, %fd19, %fd32;
	fma.rn.f64 	%fd34, %fd22, %fd28, 0d3FB5555555555555;
	mov.f64 	%fd35, 0d3FB5555555555555;
	sub.f64 	%fd36, %fd35, %fd34;
	fma.rn.f64 	%fd37, %fd22, %fd28, %fd36;
	add.f64 	%fd38, %fd37, 0dBC46A4CB00B9E7B0;
	add.f64 	%fd39, %fd34, %fd38;
	sub.f64 	%fd40, %fd34, %fd39;
	add.f64 	%fd41, %fd38, %fd40;
	mul.rn.f64 	%fd42, %fd21, %fd21;
	neg.f64 	%fd43, %fd42;
	fma.rn.f64 	%fd44, %fd21, %fd21, %fd43;
	{
	.reg .b32 %temp; 
	mov.b64 	{%r22, %temp}, %fd33;
	}
	{
	.reg .b32 %temp; 
	mov.b64 	{%temp, %r23}, %fd33;
	}
	add.s32 	%r24, %r23, 1048576;
	mov.b64 	%fd45, {%r22, %r24};
	fma.rn.f64 	%fd46, %fd21, %fd45, %fd44;
	mul.rn.f64 	%fd47, %fd42, %fd21;
	neg.f64 	%fd48, %fd47;
	fma.rn.f64 	%fd49, %fd42, %fd21, %fd48;
	fma.rn.f64 	%fd50, %fd42, %fd33, %fd49;
	fma.rn.f64 	%fd51, %fd46, %fd21, %fd50;
	mul.rn.f64 	%fd52, %fd39, %fd47;
	neg.f64 	%fd53, %fd52;
	fma.rn.f64 	%fd54, %fd39, %fd47, %fd53;
	fma.rn.f64 	%fd55, %fd39, %fd51, %fd54;
	fma.rn.f64 	%fd56, %fd41, %fd47, %fd55;
	add.f64 	%fd57, %fd52, %fd56;
	sub.f64 	%fd58, %fd52, %fd57;
	add.f64 	%fd59, %fd56, %fd58;
	add.f64 	%fd60, %fd21, %fd57;
	sub.f64 	%fd61, %fd21, %fd60;
	add.f64 	%fd62, %fd57, %fd61;
	add.f64 	%fd63, %fd59, %fd62;
	add.f64 	%fd64, %fd33, %fd63;
	add.f64 	%fd65, %fd60, %fd64;
	sub.f64 	%fd66, %fd60, %fd65;
	add.f64 	%fd67, %fd64, %fd66;
	xor.b32  	%r25, %r48, -2147483648;
	mov.b32 	%r26, 1127219200;
	mov.b64 	%fd68, {%r25, %r26};
	mov.b32 	%r27, -2147483648;
	mov.b64 	%fd69, {%r27, %r26};
	sub.f64 	%fd70, %fd68, %fd69;
	fma.rn.f64 	%fd71, %fd70, 0d3FE62E42FEFA39EF, %fd65;
	fma.rn.f64 	%fd72, %fd70, 0dBFE62E42FEFA39EF, %fd71;
	sub.f64 	%fd73, %fd72, %fd65;
	sub.f64 	%fd74, %fd67, %fd73;
	fma.rn.f64 	%fd75, %fd70, 0d3C7ABC9E3B39803F, %fd74;
	add.f64 	%fd76, %fd71, %fd75;
	sub.f64 	%fd77, %fd71, %fd76;
	add.f64 	%fd78, %fd75, %fd77;
	{
	.reg .b32 %temp; 
	mov.b64 	{%temp, %r28}, %fd11;
	}
	{
	.reg .b32 %temp; 
	mov.b64 	{%r29, %temp}, %fd11;
	}
	shl.b32 	%r30, %r28, 1;
	setp.gt.u32 	%p3, %r30, -33554433;
	and.b32  	%r31, %r28, -15728641;
	selp.b32 	%r32, %r31, %r28, %p3;
	mov.b64 	%fd79, {%r29, %r32};
	mul.rn.f64 	%fd80, %fd76, %fd79;
	neg.f64 	%fd81, %fd80;
	fma.rn.f64 	%fd82, %fd76, %fd79, %fd81;
	fma.rn.f64 	%fd83, %fd78, %fd79, %fd82;
	add.f64 	%fd4, %fd80, %fd83;
	sub.f64 	%fd84, %fd80, %fd4;
	add.f64 	%fd5, %fd83, %fd84;
	fma.rn.f64 	%fd85, %fd4, 0d3FF71547652B82FE, 0d4338000000000000;
	{
	.reg .b32 %temp; 
	mov.b64 	{%r13, %temp}, %fd85;
	}
	mov.f64 	%fd86, 0dC338000000000000;
	add.rn.f64 	%fd87, %fd85, %fd86;
	fma.rn.f64 	%fd88, %fd87, 0dBFE62E42FEFA39EF, %fd4;
	fma.rn.f64 	%fd89, %fd87, 0dBC7ABC9E3B39803F, %fd88;
	fma.rn.f64 	%fd90, %fd89, 0d3E5ADE1569CE2BDF, 0d3E928AF3FCA213EA;
	fma.rn.f64 	%fd91, %fd90, %fd89, 0d3EC71DEE62401315;
	fma.rn.f64 	%fd92, %fd91, %fd89, 0d3EFA01997C89EB71;
	fma.rn.f64 	%fd93, %fd92, %fd89, 0d3F2A01A014761F65;
	fma.rn.f64 	%fd94, %fd93, %fd89, 0d3F56C16C1852B7AF;
	fma.rn.f64 	%fd95, %fd94, %fd89, 0d3F81111111122322;
	fma.rn.f64 	%fd96, %fd95, %fd89, 0d3FA55555555502A1;
	fma.rn.f64 	%fd97, %fd96, %fd89, 0d3FC5555555555511;
	fma.rn.f64 	%fd98, %fd97, %fd89, 0d3FE000000000000B;
	fma.rn.f64 	%fd99, %fd98, %fd89, 0d3FF0000000000000;
	fma.rn.f64 	%fd100, %fd99, %fd89, 0d3FF0000000000000;
	{
	.reg .b32 %temp; 
	mov.b64 	{%r14, %temp}, %fd100;
	}
	{
	.reg .b32 %temp; 
	mov.b64 	{%temp, %r15}, %fd100;
	}
	shl.b32 	%r33, %r13, 20;
	add.s32 	%r34, %r33, %r15;
	mov.b64 	%fd108, {%r14, %r34};
	{
	.reg .b32 %temp; 
	mov.b64 	{%temp, %r35}, %fd4;
	}
	mov.b32 	%f2, %r35;
	abs.f32 	%f1, %f2;
	setp.lt.f32 	%p4, %f1, 0f4086232B;
	@%p4 bra 	$L__BB5_7;
	setp.lt.f64 	%p5, %fd4, 0d0000000000000000;
	add.f64 	%fd101, %fd4, 0d7FF0000000000000;
	selp.f64 	%fd108, 0d0000000000000000, %fd101, %p5;
	setp.geu.f32 	%p6, %f1, 0f40874800;
	@%p6 bra 	$L__BB5_7;
	shr.u32 	%r36, %r13, 31;
	add.s32 	%r37, %r13, %r36;
	shr.s32 	%r38, %r37, 1;
	shl.b32 	%r39, %r38, 20;
	add.s32 	%r40, %r15, %r39;
	mov.b64 	%fd102, {%r14, %r40};
	sub.s32 	%r41, %r13, %r38;
	shl.b32 	%r42, %r41, 20;
	add.s32 	%r43, %r42, 1072693248;
	mov.b32 	%r44, 0;
	mov.b64 	%fd103, {%r44, %r43};
	mul.f64 	%fd108, %fd103, %fd102;
$L__BB5_7:
	abs.f64 	%fd104, %fd108;
	setp.eq.f64 	%p7, %fd104, 0d7FF0000000000000;
	fma.rn.f64 	%fd105, %fd108, %fd5, %fd108;
	selp.f64 	%fd106, %fd108, %fd105, %p7;
	st.param.f64 	[func_retval0], %fd106;
	ret;

}


// ===== COMPILED SASS (sm_100) =====

	.target	sm_100

	.elftype	@"ET_EXEC"


//--------------------- .note.nv.tkinfo           --------------------------
	.section	.note.nv.tkinfo,"",@"SHT_NOTE"
	.sectionflags	@"SHF_NOTE_NV_TKINFO"
	.tkinfo
        /*0018*/ 	.word	0x00000002
        /*0030*/ 	.string	""
        /*0030*/ 	.string	"ptxas"
        /*0030*/ 	.string	"Cuda compilation tools, release 13.0, V13.0.88"
        /*0030*/ 	.string	"Build cuda_13.0.r13.0/compiler.36424714_0"
        /*0030*/ 	.string	"-arch sm_100 -m 64 "



//--------------------- .note.nv.cuinfo           --------------------------
	.section	.note.nv.cuinfo,"",@"SHT_NOTE"
	.sectionflags	@"SHF_NOTE_NV_CUINFO"
        /*0018*/ 	.short	0x0002
        /*001a*/ 	.short	0x0064
        /*001c*/ 	.short	0x0082
	.zero		2


//--------------------- .nv.info                  --------------------------
	.section	.nv.info,"",@"SHT_CUDA_INFO"
	.align	4


	//----- nvinfo : EIATTR_REGCOUNT
	.align		4
        /*0000*/ 	.byte	0x04, 0x2f
        /*0002*/ 	.short	(.L_3 - .L_2)
	.align		4
.L_2:
        /*0004*/ 	.word	index@(_Z9HestonCOSPddddS_S_PcbS_)
        /*0008*/ 	.word	0x00000040


	//----- nvinfo : EIATTR_FRAME_SIZE
	.align		4
.L_3:
        /*000c*/ 	.byte	0x04, 0x11
        /*000e*/ 	.short	(.L_5 - .L_4)
	.align		4
.L_4:
        /*0010*/ 	.word	index@($_Z9HestonCOSPddddS_S_PcbS_$__internal_trig_reduction_slowpathd)
        /*0014*/ 	.word	0x00000028


	//----- nvinfo : EIATTR_FRAME_SIZE
	.align		4
.L_5:
        /*0018*/ 	.byte	0x04, 0x11
        /*001a*/ 	.short	(.L_7 - .L_6)
	.align		4
.L_6:
        /*001c*/ 	.word	index@($_Z9HestonCOSPddddS_S_PcbS_$__internal_accurate_pow)
        /*0020*/ 	.word	0x00000028


	//----- nvinfo : EIATTR_FRAME_SIZE
	.align		4
.L_7:
        /*0024*/ 	.byte	0x04, 0x11
        /*0026*/ 	.short	(.L_9 - .L_8)
	.align		4
.L_8:
        /*0028*/ 	.word	index@($__internal_11_$__cuda_sm20_dsqrt_rn_f64_mediumpath_v1)
        /*002c*/ 	.word	0x00000028


	//----- nvinfo : EIATTR_FRAME_SIZE
	.align		4
.L_9:
        /*0030*/ 	.byte	0x04, 0x11
        /*0032*/ 	.short	(.L_11 - .L_10)
	.align		4
.L_10:
        /*0034*/ 	.word	index@($__internal_10_$__cuda_sm20_div_rn_f64_full)
        /*0038*/ 	.word	0x00000028


	//----- nvinfo : EIATTR_FRAME_SIZE
	.align		4
.L_11:
        /*003c*/ 	.byte	0x04, 0x11
        /*003e*/ 	.short	(.L_13 - .L_12)
	.align		4
.L_12:
        /*0040*/ 	.word	index@($__internal_9_$__cuda_sm20_dblrcp_rn_slowpath_v3)
        /*0044*/ 	.word	0x00000028


	//----- nvinfo : EIATTR_FRAME_SIZE
	.align		4
.L_13:
        /*0048*/ 	.byte	0x04, 0x11
        /*004a*/ 	.short	(.L_15 - .L_14)
	.align		4
.L_14:
        /*004c*/ 	.word	index@(_Z9HestonCOSPddddS_S_PcbS_)
        /*0050*/ 	.word	0x00000028


	//----- nvinfo : EIATTR_REGCOUNT
	.align		4
.L_15:
        /*0054*/ 	.byte	0x04, 0x2f
        /*0056*/ 	.short	(.L_17 - .L_16)
	.align		4
.L_16:
        /*0058*/ 	.word	index@(_Z8BatesCOSPddddS_S_PcbS_)
        /*005c*/ 	.word	0x0000004e


	//----- nvinfo : EIATTR_FRAME_SIZE
	.align		4
.L_17:
        /*0060*/ 	.byte	0x04, 0x11
        /*0062*/ 	.short	(.L_19 - .L_18)
	.align		4
.L_18:
        /*0064*/ 	.word	index@($_Z8BatesCOSPddddS_S_PcbS_$__internal_trig_reduction_slowpathd)
        /*0068*/ 	.word	0x00000028


	//----- nvinfo : EIATTR_FRAME_SIZE
	.align		4
.L_19:
        /*006c*/ 	.byte	0x04, 0x11
        /*006e*/ 	.short	(.L_21 - .L_20)
	.align		4
.L_20:
        /*0070*/ 	.word	index@($_Z8BatesCOSPddddS_S_PcbS_$__internal_accurate_pow)
        /*0074*/ 	.word	0x00000028


	//----- nvinfo : EIATTR_FRAME_SIZE
	.align		4
.L_21:
        /*0078*/ 	.byte	0x04, 0x11
        /*007a*/ 	.short	(.L_23 - .L_22)
	.align		4
.L_22:
        /*007c*/ 	.word	index@($__internal_8_$__cuda_sm20_dsqrt_rn_f64_mediumpath_v1)
        /*0080*/ 	.word	0x00000028


	//----- nvinfo : EIATTR_FRAME_SIZE
	.align		4
.L_23:
        /*0084*/ 	.byte	0x04, 0x11
        /*0086*/ 	.short	(.L_25 - .L_24)
	.align		4
.L_24:
        /*0088*/ 	.word	index@($__internal_7_$__cuda_sm20_div_rn_f64_full)
        /*008c*/ 	.word	0x00000028


	//----- nvinfo : EIATTR_FRAME_SIZE
	.align		4
.L_25:
        /*0090*/ 	.byte	0x04, 0x11
        /*0092*/ 	.short	(.L_27 - .L_26)
	.align		4
.L_26:
        /*0094*/ 	.word	index@($__internal_6_$__cuda_sm20_dblrcp_rn_slowpath_v3)
        /*0098*/ 	.word	0x00000028


	//----- nvinfo : EIATTR_FRAME_SIZE
	.align		4
.L_27:
        /*009c*/ 	.byte	0x04, 0x11
        /*009e*/ 	.short	(.L_29 - .L_28)
	.align		4
.L_28:
        /*00a0*/ 	.word	index@(_Z8BatesCOSPddddS_S_PcbS_)
        /*00a4*/ 	.word	0x00000028


	//----- nvinfo : EIATTR_REGCOUNT
	.align		4
.L_29:
        /*00a8*/ 	.byte	0x04, 0x2f
        /*00aa*/ 	.short	(.L_31 - .L_30)
	.align		4
.L_30:
        /*00ac*/ 	.word	index@(_Z5VGCOSPddddS_S_PcbS_)
        /*00b0*/ 	.word	0x00000036


	//----- nvinfo : EIATTR_FRAME_SIZE
	.align		4
.L_31:
        /*00b4*/ 	.byte	0x04, 0x11
        /*00b6*/ 	.short	(.L_33 - .L_32)
	.align		4
.L_32:
        /*00b8*/ 	.word	index@($_Z5VGCOSPddddS_S_PcbS_$__internal_trig_reduction_slowpathd)
        /*00bc*/ 	.word	0x00000028


	//----- nvinfo : EIATTR_FRAME_SIZE
	.align		4
.L_33:
        /*00c0*/ 	.byte	0x04, 0x11
        /*00c2*/ 	.short	(.L_35 - .L_34)
	.align		4
.L_34:
        /*00c4*/ 	.word	index@($_Z5VGCOSPddddS_S_PcbS_$__internal_accurate_pow)
        /*00c8*/ 	.word	0x00000028


	//----- nvinfo : EIATTR_FRAME_SIZE
	.align		4
.L_35:
        /*00cc*/ 	.byte	0x04, 0x11
        /*00ce*/ 	.short	(.L_37 - .L_36)
	.align		4
.L_36:
        /*00d0*/ 	.word	index@($__internal_5_$__cuda_sm20_dsqrt_rn_f64_mediumpath_v1)
        /*00d4*/ 	.word	0x00000028


	//----- nvinfo : EIATTR_FRAME_SIZE
	.align		4
.L_37:
        /*00d8*/ 	.byte	0x04, 0x11
        /*00da*/ 	.short	(.L_39 - .L_38)
	.align		4
.L_38:
        /*00dc*/ 	.word	index@($__internal_4_$__cuda_sm20_div_rn_f64_full)
        /*00e0*/ 	.word	0x00000028


	//----- nvinfo : EIATTR_FRAME_SIZE
	.align		4
.L_39:
        /*00e4*/ 	.byte	0x04, 0x11
        /*00e6*/ 	.short	(.L_41 - .L_40)
	.align		4
.L_40:
        /*00e8*/ 	.word	index@($__internal_3_$__cuda_sm20_dblrcp_rn_slowpath_v3)
        /*00ec*/ 	.word	0x00000028


	//----- nvinfo : EIATTR_FRAME_SIZE
	.align		4
.L_41:
        /*00f0*/ 	.byte	0x04, 0x11
        /*00f2*/ 	.short	(.L_43 - .L_42)
	.align		4
.L_42:
        /*00f4*/ 	.word	index@(_Z5VGCOSPddddS_S_PcbS_)
        /*00f8*/ 	.word	0x00000028


	//----- nvinfo : EIATTR_REGCOUNT
	.align		4
.L_43:
        /*00fc*/ 	.byte	0x04, 0x2f
        /*00fe*/ 	.short	(.L_45 - .L_44)
	.align		4
.L_44:
        /*0100*/ 	.word	index@(_Z7CGMYCOSPddddS_S_PcbS_)
        /*0104*/ 	.word	0x00000042


	//----- nvinfo : EIATTR_FRAME_SIZE
	.align		4
.L_45:
        /*0108*/ 	.byte	0x04, 0x11
        /*010a*/ 	.short	(.L_47 - .L_46)
	.align		4
.L_46:
        /*010c*/ 	.word	index@($_Z7CGMYCOSPddddS_S_PcbS_$__internal_trig_reduction_slowpathd)
        /*0110*/ 	.word	0x00000028


	//----- nvinfo : EIATTR_FRAME_SIZE
	.align		4
.L_47:
        /*0114*/ 	.byte	0x04, 0x11
        /*0116*/ 	.short	(.L_49 - .L_48)
	.align		4
.L_48:
        /*0118*/ 	.word	index@($_Z7CGMYCOSPddddS_S_PcbS_$__internal_accurate_pow)
        /*011c*/ 	.word	0x00000028


	//----- nvinfo : EIATTR_FRAME_SIZE
	.align		4
.L_49:
        /*0120*/ 	.byte	0x04, 0x11
        /*0122*/ 	.short	(.L_51 - .L_50)
	.align		4
.L_50:
        /*0124*/ 	.word	index@($__internal_2_$__cuda_sm20_dsqrt_rn_f64_mediumpath_v1)
        /*0128*/ 	.word	0x00000028


	//----- nvinfo : EIATTR_FRAME_SIZE
	.align		4
.L_51:
        /*012c*/ 	.byte	0x04, 0x11
        /*012e*/ 	.short	(.L_53 - .L_52)
	.align		4
.L_52:
        /*0130*/ 	.word	index@($__internal_1_$__cuda_sm20_div_rn_f64_full)
        /*0134*/ 	.word	0x00000028


	//----- nvinfo : EIATTR_FRAME_SIZE
	.align		4
.L_53:
        /*0138*/ 	.byte	0x04, 0x11
        /*013a*/ 	.short	(.L_55 - .L_54)
	.align		4
.L_54:
        /*013c*/ 	.word	index@($__internal_0_$__cuda_sm20_dblrcp_rn_slowpath_v3)
        /*0140*/ 	.word	0x00000028


	//----- nvinfo : EIATTR_FRAME_SIZE
	.align		4
.L_55:
        /*0144*/ 	.byte	0x04, 0x11
        /*0146*/ 	.short	(.L_57 - .L_56)
	.align		4
.L_56:
        /*0148*/ 	.word	index@(_Z7CGMYCOSPddddS_S_PcbS_)
        /*014c*/ 	.word	0x00000028


	//----- nvinfo : EIATTR_MIN_STACK_SIZE
	.align		4
.L_57:
        /*0150*/ 	.byte	0x04, 0x12
        /*0152*/ 	.short	(.L_59 - .L_58)
	.align		4
.L_58:
        /*0154*/ 	.word	index@(_Z7CGMYCOSPddddS_S_PcbS_)
        /*0158*/ 	.word	0x00000028


	//----- nvinfo : EIATTR_MIN_STACK_SIZE
	.align		4
.L_59:
        /*015c*/ 	.byte	0x04, 0x12
        /*015e*/ 	.short	(.L_61 - .L_60)
	.align		4
.L_60:
        /*0160*/ 	.word	index@(_Z5VGCOSPddddS_S_PcbS_)
        /*0164*/ 	.word	0x00000028


	//----- nvinfo : EIATTR_MIN_STACK_SIZE
	.align		4
.L_61:
        /*0168*/ 	.byte	0x04, 0x12
        /*016a*/ 	.short	(.L_63 - .L_62)
	.align		4
.L_62:
        /*016c*/ 	.word	index@(_Z8BatesCOSPddddS_S_PcbS_)
        /*0170*/ 	.word	0x00000028


	//----- nvinfo : EIATTR_MIN_STACK_SIZE
	.align		4
.L_63:
        /*0174*/ 	.byte	0x04, 0x12
        /*0176*/ 	.short	(.L_65 - .L_64)
	.align		4
.L_64:
        /*0178*/ 	.word	index@(_Z9HestonCOSPddddS_S_PcbS_)
        /*017c*/ 	.word	0x00000028
.L_65:


//--------------------- .nv.compat                --------------------------
	.section	.nv.compat,"",@"SHT_CUDA_COMPAT_INFO"
	.align	4
        /*0000*/ 	.byte	0x02, 0x09, 0x00, 0x00, 0x02, 0x02, 0x01, 0x00, 0x02, 0x05, 0x05, 0x00, 0x03, 0x07, 0x01, 0x01
        /*0010*/ 	.byte	0x02, 0x03, 0x00, 0x00, 0x02, 0x06, 0x01, 0x00, 0x04, 0x0b, 0x08, 0x00, 0x01, 0x00, 0x00, 0x00
        /*0020*/ 	.byte	0x00, 0x00, 0x00, 0x00


//--------------------- .nv.info._Z7CGMYCOSPddddS_S_PcbS_ --------------------------
	.section	.nv.info._Z7CGMYCOSPddddS_S_PcbS_,"",@"SHT_CUDA_INFO"
	.sectionflags	@""
	.align	4


	//----- nvinfo : EIATTR_CUDA_API_VERSION
	.align		4
        /*0000*/ 	.byte	0x04, 0x37
        /*0002*/ 	.short	(.L_67 - .L_66)
.L_66:
        /*0004*/ 	.word	0x00000082


	//----- nvinfo : EIATTR_KPARAM_INFO
	.align		4
.L_67:
        /*0008*/ 	.byte	0x04, 0x17
        /*000a*/ 	.short	(.L_69 - .L_68)
.L_68:
        /*000c*/ 	.word	0x00000000
        /*0010*/ 	.short	0x0008
        /*0012*/ 	.short	0x0040
        /*0014*/ 	.byte	0x00, 0xf5, 0x21, 0x00


	//----- nvinfo : EIATTR_KPARAM_INFO
	.align		4
.L_69:
        /*0018*/ 	.byte	0x04, 0x17
        /*001a*/ 	.short	(.L_71 - .L_70)
.L_70:
        /*001c*/ 	.word	0x00000000
        /*0020*/ 	.short	0x0007
        /*0022*/ 	.short	0x0038
        /*0024*/ 	.byte	0x00, 0xf0, 0x05, 0x00


	//----- nvinfo : EIATTR_KPARAM_INFO
	.align		4
.L_71:
        /*0028*/ 	.byte	0x04, 0x17
        /*002a*/ 	.short	(.L_73 - .L_72)
.L_72:
        /*002c*/ 	.word	0x00000000
        /*0030*/ 	.short	0x0006
        /*0032*/ 	.short	0x0030
        /*0034*/ 	.byte	0x00, 0xf5, 0x21, 0x00


	//----- nvinfo : EIATTR_KPARAM_INFO
	.align		4
.L_73:
        /*0038*/ 	.byte	0x04, 0x17
        /*003a*/ 	.short	(.L_75 - .L_74)
.L_74:
        /*003c*/ 	.word	0x00000000
        /*0040*/ 	.short	0x0005
        /*0042*/ 	.short	0x0028
        /*0044*/ 	.byte	0x00, 0xf5, 0x21, 0x00


	//----- nvinfo : EIATTR_KPARAM_INFO
	.align		4
.L_75:
        /*0048*/ 	.byte	0x04, 0x17
        /*004a*/ 	.short	(.L_77 - .L_76)
.L_76:
        /*004c*/ 	.word	0x00000000
        /*0050*/ 	.short	0x0004
        /*0052*/ 	.short	0x0020
        /*0054*/ 	.byte	0x00, 0xf5, 0x21, 0x00


	//----- nvinfo : EIATTR_KPARAM_INFO
	.align		4
.L_77:
        /*0058*/ 	.byte	0x04, 0x17
        /*005a*/ 	.short	(.L_79 - .L_78)
.L_78:
        /*005c*/ 	.word	0x00000000
        /*0060*/ 	.short	0x0003
        /*0062*/ 	.short	0x0018
        /*0064*/ 	.byte	0x00, 0xf0, 0x21, 0x00


	//----- nvinfo : EIATTR_KPARAM_INFO
	.align		4
.L_79:
        /*0068*/ 	.byte	0x04, 0x17
        /*006a*/ 	.short	(.L_81 - .L_80)
.L_80:
        /*006c*/ 	.word	0x00000000
        /*0070*/ 	.short	0x0002
        /*0072*/ 	.short	0x0010
        /*0074*/ 	.byte	0x00, 0xf0, 0x21, 0x00


	//----- nvinfo : EIATTR_KPARAM_INFO
	.align		4
.L_81:
        /*0078*/ 	.byte	0x04, 0x17
        /*007a*/ 	.short	(.L_83 - .L_82)
.L_82:
        /*007c*/ 	.word	0x00000000
        /*0080*/ 	.short	0x0001
        /*0082*/ 	.short	0x0008
        /*0084*/ 	.byte	0x00, 0xf0, 0x21, 0x00


	//----- nvinfo : EIATTR_KPARAM_INFO
	.align		4
.L_83:
        /*0088*/ 	.byte	0x04, 0x17
        /*008a*/ 	.short	(.L_85 - .L_84)
.L_84:
        /*008c*/ 	.word	0x00000000
        /*0090*/ 	.short	0x0000
        /*0092*/ 	.short	0x0000
        /*0094*/ 	.byte	0x00, 0xf5, 0x21, 0x00


	//----- nvinfo : EIATTR_SPARSE_MMA_MASK
	.align		4
.L_85:
        /*0098*/ 	.byte	0x03, 0x50
        /*009a*/ 	.short	0x0000


	//----- nvinfo : EIATTR_MAXREG_COUNT
	.align		4
        /*009c*/ 	.byte	0x03, 0x1b
        /*009e*/ 	.short	0x00ff


	//----- nvinfo : EIATTR_NUM_BARRIERS
	.align		4
        /*00a0*/ 	.byte	0x02, 0x4c
        /*00a2*/ 	.byte	0x01
	.zero		1


	//----- nvinfo : EIATTR_MERCURY_ISA_VERSION
	.align		4
        /*00a4*/ 	.byte	0x03, 0x5f
        /*00a6*/ 	.short	0x0101


	//----- nvinfo : EIATTR_VRC_CTA_INIT_COUNT
	.align		4
        /*00a8*/ 	.byte	0x02, 0x4a
	.zero		1
	.zero		1


	//----- nvinfo : EIATTR_EXIT_INSTR_OFFSETS
	.align		4
        /*00ac*/ 	.byte	0x04, 0x1c
        /*00ae*/ 	.short	(.L_87 - .L_86)


	//   ....[0]....
.L_86:
        /*00b0*/ 	.word	0x000175e0


	//   ....[1]....
        /*00b4*/ 	.word	0x00017ac0


	//----- nvinfo : EIATTR_CRS_STACK_SIZE
	.align		4
.L_87:
        /*00b8*/ 	.byte	0x04, 0x1e
        /*00ba*/ 	.short	(.L_89 - .L_88)
.L_88:
        /*00bc*/ 	.word	0x00000000


	//----- nvinfo : EIATTR_CBANK_PARAM_SIZE
	.align		4
.L_89:
        /*00c0*/ 	.byte	0x03, 0x19
        /*00c2*/ 	.short	0x0048


	//----- nvinfo : EIATTR_PARAM_CBANK
	.align		4
        /*00c4*/ 	.byte	0x04, 0x0a
        /*00c6*/ 	.short	(.L_91 - .L_90)
	.align		4
.L_90:
        /*00c8*/ 	.word	index@(.nv.constant0._Z7CGMYCOSPddddS_S_PcbS_)
        /*00cc*/ 	.short	0x0380
        /*00ce*/ 	.short	0x0048


	//----- nvinfo : EIATTR_SW_WAR
	.align		4
.L_91:
        /*00d0*/ 	.byte	0x04, 0x36
        /*00d2*/ 	.short	(.L_93 - .L_92)
.L_92:
        /*00d4*/ 	.word	0x00000008
.L_93:


//--------------------- .nv.info._Z5VGCOSPddddS_S_PcbS_ --------------------------
	.section	.nv.info._Z5VGCOSPddddS_S_PcbS_,"",@"SHT_CUDA_INFO"
	.sectionflags	@""
	.align	4


	//----- nvinfo : EIATTR_CUDA_API_VERSION
	.align		4
        /*0000*/ 	.byte	0x04, 0x37
        /*0002*/ 	.short	(.L_95 - .L_94)
.L_94:
        /*0004*/ 	.word	0x00000082


	//----- nvinfo : EIATTR_KPARAM_INFO
	.align		4
.L_95:
        /*0008*/ 	.byte	0x04, 0x17
        /*000a*/ 	.short	(.L_97 - .L_96)
.L_96:
        /*000c*/ 	.word	0x00000000
        /*0010*/ 	.short	0x0008
        /*0012*/ 	.short	0x0040
        /*0014*/ 	.byte	0x00, 0xf5, 0x21, 0x00


	//----- nvinfo : EIATTR_KPARAM_INFO
	.align		4
.L_97:
        /*0018*/ 	.byte	0x04, 0x17
        /*001a*/ 	.short	(.L_99 - .L_98)
.L_98:
        /*001c*/ 	.word	0x00000000
        /*0020*/ 	.short	0x0007
        /*0022*/ 	.short	0x0038
        /*0024*/ 	.byte	0x00, 0xf0, 0x05, 0x00


	//----- nvinfo : EIATTR_KPARAM_INFO
	.align		4
.L_99:
        /*0028*/ 	.byte	0x04, 0x17
        /*002a*/ 	.short	(.L_101 - .L_100)
.L_100:
        /*002c*/ 	.word	0x00000000
        /*0030*/ 	.short	0x0006
        /*0032*/ 	.short	0x0030
        /*0034*/ 	.byte	0x00, 0xf5, 0x21, 0x00


	//----- nvinfo : EIATTR_KPARAM_INFO
	.align		4
.L_101:
        /*0038*/ 	.byte	0x04, 0x17
        /*003a*/ 	.short	(.L_103 - .L_102)
.L_102:
        /*003c*/ 	.word	0x00000000
        /*0040*/ 	.short	0x0005
        /*0042*/ 	.short	0x0028
        /*0044*/ 	.byte	0x00, 0xf5, 0x21, 0x00


	//----- nvinfo : EIATTR_KPARAM_INFO
	.align		4
.L_103:
        /*0048*/ 	.byte	0x04, 0x17
        /*004a*/ 	.short	(.L_105 - .L_104)
.L_104:
        /*004c*/ 	.word	0x00000000
        /*0050*/ 	.short	0x0004
        /*0052*/ 	.short	0x0020
        /*0054*/ 	.byte	0x00, 0xf5, 0x21, 0x00


	//----- nvinfo : EIATTR_KPARAM_INFO
	.align		4
.L_105:
        /*0058*/ 	.byte	0x04, 0x17
        /*005a*/ 	.short	(.L_107 - .L_106)
.L_106:
        /*005c*/ 	.word	0x00000000
        /*0060*/ 	.short	0x0003
        /*0062*/ 	.short	0x0018
        /*0064*/ 	.byte	0x00, 0xf0, 0x21, 0x00


	//----- nvinfo : EIATTR_KPARAM_INFO
	.align		4
.L_107:
        /*0068*/ 	.byte	0x04, 0x17
        /*006a*/ 	.short	(.L_109 - .L_108)
.L_108:
        /*006c*/ 	.word	0x00000000
        /*0070*/ 	.short	0x0002
        /*0072*/ 	.short	0x0010
        /*0074*/ 	.byte	0x00, 0xf0, 0x21, 0x00


	//----- nvinfo : EIATTR_KPARAM_INFO
	.align		4
.L_109:
        /*0078*/ 	.byte	0x04, 0x17
        /*007a*/ 	.short	(.L_111 - .L_110)
.L_110:
        /*007c*/ 	.word	0x00000000
        /*0080*/ 	.short	0x0001
        /*0082*/ 	.short	0x0008
        /*0084*/ 	.byte	0x00, 0xf0, 0x21, 0x00


	//----- nvinfo : EIATTR_KPARAM_INFO
	.align		4
.L_111:
        /*0088*/ 	.byte	0x04, 0x17
        /*008a*/ 	.short	(.L_113 - .L_112)
.L_112:
        /*008c*/ 	.word	0x00000000
        /*0090*/ 	.short	0x0000
        /*0092*/ 	.short	0x0000
        /*0094*/ 	.byte	0x00, 0xf5, 0x21, 0x00


	//----- nvinfo : EIATTR_SPARSE_MMA_MASK
	.align		4
.L_113:
        /*0098*/ 	.byte	0x03, 0x50
        /*009a*/ 	.short	0x0000


	//----- nvinfo : EIATTR_MAXREG_COUNT
	.align		4
        /*009c*/ 	.byte	0x03, 0x1b
        /*009e*/ 	.short	0x00ff


	//----- nvinfo : EIATTR_NUM_BARRIERS
	.align		4
        /*00a0*/ 	.byte	0x02, 0x4c
        /*00a2*/ 	.byte	0x01
	.zero		1


	//----- nvinfo : EIATTR_MERCURY_ISA_VERSION
	.align		4
        /*00a4*/ 	.byte	0x03, 0x5f
        /*00a6*/ 	.short	0x0101


	//----- nvinfo : EIATTR_VRC_CTA_INIT_COUNT
	.align		4
        /*00a8*/ 	.byte	0x02, 0x4a
	.zero		1
	.zero		1


	//----- nvinfo : EIATTR_EXIT_INSTR_OFFSETS
	.align		4
        /*00ac*/ 	.byte	0x04, 0x1c
        /*00ae*/ 	.short	(.L_115 - .L_114)


	//   ....[0]....
.L_114:
        /*00b0*/ 	.word	0x0000a630


	//   ....[1]....
        /*00b4*/ 	.word	0x0000ab00


	//----- nvinfo : EIATTR_CRS_STACK_SIZE
	.align		4
.L_115:
        /*00b8*/ 	.byte	0x04, 0x1e
        /*00ba*/ 	.short	(.L_117 - .L_116)
.L_116:
        /*00bc*/ 	.word	0x00000000


	//----- nvinfo : EIATTR_CBANK_PARAM_SIZE
	.align		4
.L_117:
        /*00c0*/ 	.byte	0x03, 0x19
        /*00c2*/ 	.short	0x0048


	//----- nvinfo : EIATTR_PARAM_CBANK
	.align		4
        /*00c4*/ 	.byte	0x04, 0x0a
        /*00c6*/ 	.short	(.L_119 - .L_118)
	.align		4
.L_118:
        /*00c8*/ 	.word	index@(.nv.constant0._Z5VGCOSPddddS_S_PcbS_)
        /*00cc*/ 	.short	0x0380
        /*00ce*/ 	.short	0x0048


	//----- nvinfo : EIATTR_SW_WAR
	.align		4
.L_119:
        /*00d0*/ 	.byte	0x04, 0x36
        /*00d2*/ 	.short	(.L_121 - .L_120)
.L_120:
        /*00d4*/ 	.word	0x00000008
.L_121:


//--------------------- .nv.info._Z8BatesCOSPddddS_S_PcbS_ --------------------------
	.section	.nv.info._Z8BatesCOSPddddS_S_PcbS_,"",@"SHT_CUDA_INFO"
	.sectionflags	@""
	.align	4


	//----- nvinfo : EIATTR_CUDA_API_VERSION
	.align		4
        /*0000*/ 	.byte	0x04, 0x37
        /*0002*/ 	.short	(.L_123 - .L_122)
.L_122:
        /*0004*/ 	.word	0x00000082


	//----- nvinfo : EIATTR_KPARAM_INFO
	.align		4
.L_123:
        /*0008*/ 	.byte	0x04, 0x17
        /*000a*/ 	.short	(.L_125 - .L_124)
.L_124:
        /*000c*/ 	.word	0x00000000
        /*0010*/ 	.short	0x0008
        /*0012*/ 	.short	0x0040
        /*0014*/ 	.byte	0x00, 0xf5, 0x21, 0x00


	//----- nvinfo : EIATTR_KPARAM_INFO
	.align		4
.L_125:
        /*0018*/ 	.byte	0x04, 0x17
        /*001a*/ 	.short	(.L_127 - .L_126)
.L_126:
        /*001c*/ 	.word	0x00000000
        /*0020*/ 	.short	0x0007
        /*0022*/ 	.short	0x0038
        /*0024*/ 	.byte	0x00, 0xf0, 0x05, 0x00


	//----- nvinfo : EIATTR_KPARAM_INFO
	.align		4
.L_127:
        /*0028*/ 	.byte	0x04, 0x17
        /*002a*/ 	.short	(.L_129 - .L_128)
.L_128:
        /*002c*/ 	.word	0x00000000
        /*0030*/ 	.short	0x0006
        /*0032*/ 	.short	0x0030
        /*0034*/ 	.byte	0x00, 0xf5, 0x21, 0x00


	//----- nvinfo : EIATTR_KPARAM_INFO
	.align		4
.L_129:
        /*0038*/ 	.byte	0x04, 0x17
        /*003a*/ 	.short	(.L_131 - .L_130)
.L_130:
        /*003c*/ 	.word	0x00000000
        /*0040*/ 	.short	0x0005
        /*0042*/ 	.short	0x0028
        /*0044*/ 	.byte	0x00, 0xf5, 0x21, 0x00


	//----- nvinfo : EIATTR_KPARAM_INFO
	.align		4
.L_131:
        /*0048*/ 	.byte	0x04, 0x17
        /*004a*/ 	.short	(.L_133 - .L_132)
.L_132:
        /*004c*/ 	.word	0x00000000
        /*0050*/ 	.short	0x0004
        /*0052*/ 	.short	0x0020
        /*0054*/ 	.byte	0x00, 0xf5, 0x21, 0x00


	//----- nvinfo : EIATTR_KPARAM_INFO
	.align		4
.L_133:
        /*0058*/ 	.byte	0x04, 0x17
        /*005a*/ 	.short	(.L_135 - .L_134)
.L_134:
        /*005c*/ 	.word	0x00000000
        /*0060*/ 	.short	0x0003
        /*0062*/ 	.short	0x0018
        /*0064*/ 	.byte	0x00, 0xf0, 0x21, 0x00


	//----- nvinfo : EIATTR_KPARAM_INFO
	.align		4
.L_135:
        /*0068*/ 	.byte	0x04, 0x17
        /*006a*/ 	.short	(.L_137 - .L_136)
.L_136:
        /*006c*/ 	.word	0x00000000
        /*0070*/ 	.short	0x0002
        /*0072*/ 	.short	0x0010
        /*0074*/ 	.byte	0x00, 0xf0, 0x21, 0x00


	//----- nvinfo : EIATTR_KPARAM_INFO
	.align		4
.L_137:
        /*0078*/ 	.byte	0x04, 0x17
        /*007a*/ 	.short	(.L_139 - .L_138)
.L_138:
        /*007c*/ 	.word	0x00000000
        /*0080*/ 	.short	0x0001
        /*0082*/ 	.short	0x0008
        /*0084*/ 	.byte	0x00, 0xf0, 0x21, 0x00


	//----- nvinfo : EIATTR_KPARAM_INFO
	.align		4
.L_139:
        /*0088*/ 	.byte	0x04, 0x17
        /*008a*/ 	.short	(.L_141 - .L_140)
.L_140:
        /*008c*/ 	.word	0x00000000
        /*0090*/ 	.short	0x0000
        /*0092*/ 	.short	0x0000
        /*0094*/ 	.byte	0x00, 0xf5, 0x21, 0x00


	//----- nvinfo : EIATTR_SPARSE_MMA_MASK
	.align		4
.L_141:
        /*0098*/ 	.byte	0x03, 0x50
        /*009a*/ 	.short	0x0000


	//----- nvinfo : EIATTR_MAXREG_COUNT
	.align		4
        /*009c*/ 	.byte	0x03, 0x1b
        /*009e*/ 	.short	0x00ff


	//----- nvinfo : EIATTR_NUM_BARRIERS
	.align		4
        /*00a0*/ 	.byte	0x02, 0x4c
        /*00a2*/ 	.byte	0x01
	.zero		1


	//----- nvinfo : EIATTR_MERCURY_ISA_VERSION
	.align		4
        /*00a4*/ 	.byte	0x03, 0x5f
        /*00a6*/ 	.short	0x0101


	//----- nvinfo : EIATTR_VRC_CTA_INIT_COUNT
	.align		4
        /*00a8*/ 	.byte	0x02, 0x4a
	.zero		1
	.zero		1


	//----- nvinfo : EIATTR_EXIT_INSTR_OFFSETS
	.align		4
        /*00ac*/ 	.byte	0x04, 0x1c
        /*00ae*/ 	.short	(.L_143 - .L_142)


	//   ....[0]....
.L_142:
        /*00b0*/ 	.word	0x00012130


	//   ....[1]....
        /*00b4*/ 	.word	0x00012610


	//----- nvinfo : EIATTR_CRS_STACK_SIZE
	.align		4
.L_143:
        /*00b8*/ 	.byte	0x04, 0x1e
        /*00ba*/ 	.short	(.L_145 - .L_144)
.L_144:
        /*00bc*/ 	.word	0x00000000


	//----- nvinfo : EIATTR_CBANK_PARAM_SIZE
	.align		4
.L_145:
        /*00c0*/ 	.byte	0x03, 0x19
        /*00c2*/ 	.short	0x0048


	//----- nvinfo : EIATTR_PARAM_CBANK
	.align		4
        /*00c4*/ 	.byte	0x04, 0x0a
        /*00c6*/ 	.short	(.L_147 - .L_146)
	.align		4
.L_146:
        /*00c8*/ 	.word	index@(.nv.constant0._Z8BatesCOSPddddS_S_PcbS_)
        /*00cc*/ 	.short	0x0380
        /*00ce*/ 	.short	0x0048


	//----- nvinfo : EIATTR_SW_WAR
	.align		4
.L_147:
        /*00d0*/ 	.byte	0x04, 0x36
        /*00d2*/ 	.short	(.L_149 - .L_148)
.L_148:
        /*00d4*/ 	.word	0x00000008
.L_149:


//--------------------- .nv.info._Z9HestonCOSPddddS_S_PcbS_ --------------------------
	.section	.nv.info._Z9HestonCOSPddddS_S_PcbS_,"",@"SHT_CUDA_INFO"
	.sectionflags	@""
	.align	4


	//----- nvinfo : EIATTR_CUDA_API_VERSION
	.align		4
        /*0000*/ 	.byte	0x04, 0x37
        /*0002*/ 	.short	(.L_151 - .L_150)
.L_150:
        /*0004*/ 	.word	0x00000082


	//----- nvinfo : EIATTR_KPARAM_INFO
	.align		4
.L_151:
        /*0008*/ 	.byte	0x04, 0x17
        /*000a*/ 	.short	(.L_153 - .L_152)
.L_152:
        /*000c*/ 	.word	0x00000000
        /*0010*/ 	.short	0x0008
        /*0012*/ 	.short	0x0040
        /*0014*/ 	.byte	0x00, 0xf5, 0x21, 0x00


	//----- nvinfo : EIATTR_KPARAM_INFO
	.align		4
.L_153:
        /*0018*/ 	.byte	0x04, 0x17
        /*001a*/ 	.short	(.L_155 - .L_154)
.L_154:
        /*001c*/ 	.word	0x00000000
        /*0020*/ 	.short	0x0007
        /*0022*/ 	.short	0x0038
        /*0024*/ 	.byte	0x00, 0xf0, 0x05, 0x00


	//----- nvinfo : EIATTR_KPARAM_INFO
	.align		4
.L_155:
        /*0028*/ 	.byte	0x04, 0x17
        /*002a*/ 	.short	(.L_157 - .L_156)
.L_156:
        /*002c*/ 	.word	0x00000000
        /*0030*/ 	.short	0x0006
        /*0032*/ 	.short	0x0030
        /*0034*/ 	.byte	0x00, 0xf5, 0x21, 0x00


	//----- nvinfo : EIATTR_KPARAM_INFO
	.align		4
.L_157:
        /*0038*/ 	.byte	0x04, 0x17
        /*003a*/ 	.short	(.L_159 - .L_158)
.L_158:
        /*003c*/ 	.word	0x00000000
        /*0040*/ 	.short	0x0005
        /*0042*/ 	.short	0x0028
        /*0044*/ 	.byte	0x00, 0xf5, 0x21, 0x00


	//----- nvinfo : EIATTR_KPARAM_INFO
	.align		4
.L_159:
        /*0048*/ 	.byte	0x04, 0x17
        /*004a*/ 	.short	(.L_161 - .L_160)
.L_160:
        /*004c*/ 	.word	0x00000000
        /*0050*/ 	.short	0x0004
        /*0052*/ 	.short	0x0020
        /*0054*/ 	.byte	0x00, 0xf5, 0x21, 0x00


	//----- nvinfo : EIATTR_KPARAM_INFO
	.align		4
.L_161:
        /*0058*/ 	.byte	0x04, 0x17
        /*005a*/ 	.short	(.L_163 - .L_162)
.L_162:
        /*005c*/ 	.word	0x00000000
        /*0060*/ 	.short	0x0003
        /*0062*/ 	.short	0x0018
        /*0064*/ 	.byte	0x00, 0xf0, 0x21, 0x00


	//----- nvinfo : EIATTR_KPARAM_INFO
	.align		4
.L_163:
        /*0068*/ 	.byte	0x04, 0x17
        /*006a*/ 	.short	(.L_165 - .L_164)
.L_164:
        /*006c*/ 	.word	0x00000000
        /*0070*/ 	.short	0x0002
        /*0072*/ 	.short	0x0010
        /*0074*/ 	.byte	0x00, 0xf0, 0x21, 0x00


	//----- nvinfo : EIATTR_KPARAM_INFO
	.align		4
.L_165:
        /*0078*/ 	.byte	0x04, 0x17
        /*007a*/ 	.short	(.L_167 - .L_166)
.L_166:
        /*007c*/ 	.word	0x00000000
        /*0080*/ 	.short	0x0001
        /*0082*/ 	.short	0x0008
        /*0084*/ 	.byte	0x00, 0xf0, 0x21, 0x00


	//----- nvinfo : EIATTR_KPARAM_INFO
	.align		4
.L_167:
        /*0088*/ 	.byte	0x04, 0x17
        /*008a*/ 	.short	(.L_169 - .L_168)
.L_168:
        /*008c*/ 	.word	0x00000000
        /*0090*/ 	.short	0x0000
        /*0092*/ 	.short	0x0000
        /*0094*/ 	.byte	0x00, 0xf5, 0x21, 0x00


	//----- nvinfo : EIATTR_SPARSE_MMA_MASK
	.align		4
.L_169:
        /*0098*/ 	.byte	0x03, 0x50
        /*009a*/ 	.short	0x0000


	//----- nvinfo : EIATTR_MAXREG_COUNT
	.align		4
        /*009c*/ 	.byte	0x03, 0x1b
        /*009e*/ 	.short	0x00ff


	//----- nvinfo : EIATTR_NUM_BARRIERS
	.align		4
        /*00a0*/ 	.byte	0x02, 0x4c
        /*00a2*/ 	.byte	0x01
	.zero		1


	//----- nvinfo : EIATTR_MERCURY_ISA_VERSION
	.align		4
        /*00a4*/ 	.byte	0x03, 0x5f
        /*00a6*/ 	.short	0x0101


	//----- nvinfo : EIATTR_VRC_CTA_INIT_COUNT
	.align		4
        /*00a8*/ 	.byte	0x02, 0x4a
	.zero		1
	.zero		1


	//----- nvinfo : EIATTR_EXIT_INSTR_OFFSETS
	.align		4
        /*00ac*/ 	.byte	0x04, 0x1c
        /*00ae*/ 	.short	(.L_171 - .L_170)


	//   ....[0]....
.L_170:
        /*00b0*/ 	.word	0x000107c0


	//   ....[1]....
        /*00b4*/ 	.word	0x00010ca0


	//----- nvinfo : EIATTR_CRS_STACK_SIZE
	.align		4
.L_171:
        /*00b8*/ 	.byte	0x04, 0x1e
        /*00ba*/ 	.short	(.L_173 - .L_172)
.L_172:
        /*00bc*/ 	.word	0x00000000


	//----- nvinfo : EIATTR_CBANK_PARAM_SIZE
	.align		4
.L_173:
        /*00c0*/ 	.byte	0x03, 0x19
        /*00c2*/ 	.short	0x0048


	//----- nvinfo : EIATTR_PARAM_CBANK
	.align		4
        /*00c4*/ 	.byte	0x04, 0x0a
        /*00c6*/ 	.short	(.L_175 - .L_174)
	.align		4
.L_174:
        /*00c8*/ 	.word	index@(.nv.constant0._Z9HestonCOSPddddS_S_PcbS_)
        /*00cc*/ 	.short	0x0380
        /*00ce*/ 	.short	0x0048


	//----- nvinfo : EIATTR_SW_WAR
	.align		4
.L_175:
        /*00d0*/ 	.byte	0x04, 0x36
        /*00d2*/ 	.short	(.L_177 - .L_176)
.L_176:
        /*00d4*/ 	.word	0x00000008
.L_177:


//--------------------- .nv.callgraph             --------------------------
	.section	.nv.callgraph,"",@"SHT_CUDA_CALLGRAPH"
	.align	4
	.sectionentsize	8
	.align		4
        /*0000*/ 	.word	0x00000000
	.align		4
        /*0004*/ 	.word	0xffffffff
	.align		4
        /*0008*/ 	.word	0x00000000
	.align		4
        /*000c*/ 	.word	0xfffffffe
	.align		4
        /*0010*/ 	.word	0x00000000
	.align		4
        /*0014*/ 	.word	0xfffffffd
	.align		4
        /*0018*/ 	.word	0x00000000
	.align		4
        /*001c*/ 	.word	0xfffffffc


//--------------------- .nv.constant4             --------------------------
	.section	.nv.constant4,"a",@progbits
	.align	8
	.align		8
.nv.constant4:
        /*0000*/ 	.dword	__cudart_i2opi_d
	.align		8
        /*0008*/ 	.dword	__cudart_sin_cos_coeffs


//--------------------- .text._Z7CGMYCOSPddddS_S_PcbS_ --------------------------
	.section	.text._Z7CGMYCOSPddddS_S_PcbS_,"ax",@progbits
	.align	128
        .global         _Z7CGMYCOSPddddS_S_PcbS_
        .type           _Z7CGMYCOSPddddS_S_PcbS_,@function
        .size           _Z7CGMYCOSPddddS_S_PcbS_,(.L_x_892 - _Z7CGMYCOSPddddS_S_PcbS_)
        .other          _Z7CGMYCOSPddddS_S_PcbS_,@"STO_CUDA_ENTRY STV_DEFAULT"
_Z7CGMYCOSPddddS_S_PcbS_:
.text._Z7CGMYCOSPddddS_S_PcbS_:
[----:B------:R-:W0:Y:S08]  /*0000*/  LDC R1, c[0x0][0x37c] ;  /* 0x0000df00ff017b82 */ /* 0x000e300000000800 */
[----:B------:R-:W1:Y:S01]  /*0010*/  LDC.64 R8, c[0x0][0x380] ;  /* 0x0000e000ff087b82 */ /* 0x000e620000000a00 */
[----:B------:R-:W1:Y:S01]  /*0020*/  LDCU.64 UR10, c[0x0][0x358] ;  /* 0x00006b00ff0a77ac */ /* 0x000e620008000a00 */
[----:B0-----:R-:W-:Y:S01]  /*0030*/  VIADD R1, R1, 0xffffffd8 ;  /* 0xffffffd801017836 */ /* 0x001fe20000000000 */
[----:B-1----:R-:W2:Y:S04]  /*0040*/  LDG.E.64 R4, desc[UR10][R8.64+0x10] ;  /* 0x0000100a08047981 */ /* 0x002ea8000c1e1b00 */
[----:B------:R0:W5:Y:S04]  /*0050*/  LDG.E.64 R12, desc[UR10][R8.64] ;  /* 0x0000000a080c7981 */ /* 0x000168000c1e1b00 */
[----:B------:R0:W5:Y:S04]  /*0060*/  LDG.E.64 R6, desc[UR10][R8.64+0x8] ;  /* 0x0000080a08067981 */ /* 0x000168000c1e1b00 */
[----:B------:R0:W5:Y:S01]  /*0070*/  LDG.E.64 R22, desc[UR10][R8.64+0x18] ;  /* 0x0000180a08167981 */ /* 0x000162000c1e1b00 */
[----:B--2---:R-:W1:Y:S01]  /*0080*/  MUFU.RCP64H R3, R5 ;  /* 0x0000000500037308 */ /* 0x004e620000001800 */
[----:B------:R-:W-:-:S05]  /*0090*/  VIADD R2, R5, 0x300402 ;  /* 0x0030040205027836 */ /* 0x000fca0000000000 */
[----:B------:R-:W-:Y:S01]  /*00a0*/  FSETP.GEU.AND P0, PT, |R2|, 5.8789094863358348022e-39, PT ;  /* 0x004004020200780b */ /* 0x000fe20003f0e200 */
[----:B-1----:R-:W-:-:S08]  /*00b0*/  DFMA R10, -R4, R2, 1 ;  /* 0x3ff00000040a742b */ /* 0x002fd00000000102 */
[----:B------:R-:W-:-:S08]  /*00c0*/  DFMA R10, R10, R10, R10 ;  /* 0x0000000a0a0a722b */ /* 0x000fd0000000000a */
[----:B------:R-:W-:-:S08]  /*00d0*/  DFMA R10, R2, R10, R2 ;  /* 0x0000000a020a722b */ /* 0x000fd00000000002 */
[----:B------:R-:W-:-:S08]  /*00e0*/  DFMA R14, -R4, R10, 1 ;  /* 0x3ff00000040e742b */ /* 0x000fd0000000010a */
[----:B------:R-:W-:Y:S01]  /*00f0*/  DFMA R2, R10, R14, R10 ;  /* 0x0000000e0a02722b */ /* 0x000fe2000000000a */
[----:B0-----:R-:W-:Y:S10]  /*0100*/  @P0 BRA `(.L_x_0) ;  /* 0x0000000000200947 */ /* 0x001ff40003800000 */
[----:B------:R-:W-:Y:S01]  /*0110*/  LOP3.LUT R26, R5, 0x7fffffff, RZ, 0xc0, !PT ;  /* 0x7fffffff051a7812 */ /* 0x000fe200078ec0ff */
[----:B------:R-:W-:Y:S01]  /*0120*/  IMAD.MOV.U32 R27, RZ, RZ, R4 ;  /* 0x000000ffff1b7224 */ /* 0x000fe200078e0004 */
[----:B------:R-:W-:Y:S01]  /*0130*/  MOV R24, 0x170 ;  /* 0x0000017000187802 */ /* 0x000fe20000000f00 */
[----:B------:R-:W-:Y:S02]  /*0140*/  IMAD.MOV.U32 R25, RZ, RZ, R5 ;  /* 0x000000ffff197224 */ /* 0x000fe400078e0005 */
[----:B------:R-:W-:-:S07]  /*0150*/  VIADD R26, R26, 0xfff00000 ;  /* 0xfff000001a1a7836 */ /* 0x000fce0000000000 */
[----:B-----5:R-:W-:Y:S05]  /*0160*/  CALL.REL.NOINC `($__internal_0_$__cuda_sm20_dblrcp_rn_slowpath_v3) ;  /* 0x0000017800587944 */ /* 0x020fea0003c00000 */
[----:B------:R-:W-:Y:S02]  /*0170*/  IMAD.MOV.U32 R2, RZ, RZ, R26 ;  /* 0x000000ffff027224 */ /* 0x000fe400078e001a */
[----:B------:R-:W-:-:S07]  /*0180*/  IMAD.MOV.U32 R3, RZ, RZ, R25 ;  /* 0x000000ffff037224 */ /* 0x000fce00078e0019 */
.L_x_0:
[----:B-----5:R-:W-:Y:S01]  /*0190*/  DMUL R12, R12, R12 ;  /* 0x0000000c0c0c7228 */ /* 0x020fe20000000000 */
[----:B------:R-:W-:Y:S01]  /*01a0*/  IMAD.MOV.U32 R8, RZ, RZ, 0x1 ;  /* 0x00000001ff087424 */ /* 0x000fe200078e00ff */
[----:B------:R-:W-:-:S04]  /*01b0*/  FSETP.GEU.AND P1, PT, |R7|, 6.5827683646048100446e-37, PT ;  /* 0x036000000700780b */ /* 0x000fc80003f2e200 */
[----:B------:R-:W0:Y:S02]  /*01c0*/  MUFU.RCP64H R9, R13 ;  /* 0x0000000d00097308 */ /* 0x000e240000001800 */
[----:B0-----:R-:W-:-:S08]  /*01d0*/  DFMA R10, -R12, R8, 1 ;  /* 0x3ff000000c0a742b */ /* 0x001fd00000000108 */
[----:B------:R-:W-:-:S08]  /*01e0*/  DFMA R10, R10, R10, R10 ;  /* 0x0000000a0a0a722b */ /* 0x000fd0000000000a */
[----:B------:R-:W-:-:S08]  /*01f0*/  DFMA R10, R8, R10, R8 ;  /* 0x0000000a080a722b */ /* 0x000fd00000000008 */
[----:B------:R-:W-:-:S08]  /*0200*/  DFMA R8, -R12, R10, 1 ;  /* 0x3ff000000c08742b */ /* 0x000fd0000000010a */
[----:B------:R-:W-:-:S08]  /*0210*/  DFMA R8, R10, R8, R10 ;  /* 0x000000080a08722b */ /* 0x000fd0000000000a */
[----:B------:R-:W-:-:S08]  /*0220*/  DMUL R10, R6, R8 ;  /* 0x00000008060a7228 */ /* 0x000fd00000000000 */
[----:B------:R-:W-:-:S08]  /*0230*/  DFMA R14, -R12, R10, R6 ;  /* 0x0000000a0c0e722b */ /* 0x000fd00000000106 */
[----:B------:R-:W-:Y:S02]  /*0240*/  DFMA R8, R8, R14, R10 ;  /* 0x0000000e0808722b */ /* 0x000fe4000000000a */
[----:B------:R-:W-:-:S08]  /*0250*/  DMUL R10, R6, R6 ;  /* 0x00000006060a7228 */ /* 0x000fd00000000000 */
[----:B------:R-:W-:-:S05]  /*0260*/  FFMA R0, RZ, R13, R9 ;  /* 0x0000000dff007223 */ /* 0x000fca0000000009 */
[----:B------:R-:W-:-:S13]  /*0270*/  FSETP.GT.AND P0, PT, |R0|, 1.469367938527859385e-39, PT ;  /* 0x001000000000780b */ /* 0x000fda0003f04200 */
[----:B------:R-:W-:Y:S05]  /*0280*/  @P0 BRA P1, `(.L_x_1) ;  /* 0x0000000000200947 */ /* 0x000fea0000800000 */
[----:B------:R-:W-:Y:S01]  /*0290*/  IMAD.MOV.U32 R28, RZ, RZ, R6 ;  /* 0x000000ffff1c7224 */ /* 0x000fe200078e0006 */
[----:B------:R-:W-:Y:S01]  /*02a0*/  MOV R26, 0x2f0 ;  /* 0x000002f0001a7802 */ /* 0x000fe20000000f00 */
[----:B------:R-:W-:Y:S02]  /*02b0*/  IMAD.MOV.U32 R27, RZ, RZ, R7 ;  /* 0x000000ffff1b7224 */ /* 0x000fe400078e0007 */
[----:B------:R-:W-:Y:S02]  /*02c0*/  IMAD.MOV.U32 R24, RZ, RZ, R12 ;  /* 0x000000ffff187224 */ /* 0x000fe400078e000c */
[----:B------:R-:W-:-:S07]  /*02d0*/  IMAD.MOV.U32 R25, RZ, RZ, R13 ;  /* 0x000000ffff197224 */ /* 0x000fce00078e000d */
[----:B------:R-:W-:Y:S05]  /*02e0*/  CALL.REL.NOINC `($__internal_1_$__cuda_sm20_div_rn_f64_full) ;  /* 0x0000017800a47944 */ /* 0x000fea0003c00000 */
[----:B------:R-:W-:Y:S02]  /*02f0*/  IMAD.MOV.U32 R8, RZ, RZ, R24 ;  /* 0x000000ffff087224 */ /* 0x000fe400078e0018 */
[----:B------:R-:W-:-:S07]  /*0300*/  IMAD.MOV.U32 R9, RZ, RZ, R25 ;  /* 0x000000ffff097224 */ /* 0x000fce00078e0019 */
.L_x_1:
[----:B------:R-:W-:Y:S01]  /*0310*/  DMUL R24, R12, R12 ;  /* 0x0000000c0c187228 */ /* 0x000fe20000000000 */
        /* <DEDUP_REMOVED lines=10> */
[----:B------:R-:W-:-:S10]  /*03c0*/  DFMA R6, R6, R16, R14 ;  /* 0x000000100606722b */ /* 0x000fd4000000000e */
[----:B------:R-:W-:-:S05]  /*03d0*/  FFMA R0, RZ, R25, R7 ;  /* 0x00000019ff007223 */ /* 0x000fca0000000007 */
[----:B------:R-:W-:-:S13]  /*03e0*/  FSETP.GT.AND P0, PT, |R0|, 1.469367938527859385e-39, PT ;  /* 0x001000000000780b */ /* 0x000fda0003f04200 */
[----:B------:R-:W-:Y:S05]  /*03f0*/  @P0 BRA P1, `(.L_x_2) ;  /* 0x0000000000180947 */ /* 0x000fea0000800000 */
[----:B------:R-:W-:Y:S01]  /*0400*/  IMAD.MOV.U32 R28, RZ, RZ, R10 ;  /* 0x000000ffff1c7224 */ /* 0x000fe200078e000a */
[----:B------:R-:W-:Y:S01]  /*0410*/  MOV R26, 0x440 ;  /* 0x00000440001a7802 */ /* 0x000fe20000000f00 */
[----:B------:R-:W-:-:S07]  /*0420*/  IMAD.MOV.U32 R27, RZ, RZ, R11 ;  /* 0x000000ffff1b7224 */ /* 0x000fce00078e000b */
[----:B------:R-:W-:Y:S05]  /*0430*/  CALL.REL.NOINC `($__internal_1_$__cuda_sm20_div_rn_f64_full) ;  /* 0x0000017800507944 */ /* 0x000fea0003c00000 */
[----:B------:R-:W-:Y:S02]  /*0440*/  IMAD.MOV.U32 R6, RZ, RZ, R24 ;  /* 0x000000ffff067224 */ /* 0x000fe400078e0018 */
[----:B------:R-:W-:-:S07]  /*0450*/  IMAD.MOV.U32 R7, RZ, RZ, R25 ;  /* 0x000000ffff077224 */ /* 0x000fce00078e0019 */
.L_x_2:
[----:B------:R-:W-:Y:S01]  /*0460*/  DMUL R4, R4, R12 ;  /* 0x0000000c04047228 */ /* 0x000fe20000000000 */
[----:B------:R-:W-:-:S05]  /*0470*/  IMAD.MOV.U32 R10, RZ, RZ, 0x1 ;  /* 0x00000001ff0a7424 */ /* 0x000fca00078e00ff */
[----:B------:R-:W0:Y:S02]  /*0480*/  MUFU.RCP64H R11, R5 ;  /* 0x00000005000b7308 */ /* 0x000e240000001800 */
[----:B0-----:R-:W-:-:S08]  /*0490*/  DFMA R14, -R4, R10, 1 ;  /* 0x3ff00000040e742b */ /* 0x001fd0000000010a */
[----:B------:R-:W-:-:S08]  /*04a0*/  DFMA R14, R14, R14, R14 ;  /* 0x0000000e0e0e722b */ /* 0x000fd0000000000e */
[----:B------:R-:W-:-:S08]  /*04b0*/  DFMA R14, R10, R14, R10 ;  /* 0x0000000e0a0e722b */ /* 0x000fd0000000000a */
[----:B------:R-:W-:-:S08]  /*04c0*/  DFMA R10, -R4, R14, 1 ;  /* 0x3ff00000040a742b */ /* 0x000fd0000000010e */
[----:B------:R-:W-:-:S08]  /*04d0*/  DFMA R10, R14, R10, R14 ;  /* 0x0000000a0e0a722b */ /* 0x000fd0000000000e */
[----:B------:R-:W-:-:S08]  /*04e0*/  DMUL R24, R10, 2 ;  /* 0x400000000a187828 */ /* 0x000fd00000000000 */
[----:B------:R-:W-:-:S08]  /*04f0*/  DFMA R14, -R4, R24, 2 ;  /* 0x40000000040e742b */ /* 0x000fd00000000118 */
[----:B------:R-:W-:-:S10]  /*0500*/  DFMA R24, R10, R14, R24 ;  /* 0x0000000e0a18722b */ /* 0x000fd40000000018 */
[----:B------:R-:W-:-:S05]  /*0510*/  FFMA R0, RZ, R5, R25 ;  /* 0x00000005ff007223 */ /* 0x000fca0000000019 */
[----:B------:R-:W-:-:S13]  /*0520*/  FSETP.GT.AND P0, PT, |R0|, 1.469367938527859385e-39, PT ;  /* 0x001000000000780b */ /* 0x000fda0003f04200 */
[----:B------:R-:W-:Y:S05]  /*0530*/  @P0 BRA `(.L_x_3) ;  /* 0x0000000000180947 */ /* 0x000fea0003800000 */
[----:B------:R-:W-:Y:S01]  /*0540*/  IMAD.MOV.U32 R24, RZ, RZ, R4 ;  /* 0x000000ffff187224 */ /* 0x000fe200078e0004 */
[----:B------:R-:W-:Y:S01]  /*0550*/  MOV R26, 0x5a0 ;  /* 0x000005a0001a7802 */ /* 0x000fe20000000f00 */
[----:B------:R-:W-:Y:S02]  /*0560*/  IMAD.MOV.U32 R25, RZ, RZ, R5 ;  /* 0x000000ffff197224 */ /* 0x000fe400078e0005 */
[----:B------:R-:W-:Y:S02]  /*0570*/  IMAD.MOV.U32 R28, RZ, RZ, RZ ;  /* 0x000000ffff1c7224 */ /* 0x000fe400078e00ff */
[----:B------:R-:W-:-:S07]  /*0580*/  IMAD.MOV.U32 R27, RZ, RZ, 0x40000000 ;  /* 0x40000000ff1b7424 */ /* 0x000fce00078e00ff */
[----:B------:R-:W-:Y:S05]  /*0590*/  CALL.REL.NOINC `($__internal_1_$__cuda_sm20_div_rn_f64_full) ;  /* 0x0000017400f87944 */ /* 0x000fea0003c00000 */
.L_x_3:
[----:B------:R-:W-:Y:S01]  /*05a0*/  DADD R24, R24, R6 ;  /* 0x0000000018187229 */ /* 0x000fe20000000006 */
[----:B------:R-:W-:Y:S01]  /*05b0*/  IMAD.MOV.U32 R10, RZ, RZ, 0x0 ;  /* 0x00000000ff0a7424 */ /* 0x000fe200078e00ff */
[----:B------:R-:W-:Y:S01]  /*05c0*/  BSSY.RECONVERGENT B0, `(.L_x_4) ;  /* 0x000001a000007945 */ /* 0x000fe20003800200 */
[----:B------:R-:W-:-:S03]  /*05d0*/  IMAD.MOV.U32 R11, RZ, RZ, 0x3fd80000 ;  /* 0x3fd80000ff0b7424 */ /* 0x000fc600078e00ff */
[----:B------:R-:W0:Y:S04]  /*05e0*/  MUFU.RSQ64H R5, R25 ;  /* 0x0000001900057308 */ /* 0x000e280000001c00 */
[----:B------:R-:W-:-:S05]  /*05f0*/  VIADD R4, R25, 0xfcb00000 ;  /* 0xfcb0000019047836 */ /* 0x000fca0000000000 */
[----:B------:R-:W-:Y:S01]  /*0600*/  ISETP.GE.U32.AND P0, PT, R4, 0x7ca00000, PT ;  /* 0x7ca000000400780c */ /* 0x000fe20003f06070 */
[----:B0-----:R-:W-:-:S08]  /*0610*/  DMUL R6, R4, R4 ;  /* 0x0000000404067228 */ /* 0x001fd00000000000 */
[----:B------:R-:W-:-:S08]  /*0620*/  DFMA R6, R24, -R6, 1 ;  /* 0x3ff000001806742b */ /* 0x000fd00000000806 */
[----:B------:R-:W-:Y:S02]  /*0630*/  DFMA R10, R6, R10, 0.5 ;  /* 0x3fe00000060a742b */ /* 0x000fe4000000000a */
[----:B------:R-:W-:-:S08]  /*0640*/  DMUL R6, R4, R6 ;  /* 0x0000000604067228 */ /* 0x000fd00000000000 */
[----:B------:R-:W-:-:S08]  /*0650*/  DFMA R28, R10, R6, R4 ;  /* 0x000000060a1c722b */ /* 0x000fd00000000004 */
[----:B------:R-:W-:Y:S02]  /*0660*/  DMUL R10, R24, R28 ;  /* 0x0000001c180a7228 */ /* 0x000fe40000000000 */
[----:B------:R-:W-:Y:S02]  /*0670*/  VIADD R7, R29, 0xfff00000 ;  /* 0xfff000001d077836 */ /* 0x000fe40000000000 */
[----:B------:R-:W-:-:S04]  /*0680*/  IMAD.MOV.U32 R6, RZ, RZ, R28 ;  /* 0x000000ffff067224 */ /* 0x000fc800078e001c */
[----:B------:R-:W-:-:S08]  /*0690*/  DFMA R30, R10, -R10, R24 ;  /* 0x8000000a0a1e722b */ /* 0x000fd00000000018 */
[----:B------:R-:W-:Y:S01]  /*06a0*/  DFMA R26, R30, R6, R10 ;  /* 0x000000061e1a722b */ /* 0x000fe2000000000a */
[----:B------:R-:W-:Y:S10]  /*06b0*/  @!P0 BRA `(.L_x_5) ;  /* 0x0000000000288947 */ /* 0x000ff40003800000 */
[----:B------:R-:W-:Y:S01]  /*06c0*/  IMAD.MOV.U32 R47, RZ, RZ, R24 ;  /* 0x000000ffff2f7224 */ /* 0x000fe200078e0018 */
[----:B------:R-:W-:Y:S01]  /*06d0*/  MOV R24, 0x750 ;  /* 0x0000075000187802 */ /* 0x000fe20000000f00 */
[----:B------:R-:W-:Y:S02]  /*06e0*/  IMAD.MOV.U32 R46, RZ, RZ, R25 ;  /* 0x000000ffff2e7224 */ /* 0x000fe400078e0019 */
[----:B------:R-:W-:Y:S02]  /*06f0*/  IMAD.MOV.U32 R29, RZ, RZ, R31 ;  /* 0x000000ffff1d7224 */ /* 0x000fe400078e001f */
[----:B------:R-:W-:Y:S02]  /*0700*/  IMAD.MOV.U32 R26, RZ, RZ, R10 ;  /* 0x000000ffff1a7224 */ /* 0x000fe400078e000a */
[----:B------:R-:W-:Y:S02]  /*0710*/  IMAD.MOV.U32 R25, RZ, RZ, R11 ;  /* 0x000000ffff197224 */ /* 0x000fe400078e000b */
[----:B------:R-:W-:-:S02]  /*0720*/  IMAD.MOV.U32 R31, RZ, RZ, R4 ;  /* 0x000000ffff1f7224 */ /* 0x000fc400078e0004 */
[----:B------:R-:W-:-:S07]  /*0730*/  IMAD.MOV.U32 R27, RZ, RZ, R7 ;  /* 0x000000ffff1b7224 */ /* 0x000fce00078e0007 */
[----:B------:R-:W-:Y:S05]  /*0740*/  CALL.REL.NOINC `($__internal_2_$__cuda_sm20_dsqrt_rn_f64_mediumpath_v1) ;  /* 0x0000017c00207944 */ /* 0x000fea0003c00000 */
[----:B------:R-:W-:-:S07]  /*0750*/  IMAD.MOV.U32 R27, RZ, RZ, R25 ;  /* 0x000000ffff1b7224 */ /* 0x000fce00078e0019 */
.L_x_5:
[----:B------:R-:W-:Y:S05]  /*0760*/  BSYNC.RECONVERGENT B0 ;  /* 0x0000000000007941 */ /* 0x000fea0003800200 */
.L_x_4:
[----:B------:R-:W0:Y:S01]  /*0770*/  S2UR UR12, SR_CTAID.X ;  /* 0x00000000000c79c3 */ /* 0x000e220000002500 */
[----:B------:R-:W0:Y:S02]  /*0780*/  LDCU.64 UR4, c[0x0][0x3a8] ;  /* 0x00007500ff0477ac */ /* 0x000e240008000a00 */
[----:B0-----:R-:W-:-:S06]  /*0790*/  UIMAD.WIDE.U32 UR4, UR12, 0x8, UR4 ;  /* 0x000000080c0478a5 */ /* 0x001fcc000f8e0004 */
[----:B------:R-:W-:Y:S02]  /*07a0*/  IMAD.U32 R4, RZ, RZ, UR4 ;  /* 0x00000004ff047e24 */ /* 0x000fe4000f8e00ff */
[----:B------:R-:W-:-:S06]  /*07b0*/  IMAD.U32 R5, RZ, RZ, UR5 ;  /* 0x00000005ff057e24 */ /* 0x000fcc000f8e00ff */
[----:B------:R-:W2:Y:S01]  /*07c0*/  LDG.E.64 R4, desc[UR10][R4.64] ;  /* 0x0000000a04047981 */ /* 0x000ea2000c1e1b00 */
[----:B------:R-:W-:Y:S02]  /*07d0*/  DADD R6, -R22, 1 ;  /* 0x3ff0000016067429 */ /* 0x000fe40000000100 */
[----:B------:R-:W-:-:S06]  /*07e0*/  DADD R8, R26, R8 ;  /* 0x000000001a087229 */ /* 0x000fcc0000000008 */
[----:B------:R-:W-:Y:S02]  /*07f0*/  DSETP.GE.AND P0, PT, R6, RZ, PT ;  /* 0x000000ff0600722a */ /* 0x000fe40003f06000 */
[----:B------:R-:W-:Y:S01]  /*0800*/  IMAD.MOV.U32 R18, RZ, RZ, R7 ;  /* 0x000000ffff127224 */ /* 0x000fe200078e0007 */
[----:B--2---:R-:W-:-:S11]  /*0810*/  DMUL R10, R4, R2 ;  /* 0x00000002040a7228 */ /* 0x004fd60000000000 */
[----:B------:R-:W-:Y:S05]  /*0820*/  @!P0 BRA `(.L_x_6) ;  /* 0x0000001400148947 */ /* 0x000fea0003800000 */
[----:B------:R-:W-:-:S13]  /*0830*/  FSETP.GEU.AND P0, PT, R7, 2.25, PT ;  /* 0x401000000700780b */ /* 0x000fda0003f0e000 */
[----:B------:R-:W-:Y:S05]  /*0840*/  @P0 BRA `(.L_x_7) ;  /* 0x0000000400780947 */ /* 0x000fea0003800000 */
[----:B------:R-:W-:Y:S01]  /*0850*/  DADD R14, R6, -1 ;  /* 0xbff00000060e7429 */ /* 0x000fe20000000000 */
[C---:B------:R-:W-:Y:S01]  /*0860*/  FSETP.GE.AND P0, PT, R7.reuse, 2.1875, PT ;  /* 0x400c00000700780b */ /* 0x040fe20003f06000 */
[----:B------:R-:W-:Y:S01]  /*0870*/  IMAD.MOV.U32 R26, RZ, RZ, -0x65175a6c ;  /* 0x9ae8a594ff1a7424 */ /* 0x000fe200078e00ff */
[C---:B------:R-:W-:Y:S01]  /*0880*/  FSETP.GE.AND P1, PT, R7.reuse, 2.0625, PT ;  /* 0x400400000700780b */ /* 0x040fe20003f26000 */
[----:B------:R-:W-:Y:S01]  /*0890*/  IMAD.MOV.U32 R27, RZ, RZ, 0x3e8af704 ;  /* 0x3e8af704ff1b7424 */ /* 0x000fe200078e00ff */
[C---:B------:R-:W-:Y:S01]  /*08a0*/  FSETP.GE.AND P2, PT, R7.reuse, 1.9375, PT ;  /* 0x3ff800000700780b */ /* 0x040fe20003f46000 */
[----:B------:R-:W-:Y:S01]  /*08b0*/  UMOV UR6, 0x60fcf5c9 ;  /* 0x60fcf5c900067882 */ /* 0x000fe20000000000 */
[----:B------:R-:W-:Y:S01]  /*08c0*/  FSETP.GE.AND P3, PT, R7, 1.75, PT ;  /* 0x3fe000000700780b */ /* 0x000fe20003f66000 */
[----:B------:R-:W-:Y:S02]  /*08d0*/  UMOV UR7, 0x3e381b49 ;  /* 0x3e381b4900077882 */ /* 0x000fe40000000000 */
[----:B------:R-:W-:-:S02]  /*08e0*/  FSEL R16, R14, R6, P0 ;  /* 0x000000060e107208 */ /* 0x000fc40000000000 */
[----:B------:R-:W-:-:S06]  /*08f0*/  FSEL R17, R15, R7, P0 ;  /* 0x000000070f117208 */ /* 0x000fcc0000000000 */
[----:B------:R-:W-:-:S10]  /*0900*/  DADD R18, R16, -1 ;  /* 0xbff0000010127429 */ /* 0x000fd40000000000 */
[----:B------:R-:W-:Y:S02]  /*0910*/  FSEL R18, R18, R16, P1 ;  /* 0x0000001012127208 */ /* 0x000fe40000800000 */
[----:B------:R-:W-:-:S06]  /*0920*/  FSEL R19, R19, R17, P1 ;  /* 0x0000001113137208 */ /* 0x000fcc0000800000 */
[----:B------:R-:W-:-:S10]  /*0930*/  DADD R20, R18, -1 ;  /* 0xbff0000012147429 */ /* 0x000fd40000000000 */
[----:B------:R-:W-:Y:S02]  /*0940*/  FSEL R24, R20, R18, P2 ;  /* 0x0000001214187208 */ /* 0x000fe40001000000 */
[----:B------:R-:W-:-:S06]  /*0950*/  FSEL R25, R21, R19, P2 ;  /* 0x0000001315197208 */ /* 0x000fcc0001000000 */
[----:B------:R-:W-:-:S10]  /*0960*/  DADD R20, R24, -1 ;  /* 0xbff0000018147429 */ /* 0x000fd40000000000 */
[----:B------:R-:W-:Y:S02]  /*0970*/  FSEL R20, R20, R24, P3 ;  /* 0x0000001814147208 */ /* 0x000fe40001800000 */
[----:B------:R-:W-:-:S06]  /*0980*/  FSEL R21, R21, R25, P3 ;  /* 0x0000001915157208 */ /* 0x000fcc0001800000 */
[----:B------:R-:W-:Y:S01]  /*0990*/  DFMA R24, R20, UR6, -R26 ;  /* 0x0000000614187c2b */ /* 0x000fe2000800081a */
[----:B------:R-:W-:Y:S01]  /*09a0*/  UMOV UR6, 0x6d4b22f5 ;  /* 0x6d4b22f500067882 */ /* 0x000fe20000000000 */
[----:B------:R-:W-:Y:S01]  /*09b0*/  UMOV UR7, 0x3eb301d4 ;  /* 0x3eb301d400077882 */ /* 0x000fe20000000000 */
[----:B------:R-:W-:Y:S02]  /*09c0*/  FSEL R26, R14, RZ, P0 ;  /* 0x000000ff0e1a7208 */ /* 0x000fe40000000000 */
[----:B------:R-:W-:-:S03]  /*09d0*/  FSEL R27, R15, 1.875, P0 ;  /* 0x3ff000000f1b7808 */ /* 0x000fc60000000000 */
[----:B------:R-:W-:Y:S01]  /*09e0*/  DFMA R24, R20, R24, UR6 ;  /* 0x0000000614187e2b */ /* 0x000fe20008000018 */
[----:B------:R-:W-:Y:S01]  /*09f0*/  UMOV UR6, 0xaeed0fc4 ;  /* 0xaeed0fc400067882 */ /* 0x000fe20000000000 */
[----:B------:R-:W-:Y:S01]  /*0a00*/  UMOV UR7, 0x3eb50272 ;  /* 0x3eb5027200077882 */ /* 0x000fe20000000000 */
[----:B------:R-:W-:-:S05]  /*0a10*/  DFMA R16, R16, R26, -R26 ;  /* 0x0000001a1010722b */ /* 0x000fca000000081a */
[----:B------:R-:W-:Y:S01]  /*0a20*/  DFMA R24, R20, R24, -UR6 ;  /* 0x8000000614187e2b */ /* 0x000fe20008000018 */
[----:B------:R-:W-:Y:S01]  /*0a30*/  UMOV UR6, 0xa40516f8 ;  /* 0xa40516f800067882 */ /* 0x000fe20000000000 */
[----:B------:R-:W-:-:S03]  /*0a40*/  UMOV UR7, 0x3ef51ce1 ;  /* 0x3ef51ce100077882 */ /* 0x000fc60000000000 */
[----:B------:R-:W-:Y:S02]  /*0a50*/  FSEL R26, R16, R26, P1 ;  /* 0x0000001a101a7208 */ /* 0x000fe40000800000 */
[----:B------:R-:W-:Y:S01]  /*0a60*/  FSEL R27, R17, R27, P1 ;  /* 0x0000001b111b7208 */ /* 0x000fe20000800000 */
[----:B------:R-:W-:Y:S01]  /*0a70*/  DFMA R24, R20, R24, -UR6 ;  /* 0x8000000614187e2b */ /* 0x000fe20008000018 */
[----:B------:R-:W-:Y:S01]  /*0a80*/  UMOV UR6, 0x7419084c ;  /* 0x7419084c00067882 */ /* 0x000fe20000000000 */
[----:B------:R-:W-:-:S03]  /*0a90*/  UMOV UR7, 0x3f20c8aa ;  /* 0x3f20c8aa00077882 */ /* 0x000fc60000000000 */
[----:B------:R-:W-:-:S03]  /*0aa0*/  DFMA R18, R18, R26, -R26 ;  /* 0x0000001a1212722b */ /* 0x000fc6000000081a */
[----:B------:R-:W-:Y:S01]  /*0ab0*/  DFMA R24, R20, R24, UR6 ;  /* 0x0000000614187e2b */ /* 0x000fe20008000018 */
[----:B------:R-:W-:Y:S01]  /*0ac0*/  UMOV UR6, 0x196bad8a ;  /* 0x196bad8a00067882 */ /* 0x000fe20000000000 */
[----:B------:R-:W-:-:S05]  /*0ad0*/  UMOV UR7, 0x3f2c3650 ;  /* 0x3f2c365000077882 */ /* 0x000fca0000000000 */
[----:B------:R-:W-:Y:S01]  /*0ae0*/  FSEL R26, R18, R26, P2 ;  /* 0x0000001a121a7208 */ /* 0x000fe20001000000 */
[----:B------:R-:W-:Y:S01]  /*0af0*/  DFMA R24, R20, R24, -UR6 ;  /* 0x8000000614187e2b */ /* 0x000fe20008000018 */
[----:B------:R-:W-:Y:S01]  /*0b00*/  UMOV UR6, 0x365a3e26 ;  /* 0x365a3e2600067882 */ /* 0x000fe20000000000 */
[----:B------:R-:W-:Y:S01]  /*0b10*/  UMOV UR7, 0x3f531711 ;  /* 0x3f53171100077882 */ /* 0x000fe20000000000 */
[----:B------:R-:W-:-:S04]  /*0b20*/  FSEL R27, R19, R27, P2 ;  /* 0x0000001b131b7208 */ /* 0x000fc80001000000 */
[----:B------:R-:W-:Y:S01]  /*0b30*/  FSETP.GEU.AND P1, PT, |R27|, 6.5827683646048100446e-37, PT ;  /* 0x036000001b00780b */ /* 0x000fe20003f2e200 */
[----:B------:R-:W-:Y:S01]  /*0b40*/  DFMA R24, R20, R24, -UR6 ;  /* 0x8000000614187e2b */ /* 0x000fe20008000018 */
[----:B------:R-:W-:Y:S01]  /*0b50*/  UMOV UR6, 0x52a7df35 ;  /* 0x52a7df3500067882 */ /* 0x000fe20000000000 */
[----:B------:R-:W-:-:S06]  /*0b60*/  UMOV UR7, 0x3f7d919c ;  /* 0x3f7d919c00077882 */ /* 0x000fcc0000000000 */
[----:B------:R-:W-:Y:S01]  /*0b70*/  DFMA R24, R20, R24, UR6 ;  /* 0x0000000614187e2b */ /* 0x000fe20008000018 */
[----:B------:R-:W-:Y:S01]  /*0b80*/  UMOV UR6, 0x28386f4d ;  /* 0x28386f4d00067882 */ /* 0x000fe20000000000 */
[----:B------:R-:W-:-:S06]  /*0b90*/  UMOV UR7, 0x3f83b4af ;  /* 0x3f83b4af00077882 */ /* 0x000fcc0000000000 */
[----:B------:R-:W-:Y:S01]  /*0ba0*/  DFMA R24, R20, R24, -UR6 ;  /* 0x8000000614187e2b */ /* 0x000fe20008000018 */
[----:B------:R-:W-:Y:S01]  /*0bb0*/  UMOV UR6, 0x3c37b4d ;  /* 0x03c37b4d00067882 */ /* 0x000fe20000000000 */
[----:B------:R-:W-:-:S06]  /*0bc0*/  UMOV UR7, 0x3fa59af1 ;  /* 0x3fa59af100077882 */ /* 0x000fcc0000000000 */
        /* <DEDUP_REMOVED lines=12> */
[----:B------:R-:W-:-:S08]  /*0c90*/  DFMA R24, R20, R24, UR6 ;  /* 0x0000000614187e2b */ /* 0x000fd00008000018 */
[----:B------:R-:W-:-:S08]  /*0ca0*/  DFMA R24, R20, R24, 1 ;  /* 0x3ff000001418742b */ /* 0x000fd00000000018 */
[----:B------:R-:W-:-:S10]  /*0cb0*/  DMUL R20, R6, R24 ;  /* 0x0000001806147228 */ /* 0x000fd40000000000 */
[----:B------:R-:W-:Y:S02]  /*0cc0*/  FSEL R21, R25, R21, P3 ;  /* 0x0000001519157208 */ /* 0x000fe40001800000 */
[----:B------:R-:W-:Y:S01]  /*0cd0*/  FSEL R20, R24, R20, P3 ;  /* 0x0000001418147208 */ /* 0x000fe20001800000 */
[----:B------:R-:W-:Y:S01]  /*0ce0*/  IMAD.MOV.U32 R24, RZ, RZ, 0x1 ;  /* 0x00000001ff187424 */ /* 0x000fe200078e00ff */
[----:B------:R-:W0:Y:S05]  /*0cf0*/  MUFU.RCP64H R25, R21 ;  /* 0x0000001500197308 */ /* 0x000e2a0000001800 */
        /* <DEDUP_REMOVED lines=13> */
[----:B------:R-:W-:Y:S02]  /*0dd0*/  IMAD.MOV.U32 R24, RZ, RZ, R20 ;  /* 0x000000ffff187224 */ /* 0x000fe400078e0014 */
[----:B------:R-:W-:-:S07]  /*0de0*/  IMAD.MOV.U32 R25, RZ, RZ, R21 ;  /* 0x000000ffff197224 */ /* 0x000fce00078e0015 */
[----:B------:R-:W-:Y:S05]  /*0df0*/  CALL.REL.NOINC `($__internal_1_$__cuda_sm20_div_rn_f64_full) ;  /* 0x0000016c00e07944 */ /* 0x000fea0003c00000 */
.L_x_8:
[----:B------:R-:W-:Y:S02]  /*0e00*/  IMAD.MOV.U32 R16, RZ, RZ, R24 ;  /* 0x000000ffff107224 */ /* 0x000fe400078e0018 */
[----:B------:R-:W-:Y:S01]  /*0e10*/  IMAD.MOV.U32 R17, RZ, RZ, R25 ;  /* 0x000000ffff117224 */ /* 0x000fe200078e0019 */
[----:B------:R-:W-:Y:S06]  /*0e20*/  BRA `(.L_x_9) ;  /* 0x0000002000447947 */ /* 0x000fec0003800000 */
.L_x_7:
[----:B------:R-:W-:Y:S01]  /*0e30*/  ISETP.GT.U32.AND P0, PT, R18, 0xfffff, PT ;  /* 0x000fffff1200780c */ /* 0x000fe20003f04070 */
[----:B------:R-:W-:Y:S01]  /*0e40*/  IMAD.MOV.U32 R20, RZ, RZ, RZ ;  /* 0x000000ffff147224 */ /* 0x000fe200078e00ff */
[----:B------:R-:W-:Y:S01]  /*0e50*/  SHF.R.U32.HI R0, RZ, 0x14, R18 ;  /* 0x00000014ff007819 */ /* 0x000fe20000011612 */
[----:B------:R-:W-:Y:S01]  /*0e60*/  IMAD.MOV.U32 R26, RZ, RZ, 0x41ad3b5a ;  /* 0x41ad3b5aff1a7424 */ /* 0x000fe200078e00ff */
[----:B------:R-:W-:Y:S01]  /*0e70*/  UMOV UR6, 0x7d2cafe2 ;  /* 0x7d2cafe200067882 */ /* 0x000fe20000000000 */
[----:B------:R-:W-:Y:S01]  /*0e80*/  IMAD.MOV.U32 R27, RZ, RZ, 0x3ed0f5d2 ;  /* 0x3ed0f5d2ff1b7424 */ /* 0x000fe200078e00ff */
[----:B------:R-:W-:Y:S01]  /*0e90*/  UMOV UR7, 0x3eb0f5ff ;  /* 0x3eb0f5ff00077882 */ /* 0x000fe20000000000 */
[----:B------:R-:W-:Y:S01]  /*0ea0*/  UMOV UR8, 0x3b39803f ;  /* 0x3b39803f00087882 */ /* 0x000fe20000000000 */
[----:B------:R-:W-:-:S05]  /*0eb0*/  UMOV UR9, 0x3c7abc9e ;  /* 0x3c7abc9e00097882 */ /* 0x000fca0000000000 */
[----:B------:R-:W-:-:S10]  /*0ec0*/  @!P0 DMUL R32, R6, 1.80143985094819840000e+16 ;  /* 0x4350000006208828 */ /* 0x000fd40000000000 */
[----:B------:R-:W-:Y:S01]  /*0ed0*/  @!P0 IMAD.MOV.U32 R18, RZ, RZ, R33 ;  /* 0x000000ffff128224 */ /* 0x000fe200078e0021 */
[----:B------:R-:W-:Y:S01]  /*0ee0*/  @!P0 LEA.HI R0, R33, 0xffffffca, RZ, 0xc ;  /* 0xffffffca21008811 */ /* 0x000fe200078f60ff */
[----:B------:R-:W-:-:S03]  /*0ef0*/  IMAD.MOV.U32 R33, RZ, RZ, 0x3e928af3 ;  /* 0x3e928af3ff217424 */ /* 0x000fc600078e00ff */
[----:B------:R-:W-:-:S04]  /*0f00*/  LOP3.LUT R14, R18, 0x800fffff, RZ, 0xc0, !PT ;  /* 0x800fffff120e7812 */ /* 0x000fc800078ec0ff */
[----:B------:R-:W-:Y:S01]  /*0f10*/  LOP3.LUT R15, R14, 0x3ff00000, RZ, 0xfc, !PT ;  /* 0x3ff000000e0f7812 */ /* 0x000fe200078efcff */
[----:B------:R-:W-:Y:S02]  /*0f20*/  IMAD.MOV.U32 R14, RZ, RZ, R6 ;  /* 0x000000ffff0e7224 */ /* 0x000fe400078e0006 */
[----:B------:R-:W-:Y:S01]  /*0f30*/  @!P0 IMAD.MOV.U32 R14, RZ, RZ, R32 ;  /* 0x000000ffff0e8224 */ /* 0x000fe200078e0020 */
[----:B------:R-:W-:Y:S01]  /*0f40*/  ISETP.GE.U32.AND P1, PT, R15, 0x3ff6a09f, PT ;  /* 0x3ff6a09f0f00780c */ /* 0x000fe20003f26070 */
[----:B------:R-:W-:-:S12]  /*0f50*/  IMAD.MOV.U32 R32, RZ, RZ, -0x35dec16 ;  /* 0xfca213eaff207424 */ /* 0x000fd800078e00ff */
[----:B------:R-:W-:-:S04]  /*0f60*/  @P1 VIADD R17, R15, 0xfff00000 ;  /* 0xfff000000f111836 */ /* 0x000fc80000000000 */
[----:B------:R-:W-:-:S06]  /*0f70*/  @P1 IMAD.MOV.U32 R15, RZ, RZ, R17 ;  /* 0x000000ffff0f1224 */ /* 0x000fcc00078e0011 */
[----:B------:R-:W-:-:S06]  /*0f80*/  DADD R16, R14, 1 ;  /* 0x3ff000000e107429 */ /* 0x000fcc0000000000 */
[----:B------:R-:W0:Y:S02]  /*0f90*/  MUFU.RCP64H R21, R17 ;  /* 0x0000001100157308 */ /* 0x000e240000001800 */
[----:B0-----:R-:W-:-:S08]  /*0fa0*/  DFMA R18, -R16, R20, 1 ;  /* 0x3ff000001012742b */ /* 0x001fd00000000114 */
[----:B------:R-:W-:Y:S02]  /*0fb0*/  DFMA R24, R18, R18, R18 ;  /* 0x000000121218722b */ /* 0x000fe40000000012 */
[----:B------:R-:W-:-:S06]  /*0fc0*/  DADD R18, R14, -1 ;  /* 0xbff000000e127429 */ /* 0x000fcc0000000000 */
[----:B------:R-:W-:-:S08]  /*0fd0*/  DFMA R24, R20, R24, R20 ;  /* 0x000000181418722b */ /* 0x000fd00000000014 */
[----:B------:R-:W-:-:S08]  /*0fe0*/  DMUL R14, R18, R24 ;  /* 0x00000018120e7228 */ /* 0x000fd00000000000 */
[----:B------:R-:W-:-:S08]  /*0ff0*/  DFMA R14, R18, R24, R14 ;  /* 0x00000018120e722b */ /* 0x000fd0000000000e */
[-C--:B------:R-:W-:Y:S02]  /*1000*/  DMUL R20, R14, R14.reuse ;  /* 0x0000000e0e147228 */ /* 0x080fe40000000000 */
[----:B------:R-:W-:Y:S02]  /*1010*/  DADD R28, R18, -R14 ;  /* 0x00000000121c7229 */ /* 0x000fe4000000080e */
[----:B------:R-:W-:-:S04]  /*1020*/  DMUL R34, R14, R14 ;  /* 0x0000000e0e227228 */ /* 0x000fc80000000000 */
[----:B------:R-:W-:Y:S01]  /*1030*/  DFMA R16, R20, UR6, R26 ;  /* 0x0000000614107c2b */ /* 0x000fe2000800001a */
[----:B------:R-:W-:Y:S01]  /*1040*/  UMOV UR6, 0x75488a3f ;  /* 0x75488a3f00067882 */ /* 0x000fe20000000000 */
[----:B------:R-:W-:Y:S01]  /*1050*/  UMOV UR7, 0x3ef3b20a ;  /* 0x3ef3b20a00077882 */ /* 0x000fe20000000000 */
[----:B------:R-:W-:-:S05]  /*1060*/  DADD R28, R28, R28 ;  /* 0x000000001c1c7229 */ /* 0x000fca000000001c */
[----:B------:R-:W-:Y:S01]  /*1070*/  DFMA R16, R20, R16, UR6 ;  /* 0x0000000614107e2b */ /* 0x000fe20008000010 */
[----:B------:R-:W-:Y:S01]  /*1080*/  UMOV UR6, 0xe4faecd5 ;  /* 0xe4faecd500067882 */ /* 0x000fe20000000000 */
[----:B------:R-:W-:Y:S01]  /*1090*/  UMOV UR7, 0x3f1745cd ;  /* 0x3f1745cd00077882 */ /* 0x000fe20000000000 */
[----:B------:R-:W-:Y:S02]  /*10a0*/  DFMA R18, R18, -R14, R28 ;  /* 0x8000000e1212722b */ /* 0x000fe4000000001c */
[----:B------:R-:W-:-:S03]  /*10b0*/  DMUL R28, R14, R34 ;  /* 0x000000220e1c7228 */ /* 0x000fc60000000000 */
[----:B------:R-:W-:Y:S01]  /*10c0*/  DFMA R16, R20, R16, UR6 ;  /* 0x0000000614107e2b */ /* 0x000fe20008000010 */
[----:B------:R-:W-:Y:S01]  /*10d0*/  UMOV UR6, 0x258a578b ;  /* 0x258a578b00067882 */ /* 0x000fe20000000000 */
[----:B------:R-:W-:Y:S01]  /*10e0*/  UMOV UR7, 0x3f3c71c7 ;  /* 0x3f3c71c700077882 */ /* 0x000fe20000000000 */
[----:B------:R-:W-:Y:S02]  /*10f0*/  DMUL R18, R24, R18 ;  /* 0x0000001218127228 */ /* 0x000fe40000000000 */
[C---:B------:R-:W-:Y:S02]  /*1100*/  DFMA R24, R14.reuse, R14, -R34 ;  /* 0x0000000e0e18722b */ /* 0x040fe40000000822 */
[----:B------:R-:W-:Y:S02]  /*1110*/  DFMA R36, R14, R34, -R28 ;  /* 0x000000220e24722b */ /* 0x000fe4000000081c */
[----:B------:R-:W-:Y:S01]  /*1120*/  DFMA R16, R20, R16, UR6 ;  /* 0x0000000614107e2b */ /* 0x000fe20008000010 */
[----:B------:R-:W-:Y:S01]  /*1130*/  UMOV UR6, 0x9242b910 ;  /* 0x9242b91000067882 */ /* 0x000fe20000000000 */
[----:B------:R-:W-:-:S04]  /*1140*/  UMOV UR7, 0x3f624924 ;  /* 0x3f62492400077882 */ /* 0x000fc80000000000 */
[----:B------:R-:W-:Y:S02]  /*1150*/  DFMA R36, R18, R34, R36 ;  /* 0x000000221224722b */ /* 0x000fe40000000024 */
[----:B------:R-:W-:Y:S01]  /*1160*/  DFMA R16, R20, R16, UR6 ;  /* 0x0000000614107e2b */ /* 0x000fe20008000010 */
[----:B------:R-:W-:Y:S01]  /*1170*/  UMOV UR6, 0x99999dfb ;  /* 0x99999dfb00067882 */ /* 0x000fe20000000000 */
[----:B------:R-:W-:-:S06]  /*1180*/  UMOV UR7, 0x3f899999 ;  /* 0x3f89999900077882 */ /* 0x000fcc0000000000 */
[----:B------:R-:W-:Y:S01]  /*1190*/  DFMA R26, R20, R16, UR6 ;  /* 0x00000006141a7e2b */ /* 0x000fe20008000010 */
[----:B------:R-:W-:Y:S01]  /*11a0*/  UMOV UR6, 0x55555555 ;  /* 0x5555555500067882 */ /* 0x000fe20000000000 */
[----:B------:R-:W-:-:S06]  /*11b0*/  UMOV UR7, 0x3fb55555 ;  /* 0x3fb5555500077882 */ /* 0x000fcc0000000000 */
[----:B------:R-:W-:-:S08]  /*11c0*/  DFMA R16, R20, R26, UR6 ;  /* 0x0000000614107e2b */ /* 0x000fd0000800001a */
[----:B------:R-:W-:Y:S01]  /*11d0*/  DADD R30, -R16, UR6 ;  /* 0x00000006101e7e29 */ /* 0x000fe20008000100 */
[----:B------:R-:W-:Y:S01]  /*11e0*/  UMOV UR6, 0xb9e7b0 ;  /* 0x00b9e7b000067882 */ /* 0x000fe20000000000 */
[----:B------:R-:W-:-:S06]  /*11f0*/  UMOV UR7, 0x3c46a4cb ;  /* 0x3c46a4cb00077882 */ /* 0x000fcc0000000000 */
[----:B------:R-:W-:Y:S01]  /*1200*/  DFMA R30, R20, R26, R30 ;  /* 0x0000001a141e722b */ /* 0x000fe2000000001e */
[----:B------:R-:W-:Y:S02]  /*1210*/  VIADD R27, R19, 0x100000 ;  /* 0x00100000131b7836 */ /* 0x000fe40000000000 */
[----:B------:R-:W-:-:S05]  /*1220*/  IMAD.MOV.U32 R26, RZ, RZ, R18 ;  /* 0x000000ffff1a7224 */ /* 0x000fca00078e0012 */
[----:B------:R-:W-:Y:S01]  /*1230*/  DADD R30, R30, -UR6 ;  /* 0x800000061e1e7e29 */ /* 0x000fe20008000000 */
[----:B------:R-:W-:Y:S01]  /*1240*/  UMOV UR6, 0x80000000 ;  /* 0x8000000000067882 */ /* 0x000fe20000000000 */
[----:B------:R-:W-:Y:S01]  /*1250*/  DFMA R24, R14, R26, R24 ;  /* 0x0000001a0e18722b */ /* 0x000fe20000000018 */
[----:B------:R-:W-:-:S05]  /*1260*/  UMOV UR7, 0x43300000 ;  /* 0x4330000000077882 */ /* 0x000fca0000000000 */
[----:B------:R-:W-:Y:S02]  /*1270*/  DADD R20, R16, R30 ;  /* 0x0000000010147229 */ /* 0x000fe4000000001e */
[----:B------:R-:W-:-:S06]  /*1280*/  DFMA R24, R14, R24, R36 ;  /* 0x000000180e18722b */ /* 0x000fcc0000000024 */
[----:B------:R-:W-:Y:S02]  /*1290*/  DMUL R26, R20, R28 ;  /* 0x0000001c141a7228 */ /* 0x000fe40000000000 */
[----:B------:R-:W-:-:S06]  /*12a0*/  DADD R16, R16, -R20 ;  /* 0x0000000010107229 */ /* 0x000fcc0000000814 */
[----:B------:R-:W-:Y:S02]  /*12b0*/  DFMA R34, R20, R28, -R26 ;  /* 0x0000001c1422722b */ /* 0x000fe4000000081a */
[----:B------:R-:W-:Y:S01]  /*12c0*/  DADD R16, R30, R16 ;  /* 0x000000001e107229 */ /* 0x000fe20000000010 */
[----:B------:R-:W0:Y:S01]  /*12d0*/  MUFU.RCP64H R31, R7 ;  /* 0x00000007001f7308 */ /* 0x000e220000001800 */
[----:B------:R-:W-:-:S04]  /*12e0*/  IMAD.MOV.U32 R30, RZ, RZ, RZ ;  /* 0x000000ffff1e7224 */ /* 0x000fc800078e00ff */
[----:B------:R-:W-:-:S08]  /*12f0*/  DFMA R24, R20, R24, R34 ;  /* 0x000000181418722b */ /* 0x000fd00000000022 */
[----:B------:R-:W-:Y:S02]  /*1300*/  DFMA R16, R16, R28, R24 ;  /* 0x0000001c1010722b */ /* 0x000fe40000000018 */
[----:B0-----:R-:W-:-:S06]  /*1310*/  DFMA R28, -R6, R30, 1 ;  /* 0x3ff00000061c742b */ /* 0x001fcc000000011e */
[----:B------:R-:W-:-:S08]  /*1320*/  DADD R20, R26, R16 ;  /* 0x000000001a147229 */ /* 0x000fd00000000010 */
[--C-:B------:R-:W-:Y:S02]  /*1330*/  DADD R24, R14, R20.reuse ;  /* 0x000000000e187229 */ /* 0x100fe40000000014 */
[----:B------:R-:W-:-:S06]  /*1340*/  DADD R26, R26, -R20 ;  /* 0x000000001a1a7229 */ /* 0x000fcc0000000814 */
[----:B------:R-:W-:Y:S02]  /*1350*/  DADD R14, R14, -R24 ;  /* 0x000000000e0e7229 */ /* 0x000fe40000000818 */
[----:B------:R-:W-:Y:S01]  /*1360*/  DADD R26, R16, R26 ;  /* 0x00000000101a7229 */ /* 0x000fe2000000001a */
[C---:B------:R-:W-:Y:S02]  /*1370*/  VIADD R16, R0.reuse, 0xfffffc01 ;  /* 0xfffffc0100107836 */ /* 0x040fe40000000000 */
[----:B------:R-:W-:-:S03]  /*1380*/  @P1 VIADD R16, R0, 0xfffffc02 ;  /* 0xfffffc0200101836 */ /* 0x000fc60000000000 */
[----:B------:R-:W-:Y:S01]  /*1390*/  DADD R14, R20, R14 ;  /* 0x00000000140e7229 */ /* 0x000fe2000000000e */
[----:B------:R-:W-:Y:S01]  /*13a0*/  IMAD.MOV.U32 R17, RZ, RZ, 0x43300000 ;  /* 0x43300000ff117424 */ /* 0x000fe200078e00ff */
[----:B------:R-:W-:-:S06]  /*13b0*/  LOP3.LUT R16, R16, 0x80000000, RZ, 0x3c, !PT ;  /* 0x8000000010107812 */ /* 0x000fcc00078e3cff */
[----:B------:R-:W-:-:S08]  /*13c0*/  DADD R14, R26, R14 ;  /* 0x000000001a0e7229 */ /* 0x000fd0000000000e */
[----:B------:R-:W-:Y:S02]  /*13d0*/  DADD R14, R18, R14 ;  /* 0x00000000120e7229 */ /* 0x000fe4000000000e */
[----:B------:R-:W-:Y:S01]  /*13e0*/  DADD R18, R16, -UR6 ;  /* 0x8000000610127e29 */ /* 0x000fe20008000000 */
[----:B------:R-:W-:Y:S01]  /*13f0*/  UMOV UR6, 0xfefa39ef ;  /* 0xfefa39ef00067882 */ /* 0x000fe20000000000 */
[----:B------:R-:W-:-:S04]  /*1400*/  UMOV UR7, 0x3fe62e42 ;  /* 0x3fe62e4200077882 */ /* 0x000fc80000000000 */
[----:B------:R-:W-:-:S08]  /*1410*/  DADD R16, R24, R14 ;  /* 0x0000000018107229 */ /* 0x000fd0000000000e */
[--C-:B------:R-:W-:Y:S02]  /*1420*/  DFMA R20, R18, UR6, R16.reuse ;  /* 0x0000000612147c2b */ /* 0x100fe40008000010 */
[----:B------:R-:W-:-:S06]  /*1430*/  DADD R24, R24, -R16 ;  /* 0x0000000018187229 */ /* 0x000fcc0000000810 */
[----:B------:R-:W-:Y:S02]  /*1440*/  DFMA R26, R18, -UR6, R20 ;  /* 0x80000006121a7c2b */ /* 0x000fe40008000014 */
[----:B------:R-:W-:-:S06]  /*1450*/  DADD R24, R14, R24 ;  /* 0x000000000e187229 */ /* 0x000fcc0000000018 */
[----:B------:R-:W-:Y:S02]  /*1460*/  DADD R26, -R16, R26 ;  /* 0x00000000101a7229 */ /* 0x000fe4000000011a */
[----:B------:R-:W-:-:S06]  /*1470*/  DADD R16, R6, -0.5 ;  /* 0xbfe0000006107429 */ /* 0x000fcc0000000000 */
[----:B------:R-:W-:-:S08]  /*1480*/  DADD R24, R24, -R26 ;  /* 0x0000000018187229 */ /* 0x000fd0000000081a */
[----:B------:R-:W-:-:S08]  /*1490*/  DFMA R24, R18, UR8, R24 ;  /* 0x0000000812187c2b */ /* 0x000fd00008000018 */
[----:B------:R-:W-:-:S08]  /*14a0*/  DADD R14, R20, R24 ;  /* 0x00000000140e7229 */ /* 0x000fd00000000018 */
[----:B------:R-:W-:Y:S02]  /*14b0*/  DADD R20, R20, -R14 ;  /* 0x0000000014147229 */ /* 0x000fe4000000080e */
[----:B------:R-:W-:-:S06]  /*14c0*/  DMUL R18, R14, R16 ;  /* 0x000000100e127228 */ /* 0x000fcc0000000000 */
[----:B------:R-:W-:Y:S02]  /*14d0*/  DADD R20, R24, R20 ;  /* 0x0000000018147229 */ /* 0x000fe40000000014 */
[----:B------:R-:W-:-:S08]  /*14e0*/  DFMA R14, R14, R16, -R18 ;  /* 0x000000100e0e722b */ /* 0x000fd00000000812 */
[----:B------:R-:W-:-:S08]  /*14f0*/  DFMA R20, R20, R16, R14 ;  /* 0x000000101414722b */ /* 0x000fd0000000000e */
[----:B------:R-:W-:-:S08]  /*1500*/  DADD R16, R18, R20 ;  /* 0x0000000012107229 */ /* 0x000fd00000000014 */
[--C-:B------:R-:W-:Y:S02]  /*1510*/  DADD R14, -R6, R16.reuse ;  /* 0x00000000060e7229 */ /* 0x100fe40000000110 */
[----:B------:R-:W-:-:S06]  /*1520*/  DADD R18, R18, -R16 ;  /* 0x0000000012127229 */ /* 0x000fcc0000000810 */
[----:B------:R-:W-:Y:S02]  /*1530*/  DADD R16, R16, -R14 ;  /* 0x0000000010107229 */ /* 0x000fe4000000080e */
[----:B------:R-:W-:-:S06]  /*1540*/  DADD R18, R20, R18 ;  /* 0x0000000014127229 */ /* 0x000fcc0000000012 */
[----:B------:R-:W-:-:S08]  /*1550*/  DADD R16, -R6, R16 ;  /* 0x0000000006107229 */ /* 0x000fd00000000110 */
[----:B------:R-:W-:Y:S01]  /*1560*/  DADD R24, R18, R16 ;  /* 0x0000000012187229 */ /* 0x000fe20000000010 */
[----:B------:R-:W-:Y:S02]  /*1570*/  IMAD.MOV.U32 R18, RZ, RZ, 0x652b82fe ;  /* 0x652b82feff127424 */ /* 0x000fe400078e00ff */
[----:B------:R-:W-:-:S05]  /*1580*/  IMAD.MOV.U32 R19, RZ, RZ, 0x3ff71547 ;  /* 0x3ff71547ff137424 */ /* 0x000fca00078e00ff */
[----:B------:R-:W-:-:S08]  /*1590*/  DADD R16, R14, R24 ;  /* 0x000000000e107229 */ /* 0x000fd00000000018 */
[----:B------:R-:W-:Y:S02]  /*15a0*/  DFMA R18, R16, R18, 6.75539944105574400000e+15 ;  /* 0x433800001012742b */ /* 0x000fe40000000012 */
[----:B------:R-:W-:Y:S01]  /*15b0*/  FSETP.GEU.AND P0, PT, |R17|, 4.1917929649353027344, PT ;  /* 0x4086232b1100780b */ /* 0x000fe20003f0e200 */
[----:B------:R-:W-:-:S05]  /*15c0*/  DADD R14, R14, -R16 ;  /* 0x000000000e0e7229 */ /* 0x000fca0000000810 */
[----:B------:R-:W-:-:S03]  /*15d0*/  DADD R26, R18, -6.75539944105574400000e+15 ;  /* 0xc3380000121a7429 */ /* 0x000fc60000000000 */
[----:B------:R-:W-:-:S05]  /*15e0*/  DADD R24, R24, R14 ;  /* 0x0000000018187229 */ /* 0x000fca000000000e */
[----:B------:R-:W-:Y:S01]  /*15f0*/  DFMA R20, R26, -UR6, R16 ;  /* 0x800000061a147c2b */ /* 0x000fe20008000010 */
[----:B------:R-:W-:Y:S01]  /*1600*/  UMOV UR6, 0x3b39803f ;  /* 0x3b39803f00067882 */ /* 0x000fe20000000000 */
[----:B------:R-:W-:-:S06]  /*1610*/  UMOV UR7, 0x3c7abc9e ;  /* 0x3c7abc9e00077882 */ /* 0x000fcc0000000000 */
[----:B------:R-:W-:Y:S01]  /*1620*/  DFMA R26, R26, -UR6, R20 ;  /* 0x800000061a1a7c2b */ /* 0x000fe20008000014 */
[----:B------:R-:W-:Y:S01]  /*1630*/  UMOV UR6, 0x69ce2bdf ;  /* 0x69ce2bdf00067882 */ /* 0x000fe20000000000 */
[----:B------:R-:W-:Y:S01]  /*1640*/  DFMA R20, R28, R28, R28 ;  /* 0x0000001c1c14722b */ /* 0x000fe2000000001c */
[----:B------:R-:W-:-:S05]  /*1650*/  UMOV UR7, 0x3e5ade15 ;  /* 0x3e5ade1500077882 */ /* 0x000fca0000000000 */
[----:B------:R-:W-:Y:S01]  /*1660*/  DFMA R28, R26, UR6, R32 ;  /* 0x000000061a1c7c2b */ /* 0x000fe20008000020 */
[----:B------:R-:W-:Y:S01]  /*1670*/  UMOV UR6, 0x62401315 ;  /* 0x6240131500067882 */ /* 0x000fe20000000000 */
[----:B------:R-:W-:Y:S01]  /*1680*/  DFMA R20, R30, R20, R30 ;  /* 0x000000141e14722b */ /* 0x000fe2000000001e */
[----:B------:R-:W-:Y:S01]  /*1690*/  UMOV UR7, 0x3ec71dee ;  /* 0x3ec71dee00077882 */ /* 0x000fe20000000000 */
[----:B------:R-:W-:Y:S02]  /*16a0*/  IMAD.MOV.U32 R30, RZ, RZ, -0x57ecfc2b ;  /* 0xa81303d5ff1e7424 */ /* 0x000fe400078e00ff */
[----:B------:R-:W-:Y:S02]  /*16b0*/  IMAD.MOV.U32 R31, RZ, RZ, 0x3f73c25d ;  /* 0x3f73c25dff1f7424 */ /* 0x000fe400078e00ff */
[----:B------:R-:W-:Y:S01]  /*16c0*/  DFMA R28, R26, R28, UR6 ;  /* 0x000000061a1c7e2b */ /* 0x000fe2000800001c */
[----:B------:R-:W-:Y:S01]  /*16d0*/  UMOV UR6, 0x7c38a637 ;  /* 0x7c38a63700067882 */ /* 0x000fe20000000000 */
[----:B------:R-:W-:-:S02]  /*16e0*/  UMOV UR7, 0x3f64bee4 ;  /* 0x3f64bee400077882 */ /* 0x000fc40000000000 */
[----:B------:R-:W-:Y:S01]  /*16f0*/  DFMA R30, R20, -UR6, R30 ;  /* 0x80000006141e7c2b */ /* 0x000fe2000800001e */
[----:B------:R-:W-:Y:S01]  /*1700*/  UMOV UR6, 0x7c89eb71 ;  /* 0x7c89eb7100067882 */ /* 0x000fe20000000000 */
[----:B------:R-:W-:Y:S02]  /*1710*/  UMOV UR7, 0x3efa0199 ;  /* 0x3efa019900077882 */ /* 0x000fe40000000000 */
[----:B------:R-:W-:Y:S01]  /*1720*/  DFMA R28, R26, R28, UR6 ;  /* 0x000000061a1c7e2b */ /* 0x000fe2000800001c */
[----:B------:R-:W-:Y:S01]  /*1730*/  UMOV UR6, 0xa96cfc72 ;  /* 0xa96cfc7200067882 */ /* 0x000fe20000000000 */
[----:B------:R-:W-:Y:S02]  /*1740*/  UMOV UR7, 0x3f6b7c37 ;  /* 0x3f6b7c3700077882 */ /* 0x000fe40000000000 */
[----:B------:R-:W-:Y:S01]  /*1750*/  DFMA R30, R20, R30, -UR6 ;  /* 0x80000006141e7e2b */ /* 0x000fe2000800001e */
[----:B------:R-:W-:Y:S01]  /*1760*/  UMOV UR6, 0x14761f65 ;  /* 0x14761f6500067882 */ /* 0x000fe20000000000 */
[----:B------:R-:W-:-:S02]  /*1770*/  UMOV UR7, 0x3f2a01a0 ;  /* 0x3f2a01a000077882 */ /* 0x000fc40000000000 */
[----:B------:R-:W-:Y:S01]  /*1780*/  DFMA R28, R26, R28, UR6 ;  /* 0x000000061a1c7e2b */ /* 0x000fe2000800001c */
[----:B------:R-:W-:Y:S01]  /*1790*/  UMOV UR6, 0xbde1e324 ;  /* 0xbde1e32400067882 */ /* 0x000fe20000000000 */
[----:B------:R-:W-:Y:S02]  /*17a0*/  UMOV UR7, 0x3f35a85a ;  /* 0x3f35a85a00077882 */ /* 0x000fe40000000000 */
[----:B------:R-:W-:Y:S01]  /*17b0*/  DFMA R30, R20, R30, UR6 ;  /* 0x00000006141e7e2b */ /* 0x000fe2000800001e */
[----:B------:R-:W-:Y:S01]  /*17c0*/  UMOV UR6, 0x1852b7af ;  /* 0x1852b7af00067882 */ /* 0x000fe20000000000 */
[----:B------:R-:W-:Y:S02]  /*17d0*/  UMOV UR7, 0x3f56c16c ;  /* 0x3f56c16c00077882 */ /* 0x000fe40000000000 */
[----:B------:R-:W-:Y:S01]  /*17e0*/  DFMA R28, R26, R28, UR6 ;  /* 0x000000061a1c7e2b */ /* 0x000fe2000800001c */
        /* <DEDUP_REMOVED lines=14> */
[----:B------:R-:W-:Y:S01]  /*18d0*/  DFMA R30, R20, R30, -UR6 ;  /* 0x80000006141e7e2b */ /* 0x000fe2000800001e */
        /* <DEDUP_REMOVED lines=14> */
[----:B------:R-:W-:-:S04]  /*19c0*/  DFMA R28, R26, R28, 1 ;  /* 0x3ff000001a1c742b */ /* 0x000fc8000000001c */
[----:B------:R-:W-:Y:S01]  /*19d0*/  DFMA R30, R20, R30, -UR6 ;  /* 0x80000006141e7e2b */ /* 0x000fe2000800001e */
[----:B------:R-:W-:Y:S01]  /*19e0*/  UMOV UR6, 0x8ecf8a01 ;  /* 0x8ecf8a0100067882 */ /* 0x000fe20000000000 */
[----:B------:R-:W-:Y:S02]  /*19f0*/  UMOV UR7, 0x3f65f726 ;  /* 0x3f65f72600077882 */ /* 0x000fe40000000000 */
[----:B------:R-:W-:-:S04]  /*1a00*/  DFMA R28, R26, R28, 1 ;  /* 0x3ff000001a1c742b */ /* 0x000fc8000000001c */
[----:B------:R-:W-:Y:S01]  /*1a10*/  DFMA R30, R20, R30, -UR6 ;  /* 0x80000006141e7e2b */ /* 0x000fe2000800001e */
[----:B------:R-:W-:Y:S01]  /*1a20*/  UMOV UR6, 0x1c71ace0 ;  /* 0x1c71ace000067882 */ /* 0x000fe20000000000 */
[----:B------:R-:W-:-:S04]  /*1a30*/  UMOV UR7, 0x3f6c71c7 ;  /* 0x3f6c71c700077882 */ /* 0x000fc80000000000 */
[----:B------:R-:W-:Y:S02]  /*1a40*/  IMAD R15, R18, 0x100000, R29 ;  /* 0x00100000120f7824 */ /* 0x000fe400078e021d */
[----:B------:R-:W-:Y:S01]  /*1a50*/  DFMA R30, R20, R30, UR6 ;  /* 0x00000006141e7e2b */ /* 0x000fe2000800001e */
[----:B------:R-:W-:Y:S01]  /*1a60*/  IMAD.MOV.U32 R14, RZ, RZ, R28 ;  /* 0x000000ffff0e7224 */ /* 0x000fe200078e001c */
[----:B------:R-:W-:Y:S09]  /*1a70*/  @!P0 BRA `(.L_x_10) ;  /* 0x0000000000388947 */ /* 0x000ff20003800000 */
[----:B------:R-:W-:Y:S01]  /*1a80*/  FSETP.GEU.AND P1, PT, |R17|, 4.2275390625, PT ;  /* 0x408748001100780b */ /* 0x000fe20003f2e200 */
[C---:B------:R-:W-:Y:S02]  /*1a90*/  DADD R14, R16.reuse, +INF ;  /* 0x7ff00000100e7429 */ /* 0x040fe40000000000 */
[----:B------:R-:W-:-:S08]  /*1aa0*/  DSETP.GEU.AND P0, PT, R16, RZ, PT ;  /* 0x000000ff1000722a */ /* 0x000fd00003f0e000 */
[----:B------:R-:W-:Y:S02]  /*1ab0*/  FSEL R14, R14, RZ, P0 ;  /* 0x000000ff0e0e7208 */ /* 0x000fe40000000000 */
[----:B------:R-:W-:Y:S01]  /*1ac0*/  FSEL R15, R15, RZ, P0 ;  /* 0x000000ff0f0f7208 */ /* 0x000fe20000000000 */
[----:B------:R-:W-:Y:S06]  /*1ad0*/  @P1 BRA `(.L_x_10) ;  /* 0x0000000000201947 */ /* 0x000fec0003800000 */
[----:B------:R-:W-:Y:S01]  /*1ae0*/  LEA.HI R0, R18, R18, RZ, 0x1 ;  /* 0x0000001212007211 */ /* 0x000fe200078f08ff */
[----:B------:R-:W-:-:S03]  /*1af0*/  IMAD.MOV.U32 R14, RZ, RZ, R28 ;  /* 0x000000ffff0e7224 */ /* 0x000fc600078e001c */
[----:B------:R-:W-:-:S05]  /*1b00*/  SHF.R.S32.HI R15, RZ, 0x1, R0 ;  /* 0x00000001ff0f7819 */ /* 0x000fca0000011400 */
[----:B------:R-:W-:Y:S02]  /*1b10*/  IMAD.IADD R16, R18, 0x1, -R15 ;  /* 0x0000000112107824 */ /* 0x000fe400078e0a0f */
[----:B------:R-:W-:-:S03]  /*1b20*/  IMAD R15, R15, 0x100000, R29 ;  /* 0x001000000f0f7824 */ /* 0x000fc600078e021d */
[----:B------:R-:W-:Y:S01]  /*1b30*/  LEA R17, R16, 0x3ff00000, 0x14 ;  /* 0x3ff0000010117811 */ /* 0x000fe200078ea0ff */
[----:B------:R-:W-:-:S06]  /*1b40*/  IMAD.MOV.U32 R16, RZ, RZ, RZ ;  /* 0x000000ffff107224 */ /* 0x000fcc00078e00ff */
[----:B------:R-:W-:-:S11]  /*1b50*/  DMUL R14, R14, R16 ;  /* 0x000000100e0e7228 */ /* 0x000fd60000000000 */
.L_x_10:
[----:B------:R-:W-:Y:S01]  /*1b60*/  DFMA R14, R24, R14, R14 ;  /* 0x0000000e180e722b */ /* 0x000fe2000000000e */
[----:B------:R-:W-:Y:S01]  /*1b70*/  UMOV UR8, 0x55555556 ;  /* 0x5555555600087882 */ /* 0x000fe20000000000 */
[----:B------:R-:W-:Y:S01]  /*1b80*/  UMOV UR9, 0x3fb55555 ;  /* 0x3fb5555500097882 */ /* 0x000fe20000000000 */
[----:B------:R-:W-:Y:S01]  /*1b90*/  UMOV UR6, 0x6f814637 ;  /* 0x6f81463700067882 */ /* 0x000fe20000000000 */
[----:B------:R-:W-:Y:S01]  /*1ba0*/  UMOV UR7, 0x3caa6a0d ;  /* 0x3caa6a0d00077882 */ /* 0x000fe20000000000 */
[----:B------:R-:W-:-:S03]  /*1bb0*/  DFMA R30, R20, R30, UR8 ;  /* 0x00000008141e7e2b */ /* 0x000fc6000800001e */
[----:B------:R-:W-:Y:S01]  /*1bc0*/  DMUL R16, R14, -UR6 ;  /* 0x800000060e107c28 */ /* 0x000fe20008000000 */
[----:B------:R-:W-:Y:S01]  /*1bd0*/  UMOV UR6, 0x1ff62706 ;  /* 0x1ff6270600067882 */ /* 0x000fe20000000000 */
[----:B------:R-:W-:-:S03]  /*1be0*/  UMOV UR7, 0x40040d93 ;  /* 0x40040d9300077882 */ /* 0x000fc60000000000 */
[----:B------:R-:W-:-:S03]  /*1bf0*/  DMUL R30, R20, R30 ;  /* 0x0000001e141e7228 */ /* 0x000fc60000000000 */
[----:B------:R-:W-:Y:S01]  /*1c00*/  DFMA R16, R14, UR6, R16 ;  /* 0x000000060e107c2b */ /* 0x000fe20008000010 */
[----:B------:R-:W-:Y:S01]  /*1c10*/  UMOV UR6, 0xe561f648 ;  /* 0xe561f64800067882 */ /* 0x000fe20000000000 */
[----:B------:R-:W-:Y:S02]  /*1c20*/  UMOV UR7, 0x406573fa ;  /* 0x406573fa00077882 */ /* 0x000fe40000000000 */
[----:B------:R-:W-:-:S04]  /*1c30*/  DSETP.GE.AND P0, PT, R6, UR6, PT ;  /* 0x0000000606007e2a */ /* 0x000fc8000bf06000 */
[----:B------:R-:W-:-:S10]  /*1c40*/  DFMA R30, R16, R30, R16 ;  /* 0x0000001e101e722b */ /* 0x000fd40000000010 */
[----:B------:R-:W-:Y:S02]  /*1c50*/  FSEL R16, R30, RZ, !P0 ;  /* 0x000000ff1e107208 */ /* 0x000fe40004000000 */
[----:B------:R-:W-:Y:S01]  /*1c60*/  FSEL R17, R31, +QNAN , !P0 ;  /* 0x7ff000001f117808 */ /* 0x000fe20004000000 */
[----:B------:R-:W-:Y:S06]  /*1c70*/  BRA `(.L_x_9) ;  /* 0x0000001000b07947 */ /* 0x000fec0003800000 */
.L_x_6:
[----:B------:R-:W-:-:S14]  /*1c80*/  DSETP.GEU.AND P0, PT, R6, RZ, PT ;  /* 0x000000ff0600722a */ /* 0x000fdc0003f0e000 */
[----:B------:R-:W-:Y:S05]  /*1c90*/  @P0 BRA `(.L_x_11) ;  /* 0x0000001000a40947 */ /* 0x000fea0003800000 */
[----:B------:R-:W0:Y:S01]  /*1ca0*/  FRND.F64.TRUNC R14, R6 ;  /* 0x00000006000e7313 */ /* 0x000e22000030d800 */
[----:B------:R-:W-:Y:S02]  /*1cb0*/  IMAD.MOV.U32 R16, RZ, RZ, 0x0 ;  /* 0x00000000ff107424 */ /* 0x000fe400078e00ff */
[----:B------:R-:W-:Y:S01]  /*1cc0*/  IMAD.MOV.U32 R17, RZ, RZ, -0x80000 ;  /* 0xfff80000ff117424 */ /* 0x000fe200078e00ff */
[----:B0-----:R-:W-:-:S14]  /*1cd0*/  DSETP.NEU.AND P0, PT, R6, R14, PT ;  /* 0x0000000e0600722a */ /* 0x001fdc0003f0d000 */
[----:B------:R-:W-:Y:S05]  /*1ce0*/  @!P0 BRA `(.L_x_9) ;  /* 0x0000001000948947 */ /* 0x000fea0003800000 */
[----:B------:R-:W-:-:S13]  /*1cf0*/  FSETP.GT.AND P0, PT, R7, -2.25, PT ;  /* 0xc01000000700780b */ /* 0x000fda0003f04000 */
[----:B------:R-:W-:Y:S05]  /*1d00*/  @!P0 BRA `(.L_x_12) ;  /* 0x00000004006c8947 */ /* 0x000fea0003800000 */
[----:B------:R-:W-:Y:S01]  /*1d10*/  DADD R14, R6, 1 ;  /* 0x3ff00000060e7429 */ /* 0x000fe20000000000 */
[C---:B------:R-:W-:Y:S01]  /*1d20*/  FSETP.GTU.AND P0, PT, R7.reuse, -2.1875, PT ;  /* 0xc00c00000700780b */ /* 0x040fe20003f0c000 */
[----:B------:R-:W-:Y:S01]  /*1d30*/  IMAD.MOV.U32 R18, RZ, RZ, -0x65175a6c ;  /* 0x9ae8a594ff127424 */ /* 0x000fe200078e00ff */
[C---:B------:R-:W-:Y:S01]  /*1d40*/  FSETP.GTU.AND P1, PT, R7.reuse, -2.0625, PT ;  /* 0xc00400000700780b */ /* 0x040fe20003f2c000 */
[----:B------:R-:W-:Y:S01]  /*1d50*/  IMAD.MOV.U32 R19, RZ, RZ, 0x3e8af704 ;  /* 0x3e8af704ff137424 */ /* 0x000fe200078e00ff */
[C---:B------:R-:W-:Y:S01]  /*1d60*/  FSETP.GTU.AND P2, PT, R7.reuse, -1.9375, PT ;  /* 0xbff800000700780b */ /* 0x040fe20003f4c000 */
[----:B------:R-:W-:Y:S01]  /*1d70*/  UMOV UR6, 0x60fcf5c9 ;  /* 0x60fcf5c900067882 */ /* 0x000fe20000000000 */
[----:B------:R-:W-:Y:S01]  /*1d80*/  FSETP.GTU.AND P3, PT, R7, -1.75, PT ;  /* 0xbfe000000700780b */ /* 0x000fe20003f6c000 */
[----:B------:R-:W-:Y:S02]  /*1d90*/  UMOV UR7, 0x3e381b49 ;  /* 0x3e381b4900077882 */ /* 0x000fe40000000000 */
[----:B------:R-:W-:-:S02]  /*1da0*/  FSEL R24, R14, R6, !P0 ;  /* 0x000000060e187208 */ /* 0x000fc40004000000 */
[----:B------:R-:W-:-:S06]  /*1db0*/  FSEL R25, R15, R7, !P0 ;  /* 0x000000070f197208 */ /* 0x000fcc0004000000 */
[----:B------:R-:W-:-:S10]  /*1dc0*/  DADD R14, R24, 1 ;  /* 0x3ff00000180e7429 */ /* 0x000fd40000000000 */
[----:B------:R-:W-:Y:S02]  /*1dd0*/  FSEL R28, R14, R24, !P1 ;  /* 0x000000180e1c7208 */ /* 0x000fe40004800000 */
[----:B------:R-:W-:-:S06]  /*1de0*/  FSEL R29, R15, R25, !P1 ;  /* 0x000000190f1d7208 */ /* 0x000fcc0004800000 */
[----:B------:R-:W-:-:S10]  /*1df0*/  DADD R14, R28, 1 ;  /* 0x3ff000001c0e7429 */ /* 0x000fd40000000000 */
[----:B------:R-:W-:Y:S02]  /*1e00*/  FSEL R16, R14, R28, !P2 ;  /* 0x0000001c0e107208 */ /* 0x000fe40005000000 */
[----:B------:R-:W-:-:S06]  /*1e10*/  FSEL R17, R15, R29, !P2 ;  /* 0x0000001d0f117208 */ /* 0x000fcc0005000000 */
[----:B------:R-:W-:-:S10]  /*1e20*/  DADD R14, R16, 1 ;  /* 0x3ff00000100e7429 */ /* 0x000fd40000000000 */
[----:B------:R-:W-:Y:S02]  /*1e30*/  FSEL R14, R14, R16, !P3 ;  /* 0x000000100e0e7208 */ /* 0x000fe40005800000 */
[----:B------:R-:W-:-:S06]  /*1e40*/  FSEL R15, R15, R17, !P3 ;  /* 0x000000110f0f7208 */ /* 0x000fcc0005800000 */
[----:B------:R-:W-:Y:S01]  /*1e50*/  DFMA R18, R14, UR6, -R18 ;  /* 0x000000060e127c2b */ /* 0x000fe20008000812 */
        /* <DEDUP_REMOVED lines=19> */
[----:B------:R-:W-:Y:S01]  /*1f90*/  UMOV UR7, 0x3f7d919c ;  /* 0x3f7d919c00077882 */ /* 0x000fe20000000000 */
[----:B------:R-:W-:-:S05]  /*1fa0*/  DFMA R18, R6, R6, R6 ;  /* 0x000000060612722b */ /* 0x000fca0000000006 */
[----:B------:R-:W-:Y:S01]  /*1fb0*/  DFMA R20, R14, R20, UR6 ;  /* 0x000000060e147e2b */ /* 0x000fe20008000014 */
[----:B------:R-:W-:Y:S01]  /*1fc0*/  UMOV UR6, 0x28386f4d ;  /* 0x28386f4d00067882 */ /* 0x000fe20000000000 */
[----:B------:R-:W-:-:S03]  /*1fd0*/  UMOV UR7, 0x3f83b4af ;  /* 0x3f83b4af00077882 */ /* 0x000fc60000000000 */
[----:B------:R-:W-:Y:S02]  /*1fe0*/  FSEL R26, R18, R6, !P0 ;  /* 0x00000006121a7208 */ /* 0x000fe40004000000 */
[----:B------:R-:W-:Y:S01]  /*1ff0*/  FSEL R27, R19, R7, !P0 ;  /* 0x00000007131b7208 */ /* 0x000fe20004000000 */
[----:B------:R-:W-:Y:S01]  /*2000*/  DFMA R20, R14, R20, -UR6 ;  /* 0x800000060e147e2b */ /* 0x000fe20008000014 */
[----:B------:R-:W-:Y:S01]  /*2010*/  UMOV UR6, 0x3c37b4d ;  /* 0x03c37b4d00067882 */ /* 0x000fe20000000000 */
[----:B------:R-:W-:-:S03]  /*2020*/  UMOV UR7, 0x3fa59af1 ;  /* 0x3fa59af100077882 */ /* 0x000fc60000000000 */
[----:B------:R-:W-:-:S03]  /*2030*/  DFMA R18, R24, R26, R26 ;  /* 0x0000001a1812722b */ /* 0x000fc6000000001a */
[----:B------:R-:W-:Y:S01]  /*2040*/  DFMA R20, R14, R20, -UR6 ;  /* 0x800000060e147e2b */ /* 0x000fe20008000014 */
[----:B------:R-:W-:Y:S01]  /*2050*/  UMOV UR6, 0x20b439ef ;  /* 0x20b439ef00067882 */ /* 0x000fe20000000000 */
[----:B------:R-:W-:-:S05]  /*2060*/  UMOV UR7, 0x3fc55123 ;  /* 0x3fc5512300077882 */ /* 0x000fca0000000000 */
[----:B------:R-:W-:Y:S01]  /*2070*/  FSEL R24, R18, R26, !P1 ;  /* 0x0000001a12187208 */ /* 0x000fe20004800000 */
[----:B------:R-:W-:Y:S01]  /*2080*/  DFMA R20, R14, R20, UR6 ;  /* 0x000000060e147e2b */ /* 0x000fe20008000014 */
[----:B------:R-:W-:Y:S01]  /*2090*/  FSEL R25, R19, R27, !P1 ;  /* 0x0000001b13197208 */ /* 0x000fe20004800000 */
[----:B------:R-:W-:Y:S01]  /*20a0*/  UMOV UR6, 0x8fa26f4f ;  /* 0x8fa26f4f00067882 */ /* 0x000fe20000000000 */
[----:B------:R-:W-:-:S04]  /*20b0*/  UMOV UR7, 0x3fa5815e ;  /* 0x3fa5815e00077882 */ /* 0x000fc80000000000 */
[----:B------:R-:W-:Y:S02]  /*20c0*/  DFMA R18, R28, R24, R24 ;  /* 0x000000181c12722b */ /* 0x000fe40000000018 */
[----:B------:R-:W-:Y:S01]  /*20d0*/  DFMA R20, R14, R20, -UR6 ;  /* 0x800000060e147e2b */ /* 0x000fe20008000014 */
[----:B------:R-:W-:Y:S01]  /*20e0*/  UMOV UR6, 0x26afa2b ;  /* 0x026afa2b00067882 */ /* 0x000fe20000000000 */
[----:B------:R-:W-:-:S06]  /*20f0*/  UMOV UR7, 0x3fe4fcf4 ;  /* 0x3fe4fcf400077882 */ /* 0x000fcc0000000000 */
[----:B------:R-:W-:Y:S01]  /*2100*/  DFMA R20, R14, R20, -UR6 ;  /* 0x800000060e147e2b */ /* 0x000fe20008000014 */
[----:B------:R-:W-:Y:S01]  /*2110*/  FSEL R18, R18, R24, !P2 ;  /* 0x0000001812127208 */ /* 0x000fe20005000000 */
[----:B------:R-:W-:Y:S01]  /*2120*/  UMOV UR6, 0xfc6fb619 ;  /* 0xfc6fb61900067882 */ /* 0x000fe20000000000 */
[----:B------:R-:W-:Y:S01]  /*2130*/  FSEL R19, R19, R25, !P2 ;  /* 0x0000001913137208 */ /* 0x000fe20005000000 */
[----:B------:R-:W-:-:S04]  /*2140*/  UMOV UR7, 0x3fe2788c ;  /* 0x3fe2788c00077882 */ /* 0x000fc80000000000 */
[----:B------:R-:W-:Y:S02]  /*2150*/  DFMA R20, R14, R20, UR6 ;  /* 0x000000060e147e2b */ /* 0x000fe40008000014 */
[----:B------:R-:W-:-:S06]  /*2160*/  DFMA R16, R16, R18, R18 ;  /* 0x000000121010722b */ /* 0x000fcc0000000012 */
[----:B------:R-:W-:-:S04]  /*2170*/  DFMA R20, R14, R20, 1 ;  /* 0x3ff000000e14742b */ /* 0x000fc80000000014 */
[----:B------:R-:W-:Y:S02]  /*2180*/  FSEL R24, R16, R18, !P3 ;  /* 0x0000001210187208 */ /* 0x000fe40005800000 */
[----:B------:R-:W-:-:S06]  /*2190*/  FSEL R25, R17, R19, !P3 ;  /* 0x0000001311197208 */ /* 0x000fcc0005800000 */
[----:B------:R-:W-:-:S06]  /*21a0*/  DMUL R24, R20, R24 ;  /* 0x0000001814187228 */ /* 0x000fcc0000000000 */
[----:B------:R-:W0:Y:S04]  /*21b0*/  MUFU.RCP64H R15, R25 ;  /* 0x00000019000f7308 */ /* 0x000e280000001800 */
[----:B------:R-:W-:-:S05]  /*21c0*/  VIADD R14, R25, 0x300402 ;  /* 0x00300402190e7836 */ /* 0x000fca0000000000 */
[----:B------:R-:W-:Y:S01]  /*21d0*/  FSETP.GEU.AND P0, PT, |R14|, 5.8789094863358348022e-39, PT ;  /* 0x004004020e00780b */ /* 0x000fe20003f0e200 */
[----:B0-----:R-:W-:-:S08]  /*21e0*/  DFMA R16, -R24, R14, 1 ;  /* 0x3ff000001810742b */ /* 0x001fd0000000010e */
[----:B------:R-:W-:-:S08]  /*21f0*/  DFMA R16, R16, R16, R16 ;  /* 0x000000101010722b */ /* 0x000fd00000000010 */
[----:B------:R-:W-:-:S08]  /*2200*/  DFMA R16, R14, R16, R14 ;  /* 0x000000100e10722b */ /* 0x000fd0000000000e */
[----:B------:R-:W-:-:S08]  /*2210*/  DFMA R18, -R24, R16, 1 ;  /* 0x3ff000001812742b */ /* 0x000fd00000000110 */
[----:B------:R-:W-:Y:S01]  /*2220*/  DFMA R16, R16, R18, R16 ;  /* 0x000000121010722b */ /* 0x000fe20000000010 */
[----:B------:R-:W-:Y:S10]  /*2230*/  @P0 BRA `(.L_x_9) ;  /* 0x0000000c00400947 */ /* 0x000ff40003800000 */
[----:B------:R-:W-:Y:S01]  /*2240*/  LOP3.LUT R26, R25, 0x7fffffff, RZ, 0xc0, !PT ;  /* 0x7fffffff191a7812 */ /* 0x000fe200078ec0ff */
[----:B------:R-:W-:Y:S01]  /*2250*/  IMAD.MOV.U32 R27, RZ, RZ, R24 ;  /* 0x000000ffff1b7224 */ /* 0x000fe200078e0018 */
[----:B------:R-:W-:-:S03]  /*2260*/  MOV R24, 0x2290 ;  /* 0x0000229000187802 */ /* 0x000fc60000000f00 */
[----:B------:R-:W-:-:S07]  /*2270*/  VIADD R26, R26, 0xfff00000 ;  /* 0xfff000001a1a7836 */ /* 0x000fce0000000000 */
[----:B------:R-:W-:Y:S05]  /*2280*/  CALL.REL.NOINC `($__internal_0_$__cuda_sm20_dblrcp_rn_slowpath_v3) ;  /* 0x0000015800107944 */ /* 0x000fea0003c00000 */
[----:B------:R-:W-:Y:S02]  /*2290*/  IMAD.MOV.U32 R16, RZ, RZ, R26 ;  /* 0x000000ffff107224 */ /* 0x000fe400078e001a */
[----:B------:R-:W-:Y:S01]  /*22a0*/  IMAD.MOV.U32 R17, RZ, RZ, R25 ;  /* 0x000000ffff117224 */ /* 0x000fe200078e0019 */
[----:B------:R-:W-:Y:S06]  /*22b0*/  BRA `(.L_x_9) ;  /* 0x0000000c00207947 */ /* 0x000fec0003800000 */
.L_x_12:
[----:B------:R-:W-:-:S13]  /*22c0*/  FSETP.GT.AND P0, PT, R7, -3.611328125, PT ;  /* 0xc06720000700780b */ /* 0x000fda0003f04000 */
[----:B------:R-:W-:Y:S05]  /*22d0*/  @!P0 BRA `(.L_x_13) ;  /* 0x0000000800f08947 */ /* 0x000fea0003800000 */
[----:B------:R-:W-:Y:S01]  /*22e0*/  VIADD R21, R18, 0x100000 ;  /* 0x0010000012157836 */ /* 0x000fe20000000000 */
[----:B------:R-:W0:Y:S01]  /*22f0*/  LDCU.64 UR6, c[0x4][0x8] ;  /* 0x01000100ff0677ac */ /* 0x000e220008000a00 */
[----:B------:R-:W-:-:S04]  /*2300*/  IMAD.MOV.U32 R20, RZ, RZ, R6 ;  /* 0x000000ffff147224 */ /* 0x000fc800078e0006 */
[----:B------:R-:W1:Y:S02]  /*2310*/  F2I.S64.F64 R36, R20 ;  /* 0x0000001400247311 */ /* 0x000e640000301900 */
[----:B-1----:R-:W-:-:S05]  /*2320*/  IMAD.SHL.U32 R34, R36, 0x40, RZ ;  /* 0x0000004024227824 */ /* 0x002fca00078e00ff */
[----:B------:R-:W-:-:S04]  /*2330*/  LOP3.LUT R34, R34, 0x40, RZ, 0xc0, !PT ;  /* 0x0000004022227812 */ /* 0x000fc800078ec0ff */
[----:B0-----:R-:W-:-:S05]  /*2340*/  IADD3 R34, P0, PT, R34, UR6, RZ ;  /* 0x0000000622227c10 */ /* 0x001fca000ff1e0ff */
[----:B------:R-:W-:-:S05]  /*2350*/  IMAD.X R35, RZ, RZ, UR7, P0 ;  /* 0x00000007ff237e24 */ /* 0x000fca00080e06ff */
[----:B------:R-:W2:Y:S04]  /*2360*/  LDG.E.128.CONSTANT R24, desc[UR10][R34.64] ;  /* 0x0000000a22187981 */ /* 0x000ea8000c1e9d00 */
[----:B------:R-:W3:Y:S04]  /*2370*/  LDG.E.128.CONSTANT R28, desc[UR10][R34.64+0x10] ;  /* 0x0000100a221c7981 */ /* 0x000ee8000c1e9d00 */
[----:B------:R0:W4:Y:S01]  /*2380*/  LDG.E.128.CONSTANT R16, desc[UR10][R34.64+0x20] ;  /* 0x0000200a22107981 */ /* 0x000122000c1e9d00 */
[----:B------:R-:W-:Y:S01]  /*2390*/  DADD R40, -RZ, |R6| ;  /* 0x00000000ff287229 */ /* 0x000fe20000000506 */
[----:B------:R-:W-:Y:S01]  /*23a0*/  IMAD.MOV.U32 R14, RZ, RZ, RZ ;  /* 0x000000ffff0e7224 */ /* 0x000fe200078e00ff */
[----:B------:R-:W1:Y:S01]  /*23b0*/  FRND.F64 R20, R20 ;  /* 0x0000001400147313 */ /* 0x000e620000301800 */
[----:B------:R-:W-:Y:S01]  /*23c0*/  UMOV UR6, 0x33145c07 ;  /* 0x33145c0700067882 */ /* 0x000fe20000000000 */
[----:B------:R-:W-:Y:S01]  /*23d0*/  UMOV UR7, 0x3ca1a626 ;  /* 0x3ca1a62600077882 */ /* 0x000fe20000000000 */
[----:B------:R-:W-:Y:S01]  /*23e0*/  UMOV UR8, 0x7c38a637 ;  /* 0x7c38a63700087882 */ /* 0x000fe20000000000 */
[----:B------:R-:W-:Y:S01]  /*23f0*/  UMOV UR9, 0x3f64bee4 ;  /* 0x3f64bee400097882 */ /* 0x000fe20000000000 */
[----:B------:R-:W-:Y:S01]  /*2400*/  LOP3.LUT R0, R36, 0x1, RZ, 0xc0, !PT ;  /* 0x0000000124007812 */ /* 0x000fe200078ec0ff */
[----:B------:R-:W-:-:S02]  /*2410*/  IMAD.MOV.U32 R40, RZ, RZ, 0x20fd8164 ;  /* 0x20fd8164ff287424 */ /* 0x000fc400078e00ff */
[----:B------:R5:W0:Y:S01]  /*2420*/  MUFU.RCP64H R15, R41 ;  /* 0x00000029000f7308 */ /* 0x000a220000001800 */
[----:B------:R-:W-:Y:S01]  /*2430*/  ISETP.NE.U32.AND P0, PT, R0, 0x1, PT ;  /* 0x000000010000780c */ /* 0x000fe20003f05070 */
[----:B------:R-:W-:Y:S02]  /*2440*/  IMAD.MOV.U32 R0, RZ, RZ, 0x3da8ff83 ;  /* 0x3da8ff83ff007424 */ /* 0x000fe400078e00ff */
[----:B------:R-:W-:Y:S01]  /*2450*/  IMAD.MOV.U32 R42, RZ, RZ, 0x652b82fe ;  /* 0x652b82feff2a7424 */ /* 0x000fe200078e00ff */
[----:B------:R-:W-:Y:S01]  /*2460*/  ISETP.NE.U32.AND.EX P0, PT, RZ, RZ, PT, P0 ;  /* 0x000000ffff00720c */ /* 0x000fe20003f05100 */
[----:B------:R-:W-:-:S03]  /*2470*/  IMAD.MOV.U32 R43, RZ, RZ, 0x3ff71547 ;  /* 0x3ff71547ff2b7424 */ /* 0x000fc600078e00ff */
[----:B------:R-:W-:Y:S02]  /*2480*/  FSEL R40, R40, -8.06006814911005101289e+34, !P0 ;  /* 0xf9785eba28287808 */ /* 0x000fe40004000000 */
[----:B-----5:R-:W-:Y:S01]  /*2490*/  FSEL R41, -R0, 0.11223486810922622681, !P0 ;  /* 0x3de5db6500297808 */ /* 0x020fe20004000100 */
[----:B0-----:R-:W-:-:S08]  /*24a0*/  DFMA R32, -|R6|, R14, 1 ;  /* 0x3ff000000620742b */ /* 0x001fd0000000030e */
[----:B------:R-:W-:Y:S02]  /*24b0*/  DFMA R38, R32, R32, R32 ;  /* 0x000000202026722b */ /* 0x000fe40000000020 */
[----:B-1----:R-:W-:-:S06]  /*24c0*/  DFMA R32, R20, -0.5, R6 ;  /* 0xbfe000001420782b */ /* 0x002fcc0000000006 */
[----:B------:R-:W-:Y:S01]  /*24d0*/  DFMA R14, R14, R38, R14 ;  /* 0x000000260e0e722b */ /* 0x000fe2000000000e */
[----:B------:R-:W-:Y:S01]  /*24e0*/  IMAD.MOV.U32 R38, RZ, RZ, -0x57ecfc2b ;  /* 0xa81303d5ff267424 */ /* 0x000fe200078e00ff */
[----:B------:R-:W-:Y:S01]  /*24f0*/  DMUL R34, R32, UR6 ;  /* 0x0000000620227c28 */ /* 0x000fe20008000000 */
[----:B------:R-:W-:Y:S01]  /*2500*/  IMAD.MOV.U32 R39, RZ, RZ, 0x3f73c25d ;  /* 0x3f73c25dff277424 */ /* 0x000fe200078e00ff */
[----:B------:R-:W-:Y:S01]  /*2510*/  UMOV UR6, 0x54442d18 ;  /* 0x54442d1800067882 */ /* 0x000fe20000000000 */
[----:B------:R-:W-:-:S04]  /*2520*/  UMOV UR7, 0x400921fb ;  /* 0x400921fb00077882 */ /* 0x000fc80000000000 */
[----:B------:R-:W-:Y:S01]  /*2530*/  DFMA R20, R14, -UR8, R38 ;  /* 0x800000080e147c2b */ /* 0x000fe20008000026 */
[----:B------:R-:W-:Y:S01]  /*2540*/  UMOV UR8, 0x69ce2bdf ;  /* 0x69ce2bdf00087882 */ /* 0x000fe20000000000 */
[----:B------:R-:W-:Y:S01]  /*2550*/  DFMA R32, R32, UR6, R34 ;  /* 0x0000000620207c2b */ /* 0x000fe20008000022 */
[----:B------:R-:W-:Y:S01]  /*2560*/  UMOV UR6, 0xa96cfc72 ;  /* 0xa96cfc7200067882 */ /* 0x000fe20000000000 */
[----:B------:R-:W-:Y:S01]  /*2570*/  UMOV UR7, 0x3f6b7c37 ;  /* 0x3f6b7c3700077882 */ /* 0x000fe20000000000 */
[----:B------:R-:W-:-:S03]  /*2580*/  UMOV UR9, 0x3e5ade15 ;  /* 0x3e5ade1500097882 */ /* 0x000fc60000000000 */
[----:B------:R-:W-:Y:S01]  /*2590*/  DFMA R20, R14, R20, -UR6 ;  /* 0x800000060e147e2b */ /* 0x000fe20008000014 */
[----:B------:R-:W-:Y:S01]  /*25a0*/  UMOV UR6, 0xbde1e324 ;  /* 0xbde1e32400067882 */ /* 0x000fe20000000000 */
[----:B------:R-:W-:Y:S01]  /*25b0*/  DMUL R34, R32, R32 ;  /* 0x0000002020227228 */ /* 0x000fe20000000000 */
[----:B------:R-:W-:-:S05]  /*25c0*/  UMOV UR7, 0x3f35a85a ;  /* 0x3f35a85a00077882 */ /* 0x000fca0000000000 */
[----:B------:R-:W-:Y:S01]  /*25d0*/  DFMA R38, R14, R20, UR6 ;  /* 0x000000060e267e2b */ /* 0x000fe20008000014 */
[----:B------:R-:W-:Y:S01]  /*25e0*/  UMOV UR6, 0xf07b3f05 ;  /* 0xf07b3f0500067882 */ /* 0x000fe20000000000 */
[----:B------:R-:W-:Y:S01]  /*25f0*/  DFMA R20, |R6|, R42, 6.75539944105574400000e+15 ;  /* 0x433800000614742b */ /* 0x000fe2000000022a */
[----:B------:R-:W-:-:S05]  /*2600*/  UMOV UR7, 0x3f4a8b28 ;  /* 0x3f4a8b2800077882 */ /* 0x000fca0000000000 */
[----:B------:R-:W-:Y:S01]  /*2610*/  DFMA R38, R14, R38, UR6 ;  /* 0x000000060e267e2b */ /* 0x000fe20008000026 */
[----:B------:R-:W-:Y:S01]  /*2620*/  UMOV UR6, 0xd45a282f ;  /* 0xd45a282f00067882 */ /* 0x000fe20000000000 */
[----:B------:R-:W-:Y:S02]  /*2630*/  UMOV UR7, 0x3f0a15d1 ;  /* 0x3f0a15d100077882 */ /* 0x000fe40000000000 */
[----:B------:R-:W-:-:S04]  /*2640*/  IABS R0, R20 ;  /* 0x0000001400007213 */ /* 0x000fc80000000000 */
[----:B------:R-:W-:Y:S01]  /*2650*/  DFMA R38, R14, R38, -UR6 ;  /* 0x800000060e267e2b */ /* 0x000fe20008000026 */
[----:B------:R-:W-:Y:S01]  /*2660*/  UMOV UR6, 0xfefa39ef ;  /* 0xfefa39ef00067882 */ /* 0x000fe20000000000 */
[----:B------:R-:W-:Y:S01]  /*2670*/  UMOV UR7, 0x3fe62e42 ;  /* 0x3fe62e4200077882 */ /* 0x000fe20000000000 */
[----:B--2---:R-:W-:-:S08]  /*2680*/  DFMA R24, R34, R40, R24 ;  /* 0x000000282218722b */ /* 0x004fd00000000018 */
[----:B------:R-:W-:Y:S02]  /*2690*/  DFMA R24, R34, R24, R26 ;  /* 0x000000182218722b */ /* 0x000fe4000000001a */
[----:B------:R-:W-:-:S06]  /*26a0*/  DADD R26, R20, -6.75539944105574400000e+15 ;  /* 0xc3380000141a7429 */ /* 0x000fcc0000000000 */
[----:B---3--:R-:W-:Y:S02]  /*26b0*/  DFMA R24, R34, R24, R28 ;  /* 0x000000182218722b */ /* 0x008fe4000000001c */
[----:B------:R-:W-:Y:S01]  /*26c0*/  DFMA R28, R26, -UR6, |R6| ;  /* 0x800000061a1c7c2b */ /* 0x000fe20008000406 */
[----:B------:R-:W-:Y:S01]  /*26d0*/  UMOV UR6, 0x468cb5be ;  /* 0x468cb5be00067882 */ /* 0x000fe20000000000 */
[----:B------:R-:W-:Y:S02]  /*26e0*/  UMOV UR7, 0x3f4367d3 ;  /* 0x3f4367d300077882 */ /* 0x000fe40000000000 */
[----:B------:R-:W-:Y:S01]  /*26f0*/  DFMA R38, R14, R38, -UR6 ;  /* 0x800000060e267e2b */ /* 0x000fe20008000026 */
[----:B------:R-:W-:Y:S01]  /*2700*/  UMOV UR6, 0x3b39803f ;  /* 0x3b39803f00067882 */ /* 0x000fe20000000000 */
[----:B------:R-:W-:Y:S01]  /*2710*/  UMOV UR7, 0x3c7abc9e ;  /* 0x3c7abc9e00077882 */ /* 0x000fe20000000000 */
[----:B------:R-:W-:Y:S02]  /*2720*/  DFMA R30, R34, R24, R30 ;  /* 0x00000018221e722b */ /* 0x000fe4000000001e */
[----:B------:R-:W-:Y:S01]  /*2730*/  DFMA R24, R26, -UR6, R28 ;  /* 0x800000061a187c2b */ /* 0x000fe2000800001c */
[----:B------:R-:W-:Y:S01]  /*2740*/  UMOV UR6, 0xe9f1005 ;  /* 0x0e9f100500067882 */ /* 0x000fe20000000000 */
[----:B------:R-:W-:Y:S01]  /*2750*/  UMOV UR7, 0x3f12471b ;  /* 0x3f12471b00077882 */ /* 0x000fe20000000000 */
[----:B------:R-:W-:Y:S01]  /*2760*/  IMAD.MOV.U32 R26, RZ, RZ, -0x35dec16 ;  /* 0xfca213eaff1a7424 */ /* 0x000fe200078e00ff */
[----:B------:R-:W-:Y:S01]  /*2770*/  DFMA R38, R14, R38, UR6 ;  /* 0x000000060e267e2b */ /* 0x000fe20008000026 */
[----:B------:R-:W-:Y:S01]  /*2780*/  IMAD.MOV.U32 R27, RZ, RZ, 0x3e928af3 ;  /* 0x3e928af3ff1b7424 */ /* 0x000fe200078e00ff */
[----:B------:R-:W-:Y:S01]  /*2790*/  UMOV UR6, 0x4744d5c4 ;  /* 0x4744d5c400067882 */ /* 0x000fe20000000000 */
[----:B------:R-:W-:Y:S01]  /*27a0*/  UMOV UR7, 0x3f49b100 ;  /* 0x3f49b10000077882 */ /* 0x000fe20000000000 */
[----:B----4-:R-:W-:-:S03]  /*27b0*/  DFMA R16, R34, R30, R16 ;  /* 0x0000001e2210722b */ /* 0x010fc60000000010 */
[----:B------:R-:W-:Y:S01]  /*27c0*/  DFMA R26, R24, UR8, R26 ;  /* 0x00000008181a7c2b */ /* 0x000fe2000800001a */
[----:B------:R-:W-:Y:S01]  /*27d0*/  UMOV UR8, 0x62401315 ;  /* 0x6240131500087882 */ /* 0x000fe20000000000 */
[----:B------:R-:W-:Y:S01]  /*27e0*/  DFMA R38, R14, R38, UR6 ;  /* 0x000000060e267e2b */ /* 0x000fe20008000026 */
[----:B------:R-:W-:Y:S01]  /*27f0*/  UMOV UR9, 0x3ec71dee ;  /* 0x3ec71dee00097882 */ /* 0x000fe20000000000 */
[----:B------:R-:W-:Y:S01]  /*2800*/  UMOV UR6, 0x69ab4b7f ;  /* 0x69ab4b7f00067882 */ /* 0x000fe20000000000 */
[----:B------:R-:W-:Y:S01]  /*2810*/  UMOV UR7, 0x3f2e13ce ;  /* 0x3f2e13ce00077882 */ /* 0x000fe20000000000 */
[----:B------:R-:W-:Y:S02]  /*2820*/  DFMA R16, R34, R16, R18 ;  /* 0x000000102210722b */ /* 0x000fe40000000012 */
[----:B------:R-:W-:Y:S01]  /*2830*/  DFMA R26, R24, R26, UR8 ;  /* 0x00000008181a7e2b */ /* 0x000fe2000800001a */
[----:B------:R-:W-:Y:S01]  /*2840*/  UMOV UR8, 0x7c89eb71 ;  /* 0x7c89eb7100087882 */ /* 0x000fe20000000000 */
[----:B------:R-:W-:Y:S01]  /*2850*/  DFMA R38, R14, R38, -UR6 ;  /* 0x800000060e267e2b */ /* 0x000fe20008000026 */
[----:B------:R-:W-:Y:S01]  /*2860*/  UMOV UR9, 0x3efa0199 ;  /* 0x3efa019900097882 */ /* 0x000fe20000000000 */
[----:B------:R-:W-:Y:S01]  /*2870*/  UMOV UR6, 0x8ecf8a01 ;  /* 0x8ecf8a0100067882 */ /* 0x000fe20000000000 */
[----:B------:R-:W-:Y:S01]  /*2880*/  UMOV UR7, 0x3f65f726 ;  /* 0x3f65f72600077882 */ /* 0x000fe20000000000 */
[----:B------:R-:W-:-:S02]  /*2890*/  DFMA R32, R32, R16, R32 ;  /* 0x000000102020722b */ /* 0x000fc40000000020 */
[----:B------:R-:W-:Y:S01]  /*28a0*/  DFMA R26, R24, R26, UR8 ;  /* 0x00000008181a7e2b */ /* 0x000fe2000800001a */
[----:B------:R-:W-:Y:S01]  /*28b0*/  UMOV UR8, 0x14761f65 ;  /* 0x14761f6500087882 */ /* 0x000fe20000000000 */
[----:B------:R-:W-:Y:S01]  /*28c0*/  DFMA R16, R34, R16, 1 ;  /* 0x3ff000002210742b */ /* 0x000fe20000000010 */
[----:B------:R-:W-:Y:S01]  /*28d0*/  UMOV UR9, 0x3f2a01a0 ;  /* 0x3f2a01a000097882 */ /* 0x000fe20000000000 */
[----:B------:R-:W-:Y:S01]  /*28e0*/  DFMA R38, R14, R38, -UR6 ;  /* 0x800000060e267e2b */ /* 0x000fe20008000026 */
[----:B------:R-:W-:Y:S01]  /*28f0*/  UMOV UR6, 0x1c71ace0 ;  /* 0x1c71ace000067882 */ /* 0x000fe20000000000 */
[----:B------:R-:W-:Y:S02]  /*2900*/  UMOV UR7, 0x3f6c71c7 ;  /* 0x3f6c71c700077882 */ /* 0x000fe40000000000 */
[----:B------:R-:W-:Y:S01]  /*2910*/  DFMA R26, R24, R26, UR8 ;  /* 0x00000008181a7e2b */ /* 0x000fe2000800001a */
[----:B------:R-:W-:Y:S01]  /*2920*/  UMOV UR8, 0x1852b7af ;  /* 0x1852b7af00087882 */ /* 0x000fe20000000000 */
[----:B------:R-:W-:-:S02]  /*2930*/  UMOV UR9, 0x3f56c16c ;  /* 0x3f56c16c00097882 */ /* 0x000fc40000000000 */
[----:B------:R-:W-:Y:S01]  /*2940*/  DFMA R38, R14, R38, UR6 ;  /* 0x000000060e267e2b */ /* 0x000fe20008000026 */
[----:B------:R-:W-:Y:S01]  /*2950*/  FSEL R18, R16, R32, !P0 ;  /* 0x0000002010127208 */ /* 0x000fe20004000000 */
[----:B------:R-:W-:Y:S01]  /*2960*/  UMOV UR6, 0x55555556 ;  /* 0x5555555600067882 */ /* 0x000fe20000000000 */
[----:B------:R-:W-:Y:S01]  /*2970*/  FSEL R19, R17, R33, !P0 ;  /* 0x0000002111137208 */ /* 0x000fe20004000000 */
[----:B------:R-:W-:Y:S01]  /*2980*/  UMOV UR7, 0x3fb55555 ;  /* 0x3fb5555500077882 */ /* 0x000fe20000000000 */
[----:B------:R-:W-:Y:S01]  /*2990*/  DFMA R26, R24, R26, UR8 ;  /* 0x00000008181a7e2b */ /* 0x000fe2000800001a */
[----:B------:R-:W-:Y:S02]  /*29a0*/  LOP3.LUT P0, RZ, R36, 0x2, RZ, 0xc0, !PT ;  /* 0x0000000224ff7812 */ /* 0x000fe4000780c0ff */
[----:B------:R-:W-:Y:S01]  /*29b0*/  DFMA R38, R14, R38, UR6 ;  /* 0x000000060e267e2b */ /* 0x000fe20008000026 */
[----:B------:R-:W-:Y:S01]  /*29c0*/  UMOV UR6, 0x11122322 ;  /* 0x1112232200067882 */ /* 0x000fe20000000000 */
[----:B------:R-:W-:Y:S01]  /*29d0*/  DADD R16, RZ, -R18 ;  /* 0x00000000ff107229 */ /* 0x000fe20000000812 */
[----:B------:R-:W-:-:S02]  /*29e0*/  UMOV UR7, 0x3f811111 ;  /* 0x3f81111100077882 */ /* 0x000fc40000000000 */
[----:B------:R-:W-:Y:S01]  /*29f0*/  DFMA R26, R24, R26, UR6 ;  /* 0x00000006181a7e2b */ /* 0x000fe2000800001a */
[----:B------:R-:W-:Y:S01]  /*2a00*/  UMOV UR6, 0x555502a1 ;  /* 0x555502a100067882 */ /* 0x000fe20000000000 */
[----:B------:R-:W-:Y:S01]  /*2a10*/  UMOV UR7, 0x3fa55555 ;  /* 0x3fa5555500077882 */ /* 0x000fe20000000000 */
[----:B------:R-:W-:-:S04]  /*2a20*/  DMUL R38, R14, R38 ;  /* 0x000000260e267228 */ /* 0x000fc80000000000 */
[----:B------:R-:W-:Y:S01]  /*2a30*/  FSEL R14, R18, R16, !P0 ;  /* 0x00000010120e7208 */ /* 0x000fe20004000000 */
[----:B------:R-:W-:Y:S01]  /*2a40*/  DFMA R26, R24, R26, UR6 ;  /* 0x00000006181a7e2b */ /* 0x000fe2000800001a */
[----:B------:R-:W-:Y:S01]  /*2a50*/  FSEL R15, R19, R17, !P0 ;  /* 0x00000011130f7208 */ /* 0x000fe20004000000 */
[----:B------:R-:W-:Y:S01]  /*2a60*/  UMOV UR6, 0x55555511 ;  /* 0x5555551100067882 */ /* 0x000fe20000000000 */
[----:B------:R-:W-:Y:S01]  /*2a70*/  UMOV UR7, 0x3fc55555 ;  /* 0x3fc5555500077882 */ /* 0x000fe20000000000 */
[----:B------:R-:W-:Y:S01]  /*2a80*/  ISETP.GT.AND P0, PT, R0, 0x3fe, PT ;  /* 0x000003fe0000780c */ /* 0x000fe20003f04270 */
[----:B------:R-:W-:Y:S02]  /*2a90*/  IMAD.MOV.U32 R18, RZ, RZ, 0x1 ;  /* 0x00000001ff127424 */ /* 0x000fe400078e00ff */
[----:B------:R-:W-:Y:S02]  /*2aa0*/  DFMA R16, R14, R38, R14 ;  /* 0x000000260e10722b */ /* 0x000fe4000000000e */
[----:B------:R-:W-:Y:S01]  /*2ab0*/  DFMA R26, R24, R26, UR6 ;  /* 0x00000006181a7e2b */ /* 0x000fe2000800001a */
[----:B------:R-:W-:Y:S01]  /*2ac0*/  UMOV UR6, 0xb ;  /* 0x0000000b00067882 */ /* 0x000fe20000000000 */
[----:B------:R-:W-:-:S04]  /*2ad0*/  UMOV UR7, 0x3fe00000 ;  /* 0x3fe0000000077882 */ /* 0x000fc80000000000 */
[----:B------:R-:W-:Y:S02]  /*2ae0*/  DMUL R16, |R6|, R16 ;  /* 0x0000001006107228 */ /* 0x000fe40000000200 */
[C---:B------:R-:W-:Y:S01]  /*2af0*/  DFMA R26, R24.reuse, R26, UR6 ;  /* 0x00000006181a7e2b */ /* 0x040fe2000800001a */
[C---:B------:R-:W-:Y:S01]  /*2b00*/  @P0 VIADD R21, R20.reuse, 0x7fe ;  /* 0x000007fe14150836 */ /* 0x040fe20000000000 */
[----:B------:R-:W-:Y:S01]  /*2b10*/  @!P0 LEA R20, R20, 0x3ff00000, 0x14 ;  /* 0x3ff0000014148811 */ /* 0x000fe200078ea0ff */
[----:B------:R-:W-:Y:S01]  /*2b20*/  UMOV UR6, 0x6f814637 ;  /* 0x6f81463700067882 */ /* 0x000fe20000000000 */
[----:B------:R-:W0:Y:S01]  /*2b30*/  MUFU.RCP64H R19, R17 ;  /* 0x0000001100137308 */ /* 0x000e220000001800 */
[----:B------:R-:W-:Y:S01]  /*2b40*/  @P0 IMAD.SHL.U32 R14, R21, 0x80000, RZ ;  /* 0x00080000150e0824 */ /* 0x000fe200078e00ff */
[----:B------:R-:W-:Y:S02]  /*2b50*/  UMOV UR7, 0x3c9a6a0d ;  /* 0x3c9a6a0d00077882 */ /* 0x000fe40000000000 */
[----:B------:R-:W-:-:S02]  /*2b60*/  DFMA R26, R24, R26, 1 ;  /* 0x3ff00000181a742b */ /* 0x000fc4000000001a */
[----:B------:R-:W-:Y:S01]  /*2b70*/  @P0 LOP3.LUT R15, R14, 0xfff00000, RZ, 0xc0, !PT ;  /* 0xfff000000e0f0812 */ /* 0x000fe200078ec0ff */
[----:B------:R-:W-:-:S04]  /*2b80*/  @P0 IMAD.MOV.U32 R14, RZ, RZ, RZ ;  /* 0x000000ffff0e0224 */ /* 0x000fc800078e00ff */
[----:B------:R-:W-:Y:S01]  /*2b90*/  @P0 IMAD R20, R21, 0x100000, -R15 ;  /* 0x0010000015140824 */ /* 0x000fe200078e0a0f */
[----:B------:R-:W-:Y:S02]  /*2ba0*/  DFMA R24, R24, R26, 1 ;  /* 0x3ff000001818742b */ /* 0x000fe4000000001a */
[----:B0-----:R-:W-:-:S06]  /*2bb0*/  DFMA R26, -R16, R18, 1 ;  /* 0x3ff00000101a742b */ /* 0x001fcc0000000112 */
[----:B------:R-:W-:Y:S01]  /*2bc0*/  @P0 DMUL R24, R24, R14 ;  /* 0x0000000e18180228 */ /* 0x000fe20000000000 */
[----:B------:R-:W-:Y:S02]  /*2bd0*/  IMAD.MOV.U32 R14, RZ, RZ, RZ ;  /* 0x000000ffff0e7224 */ /* 0x000fe400078e00ff */
[----:B------:R-:W-:Y:S01]  /*2be0*/  IMAD.MOV.U32 R15, RZ, RZ, R20 ;  /* 0x000000ffff0f7224 */ /* 0x000fe200078e0014 */
[----:B------:R-:W-:-:S05]  /*2bf0*/  DFMA R26, R26, R26, R26 ;  /* 0x0000001a1a1a722b */ /* 0x000fca000000001a */
[----:B------:R-:W-:-:S03]  /*2c00*/  DMUL R14, R14, R24 ;  /* 0x000000180e0e7228 */ /* 0x000fc60000000000 */
[----:B------:R-:W-:-:S05]  /*2c10*/  DFMA R26, R18, R26, R18 ;  /* 0x0000001a121a722b */ /* 0x000fca0000000012 */
[----:B------:R-:W-:Y:S01]  /*2c20*/  DMUL R18, R14, -UR6 ;  /* 0x800000060e127c28 */ /* 0x000fe20008000000 */
[----:B------:R-:W-:Y:S01]  /*2c30*/  UMOV UR6, 0x1ff62706 ;  /* 0x1ff6270600067882 */ /* 0x000fe20000000000 */
[----:B------:R-:W-:Y:S01]  /*2c40*/  UMOV UR7, 0x3ff40d93 ;  /* 0x3ff40d9300077882 */ /* 0x000fe20000000000 */
[----:B------:R-:W-:-:S05]  /*2c50*/  DFMA R20, -R16, R26, 1 ;  /* 0x3ff000001014742b */ /* 0x000fca000000011a */
[----:B------:R-:W-:-:S03]  /*2c60*/  DFMA R28, R14, UR6, R18 ;  /* 0x000000060e1c7c2b */ /* 0x000fc60008000012 */
[----:B------:R-:W-:-:S07]  /*2c70*/  DFMA R20, R26, R20, R26 ;  /* 0x000000141a14722b */ /* 0x000fce000000001a */
[----:B------:R-:W-:Y:S01]  /*2c80*/  FSETP.GEU.AND P1, PT, |R29|, 6.5827683646048100446e-37, PT ;  /* 0x036000001d00780b */ /* 0x000fe20003f2e200 */
        /* <DEDUP_REMOVED lines=11> */
[----:B------:R-:W-:Y:S02]  /*2d40*/  IMAD.MOV.U32 R14, RZ, RZ, R24 ;  /* 0x000000ffff0e7224 */ /* 0x000fe400078e0018 */
[----:B------:R-:W-:-:S07]  /*2d50*/  IMAD.MOV.U32 R15, RZ, RZ, R25 ;  /* 0x000000ffff0f7224 */ /* 0x000fce00078e0019 */
.L_x_14:
[----:B------:R-:W-:Y:S01]  /*2d60*/  DADD R16, |R6|, -0.5 ;  /* 0xbfe0000006107429 */ /* 0x000fe20000000200 */
[----:B------:R-:W-:Y:S01]  /*2d70*/  FSETP.GTU.AND P0, PT, R7, -3.529541015625, PT ;  /* 0xc061e4000700780b */ /* 0x000fe20003f0c000 */
[----:B------:R-:W-:Y:S01]  /*2d80*/  DADD R28, -RZ, |R6| ;  /* 0x00000000ff1c7229 */ /* 0x000fe20000000506 */
[----:B------:R-:W-:Y:S07]  /*2d90*/  BSSY.RECONVERGENT B0, `(.L_x_15) ;  /* 0x0000008000007945 */ /* 0x000fee0003800200 */
[----:B------:R-:W-:-:S02]  /*2da0*/  VIADD R19, R17, 0xfff00000 ;  /* 0xfff0000011137836 */ /* 0x000fc40000000000 */
[----:B------:R-:W-:-:S03]  /*2db0*/  IMAD.MOV.U32 R24, RZ, RZ, R29 ;  /* 0x000000ffff187224 */ /* 0x000fc600078e001d */
[----:B------:R-:W-:-:S06]  /*2dc0*/  FSEL R17, R17, R19, P0 ;  /* 0x0000001311117208 */ /* 0x000fcc0000000000 */
[----:B------:R-:W-:-:S10]  /*2dd0*/  DADD R26, -RZ, -R16 ;  /* 0x00000000ff1a7229 */ /* 0x000fd40000000910 */
[----:B------:R-:W-:Y:S01]  /*2de0*/  IMAD.MOV.U32 R25, RZ, RZ, R26 ;  /* 0x000000ffff197224 */ /* 0x000fe200078e001a */
[----:B------:R-:W-:-:S07]  /*2df0*/  MOV R26, 0x2e10 ;  /* 0x00002e10001a7802 */ /* 0x000fce0000000f00 */
[----:B------:R-:W-:Y:S05]  /*2e00*/  CALL.REL.NOINC `($_Z7CGMYCOSPddddS_S_PcbS_$__internal_accurate_pow) ;  /* 0x00000158002c7944 */ /* 0x000fea0003c00000 */
[----:B------:R-:W-:Y:S05]  /*2e10*/  BSYNC.RECONVERGENT B0 ;  /* 0x0000000000007941 */ /* 0x000fea0003800200 */
.L_x_15:
[----:B------:R-:W-:Y:S01]  /*2e20*/  IMAD.MOV.U32 R16, RZ, RZ, R25 ;  /* 0x000000ffff107224 */ /* 0x000fe200078e0019 */
[----:B------:R-:W-:Y:S01]  /*2e30*/  FSETP.GTU.AND P0, PT, R7, -3.529541015625, PT ;  /* 0xc061e4000700780b */ /* 0x000fe20003f0c000 */
[----:B------:R-:W-:-:S06]  /*2e40*/  IMAD.MOV.U32 R17, RZ, RZ, R24 ;  /* 0x000000ffff117224 */ /* 0x000fcc00078e0018 */
[----:B------:R-:W-:-:S10]  /*2e50*/  DMUL R18, R16, R14 ;  /* 0x0000000e10127228 */ /* 0x000fd40000000000 */
[----:B------:R-:W-:Y:S02]  /*2e60*/  FSEL R14, R18, R14, !P0 ;  /* 0x0000000e120e7208 */ /* 0x000fe40004000000 */
[----:B------:R-:W-:-:S06]  /*2e70*/  FSEL R15, R19, R15, !P0 ;  /* 0x0000000f130f7208 */ /* 0x000fcc0004000000 */
[----:B------:R-:W-:Y:S01]  /*2e80*/  DMUL R16, R16, R14 ;  /* 0x0000000e10107228 */ /* 0x000fe20000000000 */
[----:B------:R-:W-:Y:S10]  /*2e90*/  BRA `(.L_x_9) ;  /* 0x0000000000287947 */ /* 0x000ff40003800000 */
.L_x_13:
[----:B------:R-:W0:Y:S02]  /*2ea0*/  FRND.F64.FLOOR R14, R6 ;  /* 0x00000006000e7313 */ /* 0x000e240000305800 */
[----:B0-----:R-:W-:-:S10]  /*2eb0*/  DMUL R18, R14, 0.5 ;  /* 0x3fe000000e127828 */ /* 0x001fd40000000000 */
[----:B------:R-:W0:Y:S02]  /*2ec0*/  FRND.F64.FLOOR R18, R18 ;  /* 0x0000001200127313 */ /* 0x000e240000305800 */
[----:B0-----:R-:W-:-:S08]  /*2ed0*/  DADD R16, R18, R18 ;  /* 0x0000000012107229 */ /* 0x001fd00000000012 */
[----:B------:R-:W-:-:S08]  /*2ee0*/  DADD R16, R14, -R16 ;  /* 0x000000000e107229 */ /* 0x000fd00000000810 */
[----:B------:R-:W-:Y:S01]  /*2ef0*/  DSETP.NEU.AND P0, PT, R16, 1, PT ;  /* 0x3ff000001000742a */ /* 0x000fe20003f0d000 */
[----:B------:R-:W-:-:S05]  /*2f00*/  IMAD.MOV.U32 R16, RZ, RZ, RZ ;  /* 0x000000ffff107224 */ /* 0x000fca00078e00ff */
[----:B------:R-:W-:Y:S01]  /*2f10*/  FSEL R17, -RZ, RZ, !P0 ;  /* 0x000000ffff117208 */ /* 0x000fe20004000100 */
[----:B------:R-:W-:Y:S07]  /*2f20*/  BRA `(.L_x_9) ;  /* 0x0000000000047947 */ /* 0x000fee0003800000 */
.L_x_11:
[----:B------:R-:W-:-:S11]  /*2f30*/  DADD R16, R6, R6 ;  /* 0x0000000006107229 */ /* 0x000fd60000000006 */
.L_x_9:
[----:B------:R-:W-:Y:S01]  /*2f40*/  DADD R14, R22, -1 ;  /* 0xbff00000160e7429 */ /* 0x000fe20000000000 */
[----:B------:R-:W-:Y:S01]  /*2f50*/  BSSY.RECONVERGENT B0, `(.L_x_16) ;  /* 0x0000024000007945 */ /* 0x000fe20003800200 */
[----:B------:R-:W-:-:S08]  /*2f60*/  DSETP.NEU.AND P2, PT, R8, RZ, PT ;  /* 0x000000ff0800722a */ /* 0x000fd00003f4d000 */
[----:B------:R-:W-:Y:S02]  /*2f70*/  SHF.R.U32.HI R0, RZ, 0x14, R15 ;  /* 0x00000014ff007819 */ /* 0x000fe4000001160f */
[----:B------:R-:W-:Y:S02]  /*2f80*/  ISETP.GE.OR P3, PT, R15, RZ, P2 ;  /* 0x000000ff0f00720c */ /* 0x000fe40001766670 */
[----:B------:R-:W-:Y:S02]  /*2f90*/  LOP3.LUT R0, R0, 0x7ff, RZ, 0xc0, !PT ;  /* 0x000007ff00007812 */ /* 0x000fe400078ec0ff */
[----:B------:R-:W-:-:S03]  /*2fa0*/  @!P2 IMAD.MOV.U32 R18, RZ, RZ, RZ ;  /* 0x000000ffff12a224 */ /* 0x000fc600078e00ff */
[----:B------:R-:W-:-:S05]  /*2fb0*/  VIADD R19, R0, 0xfffffc0c ;  /* 0xfffffc0c00137836 */ /* 0x000fca0000000000 */
[CC--:B------:R-:W-:Y:S02]  /*2fc0*/  SHF.L.U32 R0, R14.reuse, R19.reuse, RZ ;  /* 0x000000130e007219 */ /* 0x0c0fe400000006ff */
[----:B------:R-:W-:Y:S02]  /*2fd0*/  SHF.L.U64.HI R19, R14, R19, R15 ;  /* 0x000000130e137219 */ /* 0x000fe4000001020f */
[----:B------:R-:W-:-:S04]  /*2fe0*/  ISETP.NE.U32.AND P1, PT, R0, RZ, PT ;  /* 0x000000ff0000720c */ /* 0x000fc80003f25070 */
[----:B------:R-:W-:-:S04]  /*2ff0*/  ISETP.NE.AND.EX P1, PT, R19, -0x80000000, PT, P1 ;  /* 0x800000001300780c */ /* 0x000fc80003f25310 */
[----:B------:R-:W-:-:S09]  /*3000*/  PLOP3.LUT P0, PT, P1, PT, PT, 0x8, 0x80 ;  /* 0x000000000080781c */ /* 0x000fd20000f0e170 */
[----:B------:R-:W-:-:S06]  /*3010*/  @!P2 DSETP.NEU.AND P0, PT, |R14|, 0.5, !P1 ;  /* 0x3fe000000e00a42a */ /* 0x000fcc0004f0d200 */
[----:B------:R-:W-:-:S04]  /*3020*/  @!P2 SEL R19, R9, RZ, P0 ;  /* 0x000000ff0913a207 */ /* 0x000fc80000000000 */
[----:B------:R-:W-:Y:S01]  /*3030*/  @!P3 LOP3.LUT R19, R19, 0x7ff00000, RZ, 0xfc, !PT ;  /* 0x7ff000001313b812 */ /* 0x000fe200078efcff */
[----:B------:R-:W-:Y:S06]  /*3040*/  @!P2 BRA `(.L_x_17) ;  /* 0x000000000050a947 */ /* 0x000fec0003800000 */
[----:B------:R-:W-:Y:S01]  /*3050*/  DADD R28, -RZ, |R8| ;  /* 0x00000000ff1c7229 */ /* 0x000fe20000000508 */
[----:B------:R-:W-:Y:S01]  /*3060*/  BSSY.RECONVERGENT B1, `(.L_x_18) ;  /* 0x0000006000017945 */ /* 0x000fe20003800200 */
[----:B------:R-:W-:Y:S01]  /*3070*/  IMAD.MOV.U32 R25, RZ, RZ, R14 ;  /* 0x000000ffff197224 */ /* 0x000fe200078e000e */
[----:B------:R-:W-:Y:S01]  /*3080*/  MOV R26, 0x30c0 ;  /* 0x000030c0001a7802 */ /* 0x000fe20000000f00 */
[----:B------:R-:W-:-:S06]  /*3090*/  IMAD.MOV.U32 R27, RZ, RZ, R15 ;  /* 0x000000ffff1b7224 */ /* 0x000fcc00078e000f */
[----:B------:R-:W-:-:S07]  /*30a0*/  IMAD.MOV.U32 R24, RZ, RZ, R29 ;  /* 0x000000ffff187224 */ /* 0x000fce00078e001d */
[----:B------:R-:W-:Y:S05]  /*30b0*/  CALL.REL.NOINC `($_Z7CGMYCOSPddddS_S_PcbS_$__internal_accurate_pow) ;  /* 0x0000015400807944 */ /* 0x000fea0003c00000 */
[----:B------:R-:W-:Y:S05]  /*30c0*/  BSYNC.RECONVERGENT B1 ;  /* 0x0000000000017941 */ /* 0x000fea0003800200 */
.L_x_18:
[----:B------:R-:W0:Y:S01]  /*30d0*/  FRND.F64.TRUNC R18, R14 ;  /* 0x0000000e00127313 */ /* 0x000e22000030d800 */
[----:B------:R-:W-:Y:S01]  /*30e0*/  IMAD.MOV.U32 R20, RZ, RZ, R25 ;  /* 0x000000ffff147224 */ /* 0x000fe200078e0019 */
[----:B------:R-:W-:Y:S01]  /*30f0*/  ISETP.GE.AND P2, PT, R9, RZ, PT ;  /* 0x000000ff0900720c */ /* 0x000fe20003f46270 */
[----:B------:R-:W-:-:S06]  /*3100*/  IMAD.MOV.U32 R21, RZ, RZ, R24 ;  /* 0x000000ffff157224 */ /* 0x000fcc00078e0018 */
[----:B------:R-:W-:Y:S02]  /*3110*/  DADD R20, -RZ, -R20 ;  /* 0x00000000ff147229 */ /* 0x000fe40000000914 */
[----:B0-----:R-:W-:-:S08]  /*3120*/  DSETP.NEU.AND P1, PT, R14, R18, PT ;  /* 0x000000120e00722a */ /* 0x001fd00003f2d000 */
[-C--:B------:R-:W-:Y:S02]  /*3130*/  FSEL R18, R20, R25.reuse, P0 ;  /* 0x0000001914127208 */ /* 0x080fe40000000000 */
[-C--:B------:R-:W-:Y:S02]  /*3140*/  FSEL R19, R21, R24.reuse, P0 ;  /* 0x0000001815137208 */ /* 0x080fe40000000000 */
[----:B------:R-:W-:Y:S02]  /*3150*/  FSEL R18, R18, R25, !P2 ;  /* 0x0000001912127208 */ /* 0x000fe40005000000 */
[----:B------:R-:W-:Y:S02]  /*3160*/  FSEL R19, R19, R24, !P2 ;  /* 0x0000001813137208 */ /* 0x000fe40005000000 */
[----:B------:R-:W-:Y:S02]  /*3170*/  @P1 FSEL R18, R18, RZ, P2 ;  /* 0x000000ff12121208 */ /* 0x000fe40001000000 */
[----:B------:R-:W-:-:S07]  /*3180*/  @P1 FSEL R19, R19, -QNAN , P2 ;  /* 0xfff8000013131808 */ /* 0x000fce0001000000 */
.L_x_17:
[----:B------:R-:W-:Y:S05]  /*3190*/  BSYNC.RECONVERGENT B0 ;  /* 0x0000000000007941 */ /* 0x000fea0003800200 */
.L_x_16:
[----:B------:R-:W-:Y:S01]  /*31a0*/  DADD R20, R8, R14 ;  /* 0x0000000008147229 */ /* 0x000fe2000000000e */
[----:B------:R-:W-:Y:S09]  /*31b0*/  BSSY.RECONVERGENT B0, `(.L_x_19) ;  /* 0x000001c000007945 */ /* 0x000ff20003800200 */
[----:B------:R-:W-:-:S04]  /*31c0*/  LOP3.LUT R20, R21, 0x7ff00000, RZ, 0xc0, !PT ;  /* 0x7ff0000015147812 */ /* 0x000fc800078ec0ff */
[----:B------:R-:W-:-:S13]  /*31d0*/  ISETP.NE.AND P1, PT, R20, 0x7ff00000, PT ;  /* 0x7ff000001400780c */ /* 0x000fda0003f25270 */
[----:B------:R-:W-:Y:S05]  /*31e0*/  @P1 BRA `(.L_x_20) ;  /* 0x0000000000601947 */ /* 0x000fea0003800000 */
[----:B------:R-:W-:-:S14]  /*31f0*/  DSETP.NAN.AND P1, PT, R8, R14, PT ;  /* 0x0000000e0800722a */ /* 0x000fdc0003f28000 */
[----:B------:R-:W-:Y:S01]  /*3200*/  @P1 DADD R18, R8, R14 ;  /* 0x0000000008121229 */ /* 0x000fe2000000000e */
[----:B------:R-:W-:Y:S10]  /*3210*/  @P1 BRA `(.L_x_20) ;  /* 0x0000000000541947 */ /* 0x000ff40003800000 */
[----:B------:R-:W-:-:S14]  /*3220*/  DSETP.NEU.AND P1, PT, |R14|, +INF , PT ;  /* 0x7ff000000e00742a */ /* 0x000fdc0003f2d200 */
[----:B------:R-:W-:Y:S05]  /*3230*/  @P1 BRA `(.L_x_21) ;  /* 0x0000000000201947 */ /* 0x000fea0003800000 */
[----:B------:R-:W-:Y:S01]  /*3240*/  ISETP.GE.AND P1, PT, R15, RZ, PT ;  /* 0x000000ff0f00720c */ /* 0x000fe20003f26270 */
[----:B------:R-:W-:-:S06]  /*3250*/  DSETP.GT.AND P0, PT, |R8|, 1, PT ;  /* 0x3ff000000800742a */ /* 0x000fcc0003f04200 */
[----:B------:R-:W-:Y:S01]  /*3260*/  SEL R18, RZ, 0x7ff00000, !P0 ;  /* 0x7ff00000ff127807 */ /* 0x000fe20004000000 */
[----:B------:R-:W-:-:S05]  /*3270*/  DSETP.NEU.AND P0, PT, R8, -1, PT ;  /* 0xbff000000800742a */ /* 0x000fca0003f0d000 */
[----:B------:R-:W-:-:S04]  /*3280*/  @!P1 LOP3.LUT R18, R18, 0x7ff00000, RZ, 0x3c, !PT ;  /* 0x7ff0000012129812 */ /* 0x000fc800078e3cff */
[----:B------:R-:W-:Y:S01]  /*3290*/  SEL R19, R18, 0x3ff00000, P0 ;  /* 0x3ff0000012137807 */ /* 0x000fe20000000000 */
[----:B------:R-:W-:Y:S01]  /*32a0*/  IMAD.MOV.U32 R18, RZ, RZ, RZ ;  /* 0x000000ffff127224 */ /* 0x000fe200078e00ff */
[----:B------:R-:W-:Y:S06]  /*32b0*/  BRA `(.L_x_20) ;  /* 0x00000000002c7947 */ /* 0x000fec0003800000 */
.L_x_21:
[----:B------:R-:W-:-:S14]  /*32c0*/  DSETP.NEU.AND P1, PT, |R8|, +INF , PT ;  /* 0x7ff000000800742a */ /* 0x000fdc0003f2d200 */
[----:B------:R-:W-:Y:S05]  /*32d0*/  @P1 BRA `(.L_x_20) ;  /* 0x0000000000241947 */ /* 0x000fea0003800000 */
[C---:B------:R-:W-:Y:S01]  /*32e0*/  ISETP.GE.AND P1, PT, R15.reuse, RZ, PT ;  /* 0x000000ff0f00720c */ /* 0x040fe20003f26270 */
[----:B------:R-:W-:Y:S01]  /*32f0*/  IMAD.MOV.U32 R18, RZ, RZ, RZ ;  /* 0x000000ffff127224 */ /* 0x000fe200078e00ff */
[----:B------:R-:W-:Y:S02]  /*3300*/  LOP3.LUT R0, R15, 0x7fffffff, RZ, 0xc0, !PT ;  /* 0x7fffffff0f007812 */ /* 0x000fe400078ec0ff */
[----:B------:R-:W-:Y:S02]  /*3310*/  SEL R19, RZ, 0x7ff00000, !P1 ;  /* 0x7ff00000ff137807 */ /* 0x000fe40004800000 */
[----:B------:R-:W-:Y:S02]  /*3320*/  ISETP.GE.AND P2, PT, R9, RZ, PT ;  /* 0x000000ff0900720c */ /* 0x000fe40003f46270 */
[----:B------:R-:W-:Y:S01]  /*3330*/  ISETP.NE.AND P1, PT, R0, 0x3fe00000, PT ;  /* 0x3fe000000000780c */ /* 0x000fe20003f25270 */
[----:B------:R-:W-:-:S05]  /*3340*/  VIADD R0, R19, 0x80000000 ;  /* 0x8000000013007836 */ /* 0x000fca0000000000 */
[----:B------:R-:W-:-:S05]  /*3350*/  SEL R0, R0, R19, P1 ;  /* 0x0000001300007207 */ /* 0x000fca0000800000 */
[----:B------:R-:W-:-:S07]  /*3360*/  @!P2 SEL R19, R0, R19, P0 ;  /* 0x000000130013a207 */ /* 0x000fce0000000000 */
.L_x_20:
[----:B------:R-:W-:Y:S05]  /*3370*/  BSYNC.RECONVERGENT B0 ;  /* 0x0000000000007941 */ /* 0x000fea0003800200 */
.L_x_19:
[----:B------:R-:W-:Y:S01]  /*3380*/  DSETP.NEU.AND P0, PT, R8, 1, PT ;  /* 0x3ff000000800742a */ /* 0x000fe20003f0d000 */
[----:B------:R-:W0:Y:S01]  /*3390*/  LDCU.64 UR6, c[0x0][0x390] ;  /* 0x00007200ff0677ac */ /* 0x000e220008000a00 */
[----:B------:R-:W-:-:S04]  /*33a0*/  DSETP.NEU.AND P1, PT, R14, RZ, PT ;  /* 0x000000ff0e00722a */ /* 0x000fc80003f2d000 */
[----:B------:R-:W-:Y:S02]  /*33b0*/  FSEL R14, R18, RZ, P0 ;  /* 0x000000ff120e7208 */ /* 0x000fe40000000000 */
[----:B------:R-:W-:Y:S02]  /*33c0*/  FSEL R18, R19, 1.875, P0 ;  /* 0x3ff0000013127808 */ /* 0x000fe40000000000 */
[----:B------:R-:W-:Y:S02]  /*33d0*/  FSEL R14, R14, RZ, P1 ;  /* 0x000000ff0e0e7208 */ /* 0x000fe40000800000 */
[----:B------:R-:W-:Y:S01]  /*33e0*/  FSEL R15, R18, 1.875, P1 ;  /* 0x3ff00000120f7808 */ /* 0x000fe20000800000 */
[----:B------:R-:W-:Y:S02]  /*33f0*/  DMUL R18, R10, R16 ;  /* 0x000000100a127228 */ /* 0x000fe40000000000 */
[----:B------:R-:W-:-:S03]  /*3400*/  DADD R16, -R22, 2 ;  /* 0x4000000016107429 */ /* 0x000fc60000000100 */
[----:B------:R-:W-:-:S05]  /*3410*/  DADD R14, R14, -R14 ;  /* 0x000000000e0e7229 */ /* 0x000fca000000080e */
[----:B------:R-:W-:Y:S02]  /*3420*/  DSETP.GE.AND P0, PT, R16, RZ, PT ;  /* 0x000000ff1000722a */ /* 0x000fe40003f06000 */
[----:B------:R-:W-:Y:S01]  /*3430*/  IMAD.MOV.U32 R20, RZ, RZ, R17 ;  /* 0x000000ffff147224 */ /* 0x000fe200078e0011 */
[----:B------:R-:W-:-:S08]  /*3440*/  DMUL R14, R14, R18 ;  /* 0x000000120e0e7228 */ /* 0x000fd00000000000 */
[----:B0-----:R-:W-:-:S03]  /*3450*/  DFMA R14, R4, UR6, R14 ;  /* 0x00000006040e7c2b */ /* 0x001fc6000800000e */
[----:B------:R-:W-:Y:S08]  /*3460*/  @!P0 BRA `(.L_x_22) ;  /* 0x0000001400148947 */ /* 0x000ff00003800000 */
        /* <DEDUP_REMOVED lines=62> */
[----:B------:R-:W-:Y:S01]  /*3850*/  DFMA R28, R26, R28, 1 ;  /* 0x3ff000001a1c742b */ /* 0x000fe2000000001c */
[----:B------:R-:W-:-:S07]  /*3860*/  IMAD.MOV.U32 R26, RZ, RZ, 0x1 ;  /* 0x00000001ff1a7424 */ /* 0x000fce00078e00ff */
[----:B------:R-:W-:-:S10]  /*3870*/  DMUL R16, R16, R28 ;  /* 0x0000001c10107228 */ /* 0x000fd40000000000 */
[----:B------:R-:W-:Y:S02]  /*3880*/  FSEL R17, R29, R17, P3 ;  /* 0x000000111d117208 */ /* 0x000fe40001800000 */
[----:B------:R-:W-:Y:S02]  /*3890*/  FSEL R16, R28, R16, P3 ;  /* 0x000000101c107208 */ /* 0x000fe40001800000 */
[----:B------:R-:W0:Y:S01]  /*38a0*/  MUFU.RCP64H R27, R17 ;  /* 0x00000011001b7308 */ /* 0x000e220000001800 */
[----:B------:R-:W-:Y:S02]  /*38b0*/  FSEL R28, R20, RZ, P0 ;  /* 0x000000ff141c7208 */ /* 0x000fe40000000000 */
[----:B------:R-:W-:-:S06]  /*38c0*/  FSEL R29, R21, 1.875, P0 ;  /* 0x3ff00000151d7808 */ /* 0x000fcc0000000000 */
[----:B------:R-:W-:Y:S02]  /*38d0*/  DFMA R18, R18, R28, -R28 ;  /* 0x0000001c1212722b */ /* 0x000fe4000000081c */
[----:B0-----:R-:W-:-:S08]  /*38e0*/  DFMA R20, -R16, R26, 1 ;  /* 0x3ff000001014742b */ /* 0x001fd0000000011a */
[----:B------:R-:W-:Y:S02]  /*38f0*/  FSEL R28, R18, R28, P1 ;  /* 0x0000001c121c7208 */ /* 0x000fe40000800000 */
[----:B------:R-:W-:Y:S01]  /*3900*/  FSEL R29, R19, R29, P1 ;  /* 0x0000001d131d7208 */ /* 0x000fe20000800000 */
[----:B------:R-:W-:-:S05]  /*3910*/  DFMA R20, R20, R20, R20 ;  /* 0x000000141414722b */ /* 0x000fca0000000014 */
[----:B------:R-:W-:-:S03]  /*3920*/  DFMA R24, R24, R28, -R28 ;  /* 0x0000001c1818722b */ /* 0x000fc6000000081c */
[----:B------:R-:W-:-:S07]  /*3930*/  DFMA R20, R26, R20, R26 ;  /* 0x000000141a14722b */ /* 0x000fce000000001a */
[----:B------:R-:W-:Y:S02]  /*3940*/  FSEL R26, R24, R28, P2 ;  /* 0x0000001c181a7208 */ /* 0x000fe40001000000 */
[----:B------:R-:W-:Y:S01]  /*3950*/  FSEL R27, R25, R29, P2 ;  /* 0x0000001d191b7208 */ /* 0x000fe20001000000 */
[----:B------:R-:W-:-:S03]  /*3960*/  DFMA R18, -R16, R20, 1 ;  /* 0x3ff000001012742b */ /* 0x000fc60000000114 */
[----:B------:R-:W-:-:S05]  /*3970*/  FSETP.GEU.AND P1, PT, |R27|, 6.5827683646048100446e-37, PT ;  /* 0x036000001b00780b */ /* 0x000fca0003f2e200 */
        /* <DEDUP_REMOVED lines=12> */
.L_x_24:
[----:B------:R-:W-:Y:S02]  /*3a40*/  IMAD.MOV.U32 R18, RZ, RZ, R24 ;  /* 0x000000ffff127224 */ /* 0x000fe400078e0018 */
[----:B------:R-:W-:Y:S01]  /*3a50*/  IMAD.MOV.U32 R19, RZ, RZ, R25 ;  /* 0x000000ffff137224 */ /* 0x000fe200078e0019 */
[----:B------:R-:W-:Y:S06]  /*3a60*/  BRA `(.L_x_25) ;  /* 0x0000002000407947 */ /* 0x000fec0003800000 */
.L_x_23:
        /* <DEDUP_REMOVED lines=11> */
[----:B------:R-:W-:Y:S02]  /*3b20*/  @!P0 LEA.HI R0, R35, 0xffffffca, RZ, 0xc ;  /* 0xffffffca23008811 */ /* 0x000fe400078f60ff */
[----:B------:R-:W-:Y:S02]  /*3b30*/  MUFU.RCP64H R35, R17 ;  /* 0x0000001100237308 */ /* 0x000fe40000001800 */
[----:B------:R-:W-:-:S04]  /*3b40*/  LOP3.LUT R18, R20, 0x800fffff, RZ, 0xc0, !PT ;  /* 0x800fffff14127812 */ /* 0x000fc800078ec0ff */
[----:B------:R-:W-:Y:S01]  /*3b50*/  LOP3.LUT R19, R18, 0x3ff00000, RZ, 0xfc, !PT ;  /* 0x3ff0000012137812 */ /* 0x000fe200078efcff */
[----:B------:R-:W-:Y:S02]  /*3b60*/  IMAD.MOV.U32 R18, RZ, RZ, R16 ;  /* 0x000000ffff127224 */ /* 0x000fe400078e0010 */
[----:B------:R-:W-:Y:S01]  /*3b70*/  @!P0 IMAD.MOV.U32 R18, RZ, RZ, R34 ;  /* 0x000000ffff128224 */ /* 0x000fe200078e0022 */
[----:B------:R-:W-:Y:S01]  /*3b80*/  ISETP.GE.U32.AND P1, PT, R19, 0x3ff6a09f, PT ;  /* 0x3ff6a09f1300780c */ /* 0x000fe20003f26070 */
[----:B------:R-:W-:-:S12]  /*3b90*/  IMAD.MOV.U32 R34, RZ, RZ, RZ ;  /* 0x000000ffff227224 */ /* 0x000fd800078e00ff */
        /* <DEDUP_REMOVED lines=26> */
[----:B------:R-:W-:-:S03]  /*3d40*/  DFMA R40, R18, R38, -R24 ;  /* 0x000000261228722b */ /* 0x000fc60000000818 */
[----:B------:R-:W-:Y:S01]  /*3d50*/  DFMA R20, R28, R20, UR6 ;  /* 0x000000061c147e2b */ /* 0x000fe20008000014 */
[----:B------:R-:W-:Y:S01]  /*3d60*/  UMOV UR6, 0x9242b910 ;  /* 0x9242b91000067882 */ /* 0x000fe20000000000 */
[----:B------:R-:W-:-:S03]  /*3d70*/  UMOV UR7, 0x3f624924 ;  /* 0x3f62492400077882 */ /* 0x000fc60000000000 */
[----:B------:R-:W-:Y:S01]  /*3d80*/  VIADD R33, R27, 0x100000 ;  /* 0x001000001b217836 */ /* 0x000fe20000000000 */
[----:B------:R-:W-:Y:S01]  /*3d90*/  DFMA R40, R26, R38, R40 ;  /* 0x000000261a28722b */ /* 0x000fe20000000028 */
[----:B------:R-:W-:Y:S01]  /*3da0*/  IMAD.MOV.U32 R32, RZ, RZ, R26 ;  /* 0x000000ffff207224 */ /* 0x000fe200078e001a */
        /* <DEDUP_REMOVED lines=10> */
[----:B------:R-:W-:Y:S02]  /*3e50*/  DFMA R36, R28, R30, R36 ;  /* 0x0000001e1c24722b */ /* 0x000fe40000000024 */
[----:B------:R-:W-:-:S06]  /*3e60*/  DFMA R30, R18, R18, -R38 ;  /* 0x00000012121e722b */ /* 0x000fcc0000000826 */
        /* <DEDUP_REMOVED lines=10> */
[----:B------:R-:W-:Y:S02]  /*3f10*/  IMAD.MOV.U32 R36, RZ, RZ, -0x35dec16 ;  /* 0xfca213eaff247424 */ /* 0x000fe400078e00ff */
[----:B------:R-:W-:-:S03]  /*3f20*/  IMAD.MOV.U32 R37, RZ, RZ, 0x3e928af3 ;  /* 0x3e928af3ff257424 */ /* 0x000fc600078e00ff */
[----:B------:R-:W-:-:S08]  /*3f30*/  DFMA R30, R28, R30, R38 ;  /* 0x0000001e1c1e722b */ /* 0x000fd00000000026 */
[----:B------:R-:W-:-:S08]  /*3f40*/  DFMA R20, R20, R24, R30 ;  /* 0x000000181414722b */ /* 0x000fd0000000001e */
        /* <DEDUP_REMOVED lines=10> */
[----:B------:R-:W-:Y:S02]  /*3ff0*/  DADD R18, R32, R18 ;  /* 0x0000000020127229 */ /* 0x000fe40000000012 */
[----:B------:R-:W-:Y:S01]  /*4000*/  DADD R24, R20, -UR6 ;  /* 0x8000000614187e29 */ /* 0x000fe20008000000 */
[----:B------:R-:W-:Y:S01]  /*4010*/  UMOV UR6, 0xfefa39ef ;  /* 0xfefa39ef00067882 */ /* 0x000fe20000000000 */
[----:B------:R-:W-:Y:S01]  /*4020*/  UMOV UR7, 0x3fe62e42 ;  /* 0x3fe62e4200077882 */ /* 0x000fe20000000000 */
[----:B------:R-:W-:-:S03]  /*4030*/  DFMA R32, -R16, R34, 1 ;  /* 0x3ff000001020742b */ /* 0x000fc60000000122 */
[----:B------:R-:W-:-:S08]  /*4040*/  DADD R18, R26, R18 ;  /* 0x000000001a127229 */ /* 0x000fd00000000012 */
        /* <DEDUP_REMOVED lines=19> */
[----:B------:R-:W-:Y:S01]  /*4180*/  DADD R24, R26, R24 ;  /* 0x000000001a187229 */ /* 0x000fe20000000018 */
[----:B------:R-:W-:Y:S02]  /*4190*/  IMAD.MOV.U32 R26, RZ, RZ, 0x652b82fe ;  /* 0x652b82feff1a7424 */ /* 0x000fe400078e00ff */
[----:B------:R-:W-:-:S03]  /*41a0*/  IMAD.MOV.U32 R27, RZ, RZ, 0x3ff71547 ;  /* 0x3ff71547ff1b7424 */ /* 0x000fc600078e00ff */
[----:B------:R-:W-:-:S08]  /*41b0*/  DADD R20, -R16, R20 ;  /* 0x0000000010147229 */ /* 0x000fd00000000114 */
[----:B------:R-:W-:-:S08]  /*41c0*/  DADD R28, R24, R20 ;  /* 0x00000000181c7229 */ /* 0x000fd00000000014 */
        /* <DEDUP_REMOVED lines=93> */
.L_x_26:
        /* <DEDUP_REMOVED lines=18> */
.L_x_22:
[----:B------:R-:W-:-:S14]  /*48c0*/  DSETP.GEU.AND P0, PT, R16, RZ, PT ;  /* 0x000000ff1000722a */ /* 0x000fdc0003f0e000 */
[----:B------:R-:W-:Y:S05]  /*48d0*/  @P0 BRA `(.L_x_27) ;  /* 0x0000001000a00947 */ /* 0x000fea0003800000 */
[----:B------:R-:W0:Y:S02]  /*48e0*/  FRND.F64.TRUNC R18, R16 ;  /* 0x0000001000127313 */ /* 0x000e24000030d800 */
[----:B0-----:R-:W-:Y:S01]  /*48f0*/  DSETP.NEU.AND P0, PT, R16, R18, PT ;  /* 0x000000121000722a */ /* 0x001fe20003f0d000 */
[----:B------:R-:W-:Y:S02]  /*4900*/  IMAD.MOV.U32 R18, RZ, RZ, 0x0 ;  /* 0x00000000ff127424 */ /* 0x000fe400078e00ff */
[----:B------:R-:W-:-:S11]  /*4910*/  IMAD.MOV.U32 R19, RZ, RZ, -0x80000 ;  /* 0xfff80000ff137424 */ /* 0x000fd600078e00ff */
        /* <DEDUP_REMOVED lines=94> */
.L_x_28:
        /* <DEDUP_REMOVED lines=77> */
[----:B----4-:R-:W-:Y:S01]  /*53d0*/  DFMA R24, R38, R30, R24 ;  /* 0x0000001e2618722b */ /* 0x010fe20000000018 */
[----:B------:R-:W-:Y:S01]  /*53e0*/  UMOV UR6, 0x4744d5c4 ;  /* 0x4744d5c400067882 */ /* 0x000fe20000000000 */
[----:B------:R-:W-:-:S03]  /*53f0*/  UMOV UR7, 0x3f49b100 ;  /* 0x3f49b10000077882 */ /* 0x000fc60000000000 */
        /* <DEDUP_REMOVED lines=84> */
[----:B------:R-:W-:-:S07]  /*5940*/  MOV R26, 0x5960 ;  /* 0x00005960001a7802 */ /* 0x000fce0000000f00 */
[----:B------:R-:W-:Y:S05]  /*5950*/  CALL.REL.NOINC `($__internal_1_$__cuda_sm20_div_rn_f64_full) ;  /* 0x0000012400087944 */ /* 0x000fea0003c00000 */
[----:B------:R-:W-:Y:S02]  /*5960*/  IMAD.MOV.U32 R18, RZ, RZ, R24 ;  /* 0x000000ffff127224 */ /* 0x000fe400078e0018 */
[----:B------:R-:W-:-:S07]  /*5970*/  IMAD.MOV.U32 R19, RZ, RZ, R25 ;  /* 0x000000ffff137224 */ /* 0x000fce00078e0019 */
.L_x_30:
        /* <DEDUP_REMOVED lines=12> */
.L_x_31:
[-C--:B------:R-:W-:Y:S02]  /*5a40*/  LOP3.LUT R25, R25, R24.reuse, RZ, 0x3c, !PT ;  /* 0x0000001819197212 */ /* 0x080fe400078e3cff */
[----:B------:R-:W-:Y:S02]  /*5a50*/  FSETP.GTU.AND P0, PT, R17, -3.529541015625, PT ;  /* 0xc061e4001100780b */ /* 0x000fe40003f0c000 */
[----:B------:R-:W-:-:S04]  /*5a60*/  LOP3.LUT R24, R25, R24, RZ, 0x3c, !PT ;  /* 0x0000001819187212 */ /* 0x000fc800078e3cff */
[----:B------:R-:W-:-:S06]  /*5a70*/  LOP3.LUT R25, R25, R24, RZ, 0x3c, !PT ;  /* 0x0000001819197212 */ /* 0x000fcc00078e3cff */
[----:B------:R-:W-:-:S10]  /*5a80*/  DMUL R20, R24, R18 ;  /* 0x0000001218147228 */ /* 0x000fd40000000000 */
[----:B------:R-:W-:Y:S02]  /*5a90*/  FSEL R18, R20, R18, !P0 ;  /* 0x0000001214127208 */ /* 0x000fe40004000000 */
[----:B------:R-:W-:-:S06]  /*5aa0*/  FSEL R19, R21, R19, !P0 ;  /* 0x0000001315137208 */ /* 0x000fcc0004000000 */
[----:B------:R-:W-:Y:S01]  /*5ab0*/  DMUL R18, R24, R18 ;  /* 0x0000001218127228 */ /* 0x000fe20000000000 */
[----:B------:R-:W-:Y:S10]  /*5ac0*/  BRA `(.L_x_25) ;  /* 0x0000000000287947 */ /* 0x000ff40003800000 */
.L_x_29:
        /* <DEDUP_REMOVED lines=9> */
.L_x_27:
[----:B------:R-:W-:-:S11]  /*5b60*/  DADD R18, R16, R16 ;  /* 0x0000000010127229 */ /* 0x000fd60000000010 */
.L_x_25:
        /* <DEDUP_REMOVED lines=25> */
.L_x_34:
        /* <DEDUP_REMOVED lines=12> */
.L_x_33:
[----:B------:R-:W-:Y:S05]  /*5dc0*/  BSYNC.RECONVERGENT B0 ;  /* 0x0000000000007941 */ /* 0x000fea0003800200 */
.L_x_32:
        /* <DEDUP_REMOVED lines=18> */
.L_x_37:
        /* <DEDUP_REMOVED lines=11> */
.L_x_36:
[----:B------:R-:W-:Y:S05]  /*5fa0*/  BSYNC.RECONVERGENT B0 ;  /* 0x0000000000007941 */ /* 0x000fea0003800200 */
.L_x_35:
[----:B------:R-:W-:Y:S02]  /*5fb0*/  DSETP.NEU.AND P1, PT, R8, 1, PT ;  /* 0x3ff000000800742a */ /* 0x000fe40003f2d000 */
[----:B------:R-:W-:-:S04]  /*5fc0*/  DSETP.NEU.AND P0, PT, R16, RZ, PT ;  /* 0x000000ff1000722a */ /* 0x000fc80003f0d000 */
[----:B------:R-:W-:Y:S02]  /*5fd0*/  FSEL R16, R20, RZ, P1 ;  /* 0x000000ff14107208 */ /* 0x000fe40000800000 */
[----:B------:R-:W-:Y:S02]  /*5fe0*/  FSEL R20, R21, 1.875, P1 ;  /* 0x3ff0000015147808 */ /* 0x000fe40000800000 */
[----:B------:R-:W-:Y:S02]  /*5ff0*/  FSEL R16, R16, RZ, P0 ;  /* 0x000000ff10107208 */ /* 0x000fe40000000000 */
[----:B------:R-:W-:Y:S01]  /*6000*/  FSEL R17, R20, 1.875, P0 ;  /* 0x3ff0000014117808 */ /* 0x000fe20000000000 */
[----:B------:R-:W-:-:S05]  /*6010*/  DMUL R20, R10, R18 ;  /* 0x000000120a147228 */ /* 0x000fca0000000000 */
[----:B------:R-:W-:Y:S02]  /*6020*/  DADD R18, R16, R16 ;  /* 0x0000000010127229 */ /* 0x000fe40000000010 */
[----:B------:R-:W-:-:S06]  /*6030*/  DADD R16, -R22, 4 ;  /* 0x4010000016107429 */ /* 0x000fcc0000000100 */
[----:B------:R-:W-:Y:S02]  /*6040*/  DMUL R18, R18, R20 ;  /* 0x0000001412127228 */ /* 0x000fe40000000000 */
[----:B------:R-:W-:Y:S02]  /*6050*/  DSETP.GE.AND P0, PT, R16, RZ, PT ;  /* 0x000000ff1000722a */ /* 0x000fe40003f06000 */
[----:B------:R-:W-:-:S04]  /*6060*/  IMAD.MOV.U32 R20, RZ, RZ, R17 ;  /* 0x000000ffff147224 */ /* 0x000fc800078e0011 */
[----:B------:R-:W-:-:S08]  /*6070*/  DFMA R12, R12, R4, R18 ;  /* 0x000000040c0c722b */ /* 0x000fd00000000012 */
        /* <DEDUP_REMOVED lines=94> */
.L_x_40:
[----:B------:R-:W-:Y:S02]  /*6660*/  IMAD.MOV.U32 R18, RZ, RZ, R24 ;  /* 0x000000ffff127224 */ /* 0x000fe400078e0018 */
[----:B------:R-:W-:Y:S01]  /*6670*/  IMAD.MOV.U32 R19, RZ, RZ, R25 ;  /* 0x000000ffff137224 */ /* 0x000fe200078e0019 */
[----:B------:R-:W-:Y:S06]  /*6680*/  BRA `(.L_x_41) ;  /* 0x0000002000407947 */ /* 0x000fec0003800000 */
.L_x_39:
        /* <DEDUP_REMOVED lines=211> */
.L_x_42:
        /* <DEDUP_REMOVED lines=18> */
.L_x_38:
        /* <DEDUP_REMOVED lines=100> */
.L_x_44:
        /* <DEDUP_REMOVED lines=168> */
.L_x_46:
        /* <DEDUP_REMOVED lines=12> */
.L_x_47:
        /* <DEDUP_REMOVED lines=9> */
.L_x_45:
        /* <DEDUP_REMOVED lines=9> */
.L_x_43:
[----:B------:R-:W-:-:S11]  /*8780*/  DADD R18, R16, R16 ;  /* 0x0000000010127229 */ /* 0x000fd60000000010 */
.L_x_41:
        /* <DEDUP_REMOVED lines=25> */
.L_x_50:
        /* <DEDUP_REMOVED lines=12> */
.L_x_49:
[----:B------:R-:W-:Y:S05]  /*89e0*/  BSYNC.RECONVERGENT B0 ;  /* 0x0000000000007941 */ /* 0x000fea0003800200 */
.L_x_48:
        /* <DEDUP_REMOVED lines=18> */
.L_x_53:
        /* <DEDUP_REMOVED lines=11> */
.L_x_52:
[----:B------:R-:W-:Y:S05]  /*8bc0*/  BSYNC.RECONVERGENT B0 ;  /* 0x0000000000007941 */ /* 0x000fea0003800200 */
.L_x_51:
[----:B------:R-:W-:Y:S01]  /*8bd0*/  DSETP.NEU.AND P1, PT, R8, 1, PT ;  /* 0x3ff000000800742a */ /* 0x000fe20003f2d000 */
[----:B------:R-:W-:Y:S01]  /*8be0*/  BSSY.RECONVERGENT B0, `(.L_x_54) ;  /* 0x0000023000007945 */ /* 0x000fe20003800200 */
[----:B------:R-:W-:Y:S02]  /*8bf0*/  DSETP.NEU.AND P0, PT, R16, RZ, PT ;  /* 0x000000ff1000722a */ /* 0x000fe40003f0d000 */
[----:B------:R-:W-:Y:S02]  /*8c00*/  DMUL R18, R10, R18 ;  /* 0x000000120a127228 */ /* 0x000fe40000000000 */
[----:B------:R-:W-:Y:S02]  /*8c10*/  FSEL R16, R20, RZ, P1 ;  /* 0x000000ff14107208 */ /* 0x000fe40000800000 */
[----:B------:R-:W-:Y:S01]  /*8c20*/  FSEL R20, R21, 1.875, P1 ;  /* 0x3ff0000015147808 */ /* 0x000fe20000800000 */
[----:B------:R-:W-:Y:S01]  /*8c30*/  IMAD.MOV.U32 R21, RZ, RZ, 0x3fd80000 ;  /* 0x3fd80000ff157424 */ /* 0x000fe200078e00ff */
[----:B------:R-:W-:-:S02]  /*8c40*/  FSEL R16, R16, RZ, P0 ;  /* 0x000000ff10107208 */ /* 0x000fc40000000000 */
[----:B------:R-:W-:Y:S01]  /*8c50*/  FSEL R17, R20, 1.875, P0 ;  /* 0x3ff0000014117808 */ /* 0x000fe20000000000 */
[----:B------:R-:W-:-:S05]  /*8c60*/  IMAD.MOV.U32 R20, RZ, RZ, 0x0 ;  /* 0x00000000ff147424 */ /* 0x000fca00078e00ff */
[----:B------:R-:W-:-:S08]  /*8c70*/  DADD R16, R16, R16 ;  /* 0x0000000010107229 */ /* 0x000fd00000000010 */
[----:B------:R-:W-:-:S06]  /*8c80*/  DMUL R24, R16, R18 ;  /* 0x0000001210187228 */ /* 0x000fcc0000000000 */
        /* <DEDUP_REMOVED lines=24> */
.L_x_55:
[----:B------:R-:W-:Y:S05]  /*8e10*/  BSYNC.RECONVERGENT B0 ;  /* 0x0000000000007941 */ /* 0x000fea0003800200 */
.L_x_54:
        /* <DEDUP_REMOVED lines=18> */
[----:B------:R-:W-:Y:S02]  /*8f40*/  IMAD.MOV.U32 R29, RZ, RZ, R31 ;  /* 0x000000ffff1d7224 */ /* 0x000fe400078e001f */
[----:B------:R-:W-:Y:S01]  /*8f50*/  IMAD.MOV.U32 R26, RZ, RZ, R24 ;  /* 0x000000ffff1a7224 */ /* 0x000fe200078e0018 */
[----:B------:R-:W-:Y:S01]  /*8f60*/  MOV R24, 0x8fc0 ;  /* 0x00008fc000187802 */ /* 0x000fe20000000f00 */
[----:B------:R-:W-:Y:S02]  /*8f70*/  IMAD.MOV.U32 R47, RZ, RZ, R20 ;  /* 0x000000ffff2f7224 */ /* 0x000fe400078e0014 */
[----:B------:R-:W-:Y:S02]  /*8f80*/  IMAD.MOV.U32 R46, RZ, RZ, R21 ;  /* 0x000000ffff2e7224 */ /* 0x000fe400078e0015 */
[----:B------:R-:W-:Y:S02]  /*8f90*/  IMAD.MOV.U32 R31, RZ, RZ, R12 ;  /* 0x000000ffff1f7224 */ /* 0x000fe400078e000c */
[----:B------:R-:W-:-:S07]  /*8fa0*/  IMAD.MOV.U32 R27, RZ, RZ, R17 ;  /* 0x000000ffff1b7224 */ /* 0x000fce00078e0011 */
[----:B------:R-:W-:Y:S05]  /*8fb0*/  CALL.REL.NOINC `($__internal_2_$__cuda_sm20_dsqrt_rn_f64_mediumpath_v1) ;  /* 0x000000f400047944 */ /* 0x000fea0003c00000 */
[----:B------:R-:W-:-:S07]  /*8fc0*/  IMAD.MOV.U32 R27, RZ, RZ, R25 ;  /* 0x000000ffff1b7224 */ /* 0x000fce00078e0019 */
.L_x_57:
[----:B------:R-:W-:Y:S05]  /*8fd0*/  BSYNC.RECONVERGENT B0 ;  /* 0x0000000000007941 */ /* 0x000fea0003800200 */
.L_x_56:
[----:B------:R-:W0:Y:S01]  /*8fe0*/  LDCU.64 UR6, c[0x0][0x3a0] ;  /* 0x00007400ff0677ac */ /* 0x000e220008000a00 */
[----:B------:R-:W-:Y:S01]  /*8ff0*/  IMAD.MOV.U32 R12, RZ, RZ, 0x1 ;  /* 0x00000001ff0c7424 */ /* 0x000fe200078e00ff */
[----:B------:R-:W1:Y:S01]  /*9000*/  LDC R0, c[0x0][0x38c] ;  /* 0x0000e300ff007b82 */ /* 0x000e620000000800 */
[----:B------:R-:W2:Y:S01]  /*9010*/  LDCU.64 UR8, c[0x0][0x388] ;  /* 0x00007100ff0877ac */ /* 0x000ea20008000a00 */
[----:B0-----:R-:W-:-:S06]  /*9020*/  UIMAD.WIDE.U32 UR6, UR12, 0x8, UR6 ;  /* 0x000000080c0678a5 */ /* 0x001fcc000f8e0006 */
[----:B------:R-:W-:Y:S02]  /*9030*/  IMAD.U32 R16, RZ, RZ, UR6 ;  /* 0x00000006ff107e24 */ /* 0x000fe4000f8e00ff */
[----:B------:R-:W-:-:S06]  /*9040*/  IMAD.U32 R17, RZ, RZ, UR7 ;  /* 0x00000007ff117e24 */ /* 0x000fcc000f8e00ff */
[----:B------:R-:W3:Y:S01]  /*9050*/  LDG.E.64 R16, desc[UR10][R16.64] ;  /* 0x0000000a10107981 */ /* 0x000ee2000c1e1b00 */
[----:B-1----:R-:W-:Y:S01]  /*9060*/  FSETP.GEU.AND P1, PT, |R0|, 6.5827683646048100446e-37, PT ;  /* 0x036000000000780b */ /* 0x002fe20003f2e200 */
[----:B---3--:R-:W0:Y:S02]  /*9070*/  MUFU.RCP64H R13, R17 ;  /* 0x00000011000d7308 */ /* 0x008e240000001800 */
[----:B0-----:R-:W-:-:S08]  /*9080*/  DFMA R18, -R16, R12, 1 ;  /* 0x3ff000001012742b */ /* 0x001fd0000000010c */
[----:B------:R-:W-:-:S08]  /*9090*/  DFMA R18, R18, R18, R18 ;  /* 0x000000121212722b */ /* 0x000fd00000000012 */
[----:B------:R-:W-:-:S08]  /*90a0*/  DFMA R18, R12, R18, R12 ;  /* 0x000000120c12722b */ /* 0x000fd0000000000c */
[----:B------:R-:W-:-:S08]  /*90b0*/  DFMA R12, -R16, R18, 1 ;  /* 0x3ff00000100c742b */ /* 0x000fd00000000112 */
[----:B------:R-:W-:-:S08]  /*90c0*/  DFMA R12, R18, R12, R18 ;  /* 0x0000000c120c722b */ /* 0x000fd00000000012 */
[----:B--2---:R-:W-:-:S08]  /*90d0*/  DMUL R24, R12, UR8 ;  /* 0x000000080c187c28 */ /* 0x004fd00008000000 */
[----:B------:R-:W-:-:S08]  /*90e0*/  DFMA R18, -R16, R24, UR8 ;  /* 0x0000000810127e2b */ /* 0x000fd00008000118 */
[----:B------:R-:W-:Y:S02]  /*90f0*/  DFMA R24, R12, R18, R24 ;  /* 0x000000120c18722b */ /* 0x000fe40000000018 */
[C-C-:B------:R-:W-:Y:S02]  /*9100*/  DFMA R12, R26.reuse, -10, R14.reuse ;  /* 0xc02400001a0c782b */ /* 0x140fe4000000000e */
[----:B------:R-:W-:-:S06]  /*9110*/  DFMA R14, R26, 10, R14 ;  /* 0x402400001a0e782b */ /* 0x000fcc000000000e */
[----:B------:R-:W-:-:S05]  /*9120*/  FFMA R18, RZ, R17, R25 ;  /* 0x00000011ff127223 */ /* 0x000fca0000000019 */
[----:B------:R-:W-:-:S13]  /*9130*/  FSETP.GT.AND P0, PT, |R18|, 1.469367938527859385e-39, PT ;  /* 0x001000001200780b */ /* 0x000fda0003f04200 */
[----:B------:R-:W-:Y:S05]  /*9140*/  @P0 BRA P1, `(.L_x_58) ;  /* 0x00000000001c0947 */ /* 0x000fea0000800000 */
[----:B------:R-:W0:Y:S01]  /*9150*/  LDCU.64 UR8, c[0x0][0x388] ;  /* 0x00007100ff0877ac */ /* 0x000e220008000a00 */
[----:B------:R-:W-:Y:S01]  /*9160*/  IMAD.MOV.U32 R24, RZ, RZ, R16 ;  /* 0x000000ffff187224 */ /* 0x000fe200078e0010 */
[----:B------:R-:W-:Y:S01]  /*9170*/  MOV R26, 0x91c0 ;  /* 0x000091c0001a7802 */ /* 0x000fe20000000f00 */
[----:B------:R-:W-:Y:S02]  /*9180*/  IMAD.MOV.U32 R25, RZ, RZ, R17 ;  /* 0x000000ffff197224 */ /* 0x000fe400078e0011 */
[----:B0-----:R-:W-:Y:S02]  /*9190*/  IMAD.U32 R28, RZ, RZ, UR8 ;  /* 0x00000008ff1c7e24 */ /* 0x001fe4000f8e00ff */
[----:B------:R-:W-:-:S07]  /*91a0*/  IMAD.U32 R27, RZ, RZ, UR9 ;  /* 0x00000009ff1b7e24 */ /* 0x000fce000f8e00ff */
[----:B------:R-:W-:Y:S05]  /*91b0*/  CALL.REL.NOINC `($__internal_1_$__cuda_sm20_div_rn_f64_full) ;  /* 0x000000e800f07944 */ /* 0x000fea0003c00000 */
.L_x_58:
[----:B------:R-:W-:Y:S01]  /*91c0*/  ISETP.GT.AND P0, PT, R25, 0xfffff, PT ;  /* 0x000fffff1900780c */ /* 0x000fe20003f04270 */
[----:B------:R-:W-:Y:S01]  /*91d0*/  IMAD.MOV.U32 R16, RZ, RZ, R24 ;  /* 0x000000ffff107224 */ /* 0x000fe200078e0018 */
[----:B------:R-:W-:Y:S01]  /*91e0*/  BSSY.RECONVERGENT B0, `(.L_x_59) ;  /* 0x0000052000007945 */ /* 0x000fe20003800200 */
[--C-:B------:R-:W-:Y:S02]  /*91f0*/  IMAD.MOV.U32 R17, RZ, RZ, R25.reuse ;  /* 0x000000ffff117224 */ /* 0x100fe400078e0019 */
[----:B------:R-:W-:Y:S02]  /*9200*/  IMAD.MOV.U32 R0, RZ, RZ, R25 ;  /* 0x000000ffff007224 */ /* 0x000fe400078e0019 */
[----:B------:R-:W-:-:S06]  /*9210*/  IMAD.MOV.U32 R31, RZ, RZ, -0x3ff ;  /* 0xfffffc01ff1f7424 */ /* 0x000fcc00078e00ff */
[----:B------:R-:W-:Y:S01]  /*9220*/  @!P0 DMUL R16, R16, 1.80143985094819840000e+16 ;  /* 0x4350000010108828 */ /* 0x000fe20000000000 */
[----:B------:R-:W-:-:S09]  /*9230*/  @!P0 IMAD.MOV.U32 R31, RZ, RZ, -0x435 ;  /* 0xfffffbcbff1f8424 */ /* 0x000fd200078e00ff */
[----:B------:R-:W-:Y:S02]  /*9240*/  @!P0 IMAD.MOV.U32 R0, RZ, RZ, R17 ;  /* 0x000000ffff008224 */ /* 0x000fe400078e0011 */
[----:B------:R-:W-:Y:S02]  /*9250*/  @!P0 IMAD.MOV.U32 R24, RZ, RZ, R16 ;  /* 0x000000ffff188224 */ /* 0x000fe400078e0010 */
[----:B------:R-:W-:-:S05]  /*9260*/  VIADD R18, R0, 0xffffffff ;  /* 0xffffffff00127836 */ /* 0x000fca0000000000 */
[----:B------:R-:W-:-:S13]  /*9270*/  ISETP.GT.U32.AND P1, PT, R18, 0x7feffffe, PT ;  /* 0x7feffffe1200780c */ /* 0x000fda0003f24070 */
[----:B------:R-:W-:Y:S05]  /*9280*/  @P1 BRA `(.L_x_60) ;  /* 0x0000000400041947 */ /* 0x000fea0003800000 */
[----:B------:R-:W-:Y:S01]  /*9290*/  LOP3.LUT R16, R0, 0xfffff, RZ, 0xc0, !PT ;  /* 0x000fffff00107812 */ /* 0x000fe200078ec0ff */
[----:B------:R-:W-:Y:S01]  /*92a0*/  IMAD.MOV.U32 R18, RZ, RZ, RZ ;  /* 0x000000ffff127224 */ /* 0x000fe200078e00ff */
[----:B------:R-:W-:Y:S01]  /*92b0*/  UMOV UR8, 0x3ae80f1e ;  /* 0x3ae80f1e00087882 */ /* 0x000fe20000000000 */
[----:B------:R-:W-:Y:S01]  /*92c0*/  IMAD.MOV.U32 R28, RZ, RZ, -0x748574fc ;  /* 0x8b7a8b04ff1c7424 */ /* 0x000fe200078e00ff */
[----:B------:R-:W-:Y:S01]  /*92d0*/  LOP3.LUT R17, R16, 0x3ff00000, RZ, 0xfc, !PT ;  /* 0x3ff0000010117812 */ /* 0x000fe200078efcff */
[----:B------:R-:W-:Y:S01]  /*92e0*/  IMAD.MOV.U32 R16, RZ, RZ, R24 ;  /* 0x000000ffff107224 */ /* 0x000fe200078e0018 */
[----:B------:R-:W-:Y:S01]  /*92f0*/  UMOV UR9, 0x3eb1380b ;  /* 0x3eb1380b00097882 */ /* 0x000fe20000000000 */
[----:B------:R-:W-:Y:S01]  /*9300*/  IMAD.MOV.U32 R29, RZ, RZ, 0x3ed0ee25 ;  /* 0x3ed0ee25ff1d7424 */ /* 0x000fe200078e00ff */
[----:B------:R-:W-:Y:S01]  /*9310*/  ISETP.GE.U32.AND P0, PT, R17, 0x3ff6a09f, PT ;  /* 0x3ff6a09f1100780c */ /* 0x000fe20003f06070 */
[----:B------:R-:W-:Y:S01]  /*9320*/  UMOV UR14, 0x80000000 ;  /* 0x80000000000e7882 */ /* 0x000fe20000000000 */
[----:B------:R-:W-:Y:S01]  /*9330*/  LEA.HI R31, R0, R31, RZ, 0xc ;  /* 0x0000001f001f7211 */ /* 0x000fe200078f60ff */
[----:B------:R-:W-:-:S10]  /*9340*/  UMOV UR15, 0x43300000 ;  /* 0x43300000000f7882 */ /* 0x000fd40000000000 */
[----:B------:R-:W-:Y:S02]  /*9350*/  @P0 VIADD R19, R17, 0xfff00000 ;  /* 0xfff0000011130836 */ /* 0x000fe40000000000 */
[----:B------:R-:W-:Y:S02]  /*9360*/  @P0 VIADD R31, R31, 0x1 ;  /* 0x000000011f1f0836 */ /* 0x000fe40000000000 */
[----:B------:R-:W-:-:S03]  /*9370*/  @P0 IMAD.MOV.U32 R17, RZ, RZ, R19 ;  /* 0x000000ffff110224 */ /* 0x000fc600078e0013 */
[----:B------:R-:W-:Y:S01]  /*9380*/  LOP3.LUT R30, R31, 0x80000000, RZ, 0x3c, !PT ;  /* 0x800000001f1e7812 */ /* 0x000fe200078e3cff */
[----:B------:R-:W-:Y:S02]  /*9390*/  IMAD.MOV.U32 R31, RZ, RZ, 0x43300000 ;  /* 0x43300000ff1f7424 */ /* 0x000fe400078e00ff */
[C---:B------:R-:W-:Y:S02]  /*93a0*/  DADD R26, R16.reuse, 1 ;  /* 0x3ff00000101a7429 */ /* 0x040fe40000000000 */
[----:B------:R-:W-:Y:S02]  /*93b0*/  DADD R24, R16, -1 ;  /* 0xbff0000010187429 */ /* 0x000fe40000000000 */
[----:B------:R-:W-:Y:S01]  /*93c0*/  DADD R30, R30, -UR14 ;  /* 0x8000000e1e1e7e29 */ /* 0x000fe20008000000 */
[----:B------:R-:W-:Y:S01]  /*93d0*/  UMOV UR14, 0xfefa39ef ;  /* 0xfefa39ef000e7882 */ /* 0x000fe20000000000 */
[----:B------:R-:W0:Y:S01]  /*93e0*/  MUFU.RCP64H R19, R27 ;  /* 0x0000001b00137308 */ /* 0x000e220000001800 */
[----:B------:R-:W-:Y:S01]  /*93f0*/  UMOV UR15, 0x3fe62e42 ;  /* 0x3fe62e42000f7882 */ /* 0x000fe20000000000 */
[----:B0-----:R-:W-:-:S08]  /*9400*/  DFMA R20, -R26, R18, 1 ;  /* 0x3ff000001a14742b */ /* 0x001fd00000000112 */
[----:B------:R-:W-:-:S08]  /*9410*/  DFMA R20, R20, R20, R20 ;  /* 0x000000141414722b */ /* 0x000fd00000000014 */
[----:B------:R-:W-:-:S08]  /*9420*/  DFMA R18, R18, R20, R18 ;  /* 0x000000141212722b */ /* 0x000fd00000000012 */
[----:B------:R-:W-:-:S08]  /*9430*/  DMUL R16, R24, R18 ;  /* 0x0000001218107228 */ /* 0x000fd00000000000 */
[----:B------:R-:W-:-:S08]  /*9440*/  DFMA R16, R24, R18, R16 ;  /* 0x000000121810722b */ /* 0x000fd00000000010 */
[----:B------:R-:W-:-:S08]  /*9450*/  DMUL R20, R16, R16 ;  /* 0x0000001010147228 */ /* 0x000fd00000000000 */
[----:B------:R-:W-:Y:S01]  /*9460*/  DFMA R26, R20, UR8, R28 ;  /* 0x00000008141a7c2b */ /* 0x000fe2000800001c */
[----:B------:R-:W-:Y:S01]  /*9470*/  UMOV UR8, 0x9f02676f ;  /* 0x9f02676f00087882 */ /* 0x000fe20000000000 */
[----:B------:R-:W-:Y:S01]  /*9480*/  UMOV UR9, 0x3ef3b266 ;  /* 0x3ef3b26600097882 */ /* 0x000fe20000000000 */
[----:B------:R-:W-:-:S05]  /*9490*/  DADD R28, R24, -R16 ;  /* 0x00000000181c7229 */ /* 0x000fca0000000810 */
[----:B------:R-:W-:Y:S01]  /*94a0*/  DFMA R26, R20, R26, UR8 ;  /* 0x00000008141a7e2b */ /* 0x000fe2000800001a */
[----:B------:R-:W-:Y:S01]  /*94b0*/  UMOV UR8, 0xa9ab0956 ;  /* 0xa9ab095600087882 */ /* 0x000fe20000000000 */
[----:B------:R-:W-:Y:S01]  /*94c0*/  UMOV UR9, 0x3f1745cb ;  /* 0x3f1745cb00097882 */ /* 0x000fe20000000000 */
[----:B------:R-:W-:-:S05]  /*94d0*/  DADD R28, R28, R28 ;  /* 0x000000001c1c7229 */ /* 0x000fca000000001c */
[----:B------:R-:W-:Y:S01]  /*94e0*/  DFMA R26, R20, R26, UR8 ;  /* 0x00000008141a7e2b */ /* 0x000fe2000800001a */
[----:B------:R-:W-:Y:S01]  /*94f0*/  UMOV UR8, 0x2d1b5154 ;  /* 0x2d1b515400087882 */ /* 0x000fe20000000000 */
[----:B------:R-:W-:Y:S01]  /*9500*/  UMOV UR9, 0x3f3c71c7 ;  /* 0x3f3c71c700097882 */ /* 0x000fe20000000000 */
[----:B------:R-:W-:Y:S02]  /*9510*/  DFMA R28, R24, -R16, R28 ;  /* 0x80000010181c722b */ /* 0x000fe4000000001c */
[----:B------:R-:W-:-:S03]  /*9520*/  DFMA R24, R30, UR14, R16 ;  /* 0x0000000e1e187c2b */ /* 0x000fc60008000010 */
[----:B------:R-:W-:Y:S01]  /*9530*/  DFMA R26, R20, R26, UR8 ;  /* 0x00000008141a7e2b */ /* 0x000fe2000800001a */
[----:B------:R-:W-:Y:S01]  /*9540*/  UMOV UR8, 0x923be72d ;  /* 0x923be72d00087882 */ /* 0x000fe20000000000 */
[----:B------:R-:W-:Y:S01]  /*9550*/  UMOV UR9, 0x3f624924 ;  /* 0x3f62492400097882 */ /* 0x000fe20000000000 */
[----:B------:R-:W-:-:S05]  /*9560*/  DMUL R28, R18, R28 ;  /* 0x0000001c121c7228 */ /* 0x000fca0000000000 */
[----:B------:R-:W-:Y:S01]  /*9570*/  DFMA R26, R20, R26, UR8 ;  /* 0x00000008141a7e2b */ /* 0x000fe2000800001a */
[----:B------:R-:W-:Y:S01]  /*9580*/  UMOV UR8, 0x9999a3c4 ;  /* 0x9999a3c400087882 */ /* 0x000fe20000000000 */
[----:B------:R-:W-:-:S06]  /*9590*/  UMOV UR9, 0x3f899999 ;  /* 0x3f89999900097882 */ /* 0x000fcc0000000000 */
[----:B------:R-:W-:Y:S01]  /*95a0*/  DFMA R26, R20, R26, UR8 ;  /* 0x00000008141a7e2b */ /* 0x000fe2000800001a */
[----:B------:R-:W-:Y:S01]  /*95b0*/  UMOV UR8, 0x55555554 ;  /* 0x5555555400087882 */ /* 0x000fe20000000000 */
[----:B------:R-:W-:-:S06]  /*95c0*/  UMOV UR9, 0x3fb55555 ;  /* 0x3fb5555500097882 */ /* 0x000fcc0000000000 */
[----:B------:R-:W-:Y:S01]  /*95d0*/  DFMA R26, R20, R26, UR8 ;  /* 0x00000008141a7e2b */ /* 0x000fe2000800001a */
[----:B------:R-:W-:Y:S01]  /*95e0*/  UMOV UR8, 0xfefa39ef ;  /* 0xfefa39ef00087882 */ /* 0x000fe20000000000 */
[----:B------:R-:W-:Y:S02]  /*95f0*/  UMOV UR9, 0x3fe62e42 ;  /* 0x3fe62e4200097882 */ /* 0x000fe40000000000 */
[----:B------:R-:W-:Y:S01]  /*9600*/  DFMA R32, R30, -UR8, R24 ;  /* 0x800000081e207c2b */ /* 0x000fe20008000018 */
[----:B------:R-:W-:Y:S01]  /*9610*/  UMOV UR8, 0x3b39803f ;  /* 0x3b39803f00087882 */ /* 0x000fe20000000000 */
[----:B------:R-:W-:Y:S02]  /*9620*/  UMOV UR9, 0x3c7abc9e ;  /* 0x3c7abc9e00097882 */ /* 0x000fe40000000000 */
[----:B------:R-:W-:-:S04]  /*9630*/  DMUL R26, R20, R26 ;  /* 0x0000001a141a7228 */ /* 0x000fc80000000000 */
[----:B------:R-:W-:-:S04]  /*9640*/  DADD R32, -R16, R32 ;  /* 0x0000000010207229 */ /* 0x000fc80000000120 */
[----:B------:R-:W-:-:S08]  /*9650*/  DFMA R26, R16, R26, R28 ;  /* 0x0000001a101a722b */ /* 0x000fd0000000001c */
[----:B------:R-:W-:-:S08]  /*9660*/  DADD R26, R26, -R32 ;  /* 0x000000001a1a7229 */ /* 0x000fd00000000820 */
[----:B------:R-:W-:-:S08]  /*9670*/  DFMA R26, R30, UR8, R26 ;  /* 0x000000081e1a7c2b */ /* 0x000fd0000800001a */
[----:B------:R-:W-:Y:S01]  /*9680*/  DADD R16, R24, R26 ;  /* 0x0000000018107229 */ /* 0x000fe2000000001a */
[----:B------:R-:W-:Y:S10]  /*9690*/  BRA `(.L_x_61) ;  /* 0x0000000000187947 */ /* 0x000ff40003800000 */
.L_x_60:
[----:B------:R-:W-:Y:S01]  /*96a0*/  IMAD.MOV.U32 R18, RZ, RZ, 0x0 ;  /* 0x00000000ff127424 */ /* 0x000fe200078e00ff */
[----:B------:R-:W-:Y:S01]  /*96b0*/  LOP3.LUT P0, RZ, R17, 0x7fffffff, RZ, 0xc0, !PT ;  /* 0x7fffffff11ff7812 */ /* 0x000fe2000780c0ff */
[----:B------:R-:W-:-:S06]  /*96c0*/  IMAD.MOV.U32 R19, RZ, RZ, 0x7ff00000 ;  /* 0x7ff00000ff137424 */ /* 0x000fcc00078e00ff */
[----:B------:R-:W-:-:S10]  /*96d0*/  DFMA R18, R16, R18, +INF ;  /* 0x7ff000001012742b */ /* 0x000fd40000000012 */
[----:B------:R-:W-:Y:S02]  /*96e0*/  FSEL R16, R18, RZ, P0 ;  /* 0x000000ff12107208 */ /* 0x000fe40000000000 */
[----:B------:R-:W-:-:S07]  /*96f0*/  FSEL R17, R19, -QNAN , P0 ;  /* 0xfff0000013117808 */ /* 0x000fce0000000000 */
.L_x_61:
[----:B------:R-:W-:Y:S05]  /*9700*/  BSYNC.RECONVERGENT B0 ;  /* 0x0000000000007941 */ /* 0x000fea0003800200 */
.L_x_59:
[----:B------:R-:W0:Y:S02]  /*9710*/  LDCU.64 UR8, c[0x0][0x3b0] ;  /* 0x00007600ff0877ac */ /* 0x000e240008000a00 */
[----:B0-----:R-:W-:-:S04]  /*9720*/  UIADD3 UR8, UP0, UPT, UR12, UR8, URZ ;  /* 0x000000080c087290 */ /* 0x001fc8000ff1e0ff */
[----:B------:R-:W-:Y:S02]  /*9730*/  UIADD3.X UR9, UPT, UPT, URZ, UR9, URZ, UP0, !UPT ;  /* 0x00000009ff097290 */ /* 0x000fe400087fe4ff */
[----:B------:R-:W-:-:S04]  /*9740*/  IMAD.U32 R18, RZ, RZ, UR8 ;  /* 0x00000008ff127e24 */ /* 0x000fc8000f8e00ff */
[----:B------:R-:W-:-:S05]  /*9750*/  IMAD.U32 R19, RZ, RZ, UR9 ;  /* 0x00000009ff137e24 */ /* 0x000fca000f8e00ff */
[----:B------:R-:W2:Y:S01]  /*9760*/  LDG.E.U8 R18, desc[UR10][R18.64] ;  /* 0x0000000a12127981 */ /* 0x000ea2000c1e1100 */
[----:B------:R-:W0:Y:S01]  /*9770*/  S2R R0, SR_TID.X ;  /* 0x0000000000007919 */ /* 0x000e220000002100 */
[----:B--2---:R-:W-:-:S13]  /*9780*/  ISETP.NE.AND P0, PT, R18, 0x43, PT ;  /* 0x000000431200780c */ /* 0x004fda0003f05270 */
[----:B0-----:R-:W-:Y:S05]  /*9790*/  @P0 BRA `(.L_x_62) ;  /* 0x0000002400f40947 */ /* 0x001fea0003800000 */
[----:B------:R-:W-:Y:S01]  /*97a0*/  DADD R18, -R12, R14 ;  /* 0x000000000c127229 */ /* 0x000fe2000000010e */
[----:B------:R-:W-:Y:S01]  /*97b0*/  IMAD.MOV.U32 R24, RZ, RZ, 0x1 ;  /* 0x00000001ff187424 */ /* 0x000fe200078e00ff */
[----:B------:R-:W-:Y:S01]  /*97c0*/  UMOV UR8, 0x54442d18 ;  /* 0x54442d1800087882 */ /* 0x000fe20000000000 */
[----:B------:R-:W-:Y:S01]  /*97d0*/  UMOV UR9, 0x400921fb ;  /* 0x400921fb00097882 */ /* 0x000fe20000000000 */
[----:B------:R-:W-:Y:S02]  /*97e0*/  BSSY.RECONVERGENT B1, `(.L_x_63) ;  /* 0x0000018000017945 */ /* 0x000fe40003800200 */
[----:B------:R-:W0:Y:S02]  /*97f0*/  MUFU.RCP64H R25, R19 ;  /* 0x0000001300197308 */ /* 0x000e240000001800 */
[----:B0-----:R-:W-:-:S08]  /*9800*/  DFMA R20, -R18, R24, 1 ;  /* 0x3ff000001214742b */ /* 0x001fd00000000118 */
[----:B------:R-:W-:Y:S02]  /*9810*/  DFMA R26, R20, R20, R20 ;  /* 0x00000014141a722b */ /* 0x000fe40000000014 */
[----:B------:R-:W0:Y:S06]  /*9820*/  I2F.F64.U32 R20, R0 ;  /* 0x0000000000147312 */ /* 0x000e2c0000201800 */
[----:B------:R-:W-:-:S08]  /*9830*/  DFMA R26, R24, R26, R24 ;  /* 0x0000001a181a722b */ /* 0x000fd00000000018 */
[----:B------:R-:W-:Y:S02]  /*9840*/  DFMA R24, -R18, R26, 1 ;  /* 0x3ff000001218742b */ /* 0x000fe4000000011a */
[----:B0-----:R-:W-:-:S06]  /*9850*/  DMUL R20, R20, UR8 ;  /* 0x0000000814147c28 */ /* 0x001fcc0008000000 */
[----:B------:R-:W-:-:S04]  /*9860*/  DFMA R24, R26, R24, R26 ;  /* 0x000000181a18722b */ /* 0x000fc8000000001a */
[----:B------:R-:W-:-:S04]  /*9870*/  FSETP.GEU.AND P1, PT, |R21|, 6.5827683646048100446e-37, PT ;  /* 0x036000001500780b */ /* 0x000fc80003f2e200 */
        /* <DEDUP_REMOVED lines=14> */
.L_x_64:
[----:B------:R-:W-:Y:S05]  /*9960*/  BSYNC.RECONVERGENT B1 ;  /* 0x0000000000017941 */ /* 0x000fea0003800200 */
.L_x_63:
[----:B------:R-:W-:Y:S01]  /*9970*/  DADD R28, -RZ, |R42| ;  /* 0x00000000ff1c7229 */ /* 0x000fe2000000052a */
[----:B------:R-:W-:Y:S01]  /*9980*/  BSSY.RECONVERGENT B0, `(.L_x_65) ;  /* 0x0000006000007945 */ /* 0x000fe20003800200 */
[----:B------:R-:W-:Y:S01]  /*9990*/  IMAD.MOV.U32 R25, RZ, RZ, RZ ;  /* 0x000000ffff197224 */ /* 0x000fe200078e00ff */
[----:B------:R-:W-:Y:S01]  /*99a0*/  MOV R26, 0x99e0 ;  /* 0x000099e0001a7802 */ /* 0x000fe20000000f00 */
[----:B------:R-:W-:-:S06]  /*99b0*/  IMAD.MOV.U32 R27, RZ, RZ, 0x40000000 ;  /* 0x40000000ff1b7424 */ /* 0x000fcc00078e00ff */
[----:B------:R-:W-:-:S07]  /*99c0*/  IMAD.MOV.U32 R24, RZ, RZ, R29 ;  /* 0x000000ffff187224 */ /* 0x000fce00078e001d */
[----:B------:R-:W-:Y:S05]  /*99d0*/  CALL.REL.NOINC `($_Z7CGMYCOSPddddS_S_PcbS_$__internal_accurate_pow) ;  /* 0x000000ec00387944 */ /* 0x000fea0003c00000 */
[----:B------:R-:W-:Y:S05]  /*99e0*/  BSYNC.RECONVERGENT B0 ;  /* 0x0000000000007941 */ /* 0x000fea0003800200 */
.L_x_65:
[----:B------:R-:W0:Y:S01]  /*99f0*/  MUFU.RCP64H R27, R19 ;  /* 0x00000013001b7308 */ /* 0x000e220000001800 */
[----:B------:R-:W-:Y:S01]  /*9a00*/  IMAD.MOV.U32 R26, RZ, RZ, 0x1 ;  /* 0x00000001ff1a7424 */ /* 0x000fe200078e00ff */
[----:B------:R-:W-:Y:S01]  /*9a10*/  DMUL R30, R18, R20 ;  /* 0x00000014121e7228 */ /* 0x000fe20000000000 */
[----:B------:R-:W-:Y:S01]  /*9a20*/  BSSY.RECONVERGENT B0, `(.L_x_66) ;  /* 0x000001a000007945 */ /* 0x000fe20003800200 */
[----:B------:R-:W-:Y:S01]  /*9a30*/  DSETP.NEU.AND P0, PT, R42, RZ, PT ;  /* 0x000000ff2a00722a */ /* 0x000fe20003f0d000 */
[----:B------:R-:W-:Y:S02]  /*9a40*/  IMAD.MOV.U32 R40, RZ, RZ, R25 ;  /* 0x000000ffff287224 */ /* 0x000fe400078e0019 */
[----:B------:R-:W-:-:S05]  /*9a50*/  IMAD.MOV.U32 R41, RZ, RZ, R24 ;  /* 0x000000ffff297224 */ /* 0x000fca00078e0018 */
[----:B------:R-:W-:Y:S01]  /*9a60*/  FSETP.GEU.AND P3, PT, |R31|, 6.5827683646048100446e-37, PT ;  /* 0x036000001f00780b */ /* 0x000fe20003f6e200 */
[----:B0-----:R-:W-:-:S05]  /*9a70*/  DFMA R28, -R18, R26, 1 ;  /* 0x3ff00000121c742b */ /* 0x001fca000000011a */
[----:B------:R-:W-:-:S03]  /*9a80*/  @!P0 CS2R R40, SRZ ;  /* 0x0000000000288805 */ /* 0x000fc6000001ff00 */
[----:B------:R-:W-:-:S08]  /*9a90*/  DFMA R28, R28, R28, R28 ;  /* 0x0000001c1c1c722b */ /* 0x000fd0000000001c */
[----:B------:R-:W-:-:S08]  /*9aa0*/  DFMA R28, R26, R28, R26 ;  /* 0x0000001c1a1c722b */ /* 0x000fd0000000001a */
[----:B------:R-:W-:-:S08]  /*9ab0*/  DFMA R26, -R18, R28, 1 ;  /* 0x3ff00000121a742b */ /* 0x000fd0000000011c */
[----:B------:R-:W-:Y:S02]  /*9ac0*/  DFMA R32, R28, R26, R28 ;  /* 0x0000001a1c20722b */ /* 0x000fe4000000001c */
[----:B------:R-:W-:-:S06]  /*9ad0*/  DADD R26, R42, 2 ;  /* 0x400000002a1a7429 */ /* 0x000fcc0000000000 */
[----:B------:R-:W-:-:S04]  /*9ae0*/  DMUL R38, R32, R30 ;  /* 0x0000001e20267228 */ /* 0x000fc80000000000 */
[----:B------:R-:W-:-:S04]  /*9af0*/  LOP3.LUT R26, R27, 0x7ff00000, RZ, 0xc0, !PT ;  /* 0x7ff000001b1a7812 */ /* 0x000fc800078ec0ff */
[----:B------:R-:W-:Y:S01]  /*9b00*/  DFMA R28, -R18, R38, R30 ;  /* 0x00000026121c722b */ /* 0x000fe2000000011e */
[----:B------:R-:W-:-:S07]  /*9b10*/  ISETP.NE.AND P1, PT, R26, 0x7ff00000, PT ;  /* 0x7ff000001a00780c */ /* 0x000fce0003f25270 */
[----:B------:R-:W-:-:S10]  /*9b20*/  DFMA R38, R32, R28, R38 ;  /* 0x0000001c2026722b */ /* 0x000fd40000000026 */
[----:B------:R-:W-:-:S05]  /*9b30*/  FFMA R27, RZ, R19, R39 ;  /* 0x00000013ff1b7223 */ /* 0x000fca0000000027 */
[----:B------:R-:W-:Y:S01]  /*9b40*/  FSETP.GT.AND P2, PT, |R27|, 1.469367938527859385e-39, PT ;  /* 0x001000001b00780b */ /* 0x000fe20003f44200 */
[----:B------:R-:W-:-:S12]  /*9b50*/  @P1 BRA `(.L_x_67) ;  /* 0x0000000000181947 */ /* 0x000fd80003800000 */
[----:B------:R-:W-:-:S14]  /*9b60*/  DSETP.NAN.AND P0, PT, R42, R42, PT ;  /* 0x0000002a2a00722a */ /* 0x000fdc0003f08000 */
[----:B------:R-:W-:Y:S01]  /*9b70*/  @P0 DADD R40, R42, 2 ;  /* 0x400000002a280429 */ /* 0x000fe20000000000 */
[----:B------:R-:W-:Y:S10]  /*9b80*/  @P0 BRA `(.L_x_67) ;  /* 0x00000000000c0947 */ /* 0x000ff40003800000 */
[----:B------:R-:W-:-:S14]  /*9b90*/  DSETP.NEU.AND P0, PT, |R42|, +INF , PT ;  /* 0x7ff000002a00742a */ /* 0x000fdc0003f0d200 */
[----:B------:R-:W-:Y:S02]  /*9ba0*/  @!P0 IMAD.MOV.U32 R40, RZ, RZ, 0x0 ;  /* 0x00000000ff288424 */ /* 0x000fe400078e00ff */
[----:B------:R-:W-:-:S07]  /*9bb0*/  @!P0 IMAD.MOV.U32 R41, RZ, RZ, 0x7ff00000 ;  /* 0x7ff00000ff298424 */ /* 0x000fce00078e00ff */
.L_x_67:
[----:B------:R-:W-:Y:S05]  /*9bc0*/  BSYNC.RECONVERGENT B0 ;  /* 0x0000000000007941 */ /* 0x000fea0003800200 */
.L_x_66:
[----:B------:R-:W-:Y:S04]  /*9bd0*/  BSSY.RECONVERGENT B1, `(.L_x_68) ;  /* 0x000000a000017945 */ /* 0x000fe80003800200 */
        /* <DEDUP_REMOVED lines=9> */
.L_x_69:
[----:B------:R-:W-:Y:S05]  /*9c70*/  BSYNC.RECONVERGENT B1 ;  /* 0x0000000000017941 */ /* 0x000fea0003800200 */
.L_x_68:
[----:B------:R-:W-:Y:S01]  /*9c80*/  DSETP.NEU.AND P0, PT, |R38|, +INF , PT ;  /* 0x7ff000002600742a */ /* 0x000fe20003f0d200 */
[----:B------:R-:W-:-:S13]  /*9c90*/  BSSY.RECONVERGENT B2, `(.L_x_70) ;  /* 0x000001d000027945 */ /* 0x000fda0003800200 */
[----:B------:R-:W-:Y:S01]  /*9ca0*/  @!P0 DMUL R46, RZ, R38 ;  /* 0x00000026ff2e8228 */ /* 0x000fe20000000000 */
[----:B------:R-:W-:Y:S01]  /*9cb0*/  @!P0 IMAD.MOV.U32 R52, RZ, RZ, 0x1 ;  /* 0x00000001ff348424 */ /* 0x000fe200078e00ff */
[----:B------:R-:W-:Y:S09]  /*9cc0*/  @!P0 BRA `(.L_x_71) ;  /* 0x0000000000648947 */ /* 0x000ff20003800000 */
[----:B------:R-:W-:Y:S01]  /*9cd0*/  UMOV UR8, 0x6dc9c883 ;  /* 0x6dc9c88300087882 */ /* 0x000fe20000000000 */
[----:B------:R-:W-:Y:S01]  /*9ce0*/  UMOV UR9, 0x3fe45f30 ;  /* 0x3fe45f3000097882 */ /* 0x000fe20000000000 */
[C---:B------:R-:W-:Y:S01]  /*9cf0*/  DSETP.GE.AND P0, PT, |R38|.reuse, 2.14748364800000000000e+09, PT ;  /* 0x41e000002600742a */ /* 0x040fe20003f06200 */
[----:B------:R-:W-:Y:S01]  /*9d00*/  BSSY.RECONVERGENT B3, `(.L_x_72) ;  /* 0x0000014000037945 */ /* 0x000fe20003800200 */
[----:B------:R-:W-:Y:S01]  /*9d10*/  DMUL R24, R38, UR8 ;  /* 0x0000000826187c28 */ /* 0x000fe20008000000 */
[----:B------:R-:W-:Y:S01]  /*9d20*/  UMOV UR8, 0x54442d18 ;  /* 0x54442d1800087882 */ /* 0x000fe20000000000 */
[----:B------:R-:W-:-:S08]  /*9d30*/  UMOV UR9, 0x3ff921fb ;  /* 0x3ff921fb00097882 */ /* 0x000fd00000000000 */
[----:B------:R-:W0:Y:S08]  /*9d40*/  F2I.F64 R25, R24 ;  /* 0x0000001800197311 */ /* 0x000e300000301100 */
[----:B0-----:R-:W0:Y:S02]  /*9d50*/  I2F.F64 R46, R25 ;  /* 0x00000019002e7312 */ /* 0x001e240000201c00 */
[----:B0-----:R-:W-:Y:S01]  /*9d60*/  DFMA R26, R46, -UR8, R38 ;  /* 0x800000082e1a7c2b */ /* 0x001fe20008000026 */
[----:B------:R-:W-:Y:S01]  /*9d70*/  UMOV UR8, 0x33145c00 ;  /* 0x33145c0000087882 */ /* 0x000fe20000000000 */
[----:B------:R-:W-:-:S06]  /*9d80*/  UMOV UR9, 0x3c91a626 ;  /* 0x3c91a62600097882 */ /* 0x000fcc0000000000 */
[----:B------:R-:W-:Y:S01]  /*9d90*/  DFMA R26, R46, -UR8, R26 ;  /* 0x800000082e1a7c2b */ /* 0x000fe2000800001a */
[----:B------:R-:W-:Y:S01]  /*9da0*/  UMOV UR8, 0x252049c0 ;  /* 0x252049c000087882 */ /* 0x000fe20000000000 */
[----:B------:R-:W-:-:S06]  /*9db0*/  UMOV UR9, 0x397b839a ;  /* 0x397b839a00097882 */ /* 0x000fcc0000000000 */
[----:B------:R-:W-:Y:S01]  /*9dc0*/  DFMA R46, R46, -UR8, R26 ;  /* 0x800000082e2e7c2b */ /* 0x000fe2000800001a */
[----:B------:R-:W-:Y:S10]  /*9dd0*/  @!P0 BRA `(.L_x_73) ;  /* 0x0000000000188947 */ /* 0x000ff40003800000 */
[----:B------:R-:W-:Y:S01]  /*9de0*/  IMAD.MOV.U32 R28, RZ, RZ, R38 ;  /* 0x000000ffff1c7224 */ /* 0x000fe200078e0026 */
[----:B------:R-:W-:Y:S01]  /*9df0*/  MOV R45, 0x9e20 ;  /* 0x00009e20002d7802 */ /* 0x000fe20000000f00 */
[----:B------:R-:W-:-:S07]  /*9e00*/  IMAD.MOV.U32 R44, RZ, RZ, R39 ;  /* 0x000000ffff2c7224 */ /* 0x000fce00078e0027 */
[----:B------:R-:W-:Y:S05]  /*9e10*/  CALL.REL.NOINC `($_Z7CGMYCOSPddddS_S_PcbS_$__internal_trig_reduction_slowpathd) ;  /* 0x000000f000e87944 */ /* 0x000fea0003c00000 */
[----:B------:R-:W-:Y:S02]  /*9e20*/  IMAD.MOV.U32 R46, RZ, RZ, R28 ;  /* 0x000000ffff2e7224 */ /* 0x000fe400078e001c */
[----:B------:R-:W-:-:S07]  /*9e30*/  IMAD.MOV.U32 R47, RZ, RZ, R29 ;  /* 0x000000ffff2f7224 */ /* 0x000fce00078e001d */
.L_x_73:
[----:B------:R-:W-:Y:S05]  /*9e40*/  BSYNC.RECONVERGENT B3 ;  /* 0x0000000000037941 */ /* 0x000fea0003800200 */
.L_x_72:
[----:B------:R-:W-:-:S07]  /*9e50*/  VIADD R52, R25, 0x1 ;  /* 0x0000000119347836 */ /* 0x000fce0000000000 */
.L_x_71:
[----:B------:R-:W-:Y:S05]  /*9e60*/  BSYNC.RECONVERGENT B2 ;  /* 0x0000000000027941 */ /* 0x000fea0003800200 */
.L_x_70:
[----:B------:R-:W0:Y:S01]  /*9e70*/  LDCU.64 UR8, c[0x4][0x8] ;  /* 0x01000100ff0877ac */ /* 0x000e220008000a00 */
[----:B------:R-:W-:-:S05]  /*9e80*/  IMAD.SHL.U32 R24, R52, 0x40, RZ ;  /* 0x0000004034187824 */ /* 0x000fca00078e00ff */
[----:B------:R-:W-:-:S04]  /*9e90*/  LOP3.LUT R24, R24, 0x40, RZ, 0xc0, !PT ;  /* 0x0000004018187812 */ /* 0x000fc800078ec0ff */
[----:B0-----:R-:W-:-:S05]  /*9ea0*/  IADD3 R50, P0, PT, R24, UR8, RZ ;  /* 0x0000000818327c10 */ /* 0x001fca000ff1e0ff */
[----:B------:R-:W-:-:S05]  /*9eb0*/  IMAD.X R51, RZ, RZ, UR9, P0 ;  /* 0x00000009ff337e24 */ /* 0x000fca00080e06ff */
[----:B------:R-:W2:Y:S04]  /*9ec0*/  LDG.E.128.CONSTANT R24, desc[UR10][R50.64] ;  /* 0x0000000a32187981 */ /* 0x000ea8000c1e9d00 */
[----:B------:R-:W3:Y:S04]  /*9ed0*/  LDG.E.128.CONSTANT R28, desc[UR10][R50.64+0x10] ;  /* 0x0000100a321c7981 */ /* 0x000ee8000c1e9d00 */
[----:B------:R0:W4:Y:S01]  /*9ee0*/  LDG.E.128.CONSTANT R32, desc[UR10][R50.64+0x20] ;  /* 0x0000200a32207981 */ /* 0x000122000c1e9d00 */
[----:B------:R-:W-:Y:S01]  /*9ef0*/  IMAD.MOV.U32 R44, RZ, RZ, 0x652b82fe ;  /* 0x652b82feff2c7424 */ /* 0x000fe200078e00ff */
[----:B------:R-:W-:Y:S01]  /*9f00*/  UMOV UR8, 0xfefa39ef ;  /* 0xfefa39ef00087882 */ /* 0x000fe20000000000 */
[----:B------:R-:W-:Y:S01]  /*9f10*/  IMAD.MOV.U32 R45, RZ, RZ, 0x3ff71547 ;  /* 0x3ff71547ff2d7424 */ /* 0x000fe200078e00ff */
[----:B------:R-:W-:Y:S01]  /*9f20*/  UMOV UR9, 0x3fe62e42 ;  /* 0x3fe62e4200097882 */ /* 0x000fe20000000000 */
[----:B------:R-:W-:Y:S01]  /*9f30*/  LOP3.LUT R36, R52, 0x1, RZ, 0xc0, !PT ;  /* 0x0000000134247812 */ /* 0x000fe200078ec0ff */
[----:B------:R-:W1:Y:S01]  /*9f40*/  MUFU.RCP64H R37, R19 ;  /* 0x0000001300257308 */ /* 0x000e620000001800 */
[----:B------:R-:W-:Y:S01]  /*9f50*/  IMAD.MOV.U32 R56, RZ, RZ, 0x20fd8164 ;  /* 0x20fd8164ff387424 */ /* 0x000fe200078e00ff */
[----:B------:R-:W-:Y:S01]  /*9f60*/  FSETP.GEU.AND P1, PT, |R15|, 4.1917929649353027344, PT ;  /* 0x4086232b0f00780b */ /* 0x000fe20003f2e200 */
[----:B------:R-:W-:Y:S01]  /*9f70*/  DFMA R44, R14, R44, 6.75539944105574400000e+15 ;  /* 0x433800000e2c742b */ /* 0x000fe2000000002c */
[----:B------:R-:W-:Y:S01]  /*9f80*/  ISETP.NE.U32.AND P0, PT, R36, 0x1, PT ;  /* 0x000000012400780c */ /* 0x000fe20003f05070 */
[----:B------:R-:W-:Y:S01]  /*9f90*/  IMAD.MOV.U32 R36, RZ, RZ, 0x3da8ff83 ;  /* 0x3da8ff83ff247424 */ /* 0x000fe200078e00ff */
[----:B0-----:R-:W-:Y:S01]  /*9fa0*/  DMUL R50, R46, R46 ;  /* 0x0000002e2e327228 */ /* 0x001fe20000000000 */
[----:B------:R-:W-:Y:S01]  /*9fb0*/  BSSY.RECONVERGENT B0, `(.L_x_74) ;  /* 0x0000050000007945 */ /* 0x000fe20003800200 */
[----:B------:R-:W-:-:S02]  /*9fc0*/  FSEL R56, R56, -8.06006814911005101289e+34, !P0 ;  /* 0xf9785eba38387808 */ /* 0x000fc40004000000 */
[----:B------:R-:W-:Y:S01]  /*9fd0*/  FSEL R57, -R36, 0.11223486810922622681, !P0 ;  /* 0x3de5db6524397808 */ /* 0x000fe20004000100 */
[----:B------:R-:W-:Y:S01]  /*9fe0*/  DADD R48, R44, -6.75539944105574400000e+15 ;  /* 0xc33800002c307429 */ /* 0x000fe20000000000 */
[----:B------:R-:W-:-:S07]  /*9ff0*/  IMAD.MOV.U32 R36, RZ, RZ, 0x1 ;  /* 0x00000001ff247424 */ /* 0x000fce00078e00ff */
[----:B------:R-:W-:Y:S01]  /*a000*/  DFMA R54, R48, -UR8, R14 ;  /* 0x8000000830367c2b */ /* 0x000fe2000800000e */
[----:B------:R-:W-:Y:S01]  /*a010*/  UMOV UR8, 0x3b39803f ;  /* 0x3b39803f00087882 */ /* 0x000fe20000000000 */
[----:B------:R-:W-:-:S06]  /*a020*/  UMOV UR9, 0x3c7abc9e ;  /* 0x3c7abc9e00097882 */ /* 0x000fcc0000000000 */
[----:B------:R-:W-:Y:S01]  /*a030*/  DFMA R48, R48, -UR8, R54 ;  /* 0x8000000830307c2b */ /* 0x000fe20008000036 */
[----:B------:R-:W-:Y:S01]  /*a040*/  UMOV UR8, 0x69ce2bdf ;  /* 0x69ce2bdf00087882 */ /* 0x000fe20000000000 */
[----:B------:R-:W-:Y:S01]  /*a050*/  IMAD.MOV.U32 R54, RZ, RZ, -0x35dec16 ;  /* 0xfca213eaff367424 */ /* 0x000fe200078e00ff */
[----:B------:R-:W-:Y:S01]  /*a060*/  UMOV UR9, 0x3e5ade15 ;  /* 0x3e5ade1500097882 */ /* 0x000fe20000000000 */
[----:B------:R-:W-:-:S06]  /*a070*/  IMAD.MOV.U32 R55, RZ, RZ, 0x3e928af3 ;  /* 0x3e928af3ff377424 */ /* 0x000fcc00078e00ff */
[----:B------:R-:W-:Y:S01]  /*a080*/  DFMA R54, R48, UR8, R54 ;  /* 0x0000000830367c2b */ /* 0x000fe20008000036 */
[----:B------:R-:W-:Y:S01]  /*a090*/  UMOV UR8, 0x62401315 ;  /* 0x6240131500087882 */ /* 0x000fe20000000000 */
[----:B------:R-:W-:-:S06]  /*a0a0*/  UMOV UR9, 0x3ec71dee ;  /* 0x3ec71dee00097882 */ /* 0x000fcc0000000000 */
        /* <DEDUP_REMOVED lines=8> */
[----:B------:R-:W-:Y:S01]  /*a130*/  UMOV UR9, 0x3f56c16c ;  /* 0x3f56c16c00097882 */ /* 0x000fe20000000000 */
[----:B--2---:R-:W-:Y:S02]  /*a140*/  DFMA R24, R50, R56, R24 ;  /* 0x000000383218722b */ /* 0x004fe40000000018 */
[----:B-1----:R-:W-:-:S06]  /*a150*/  DFMA R56, -R18, R36, 1 ;  /* 0x3ff000001238742b */ /* 0x002fcc0000000124 */
[----:B------:R-:W-:Y:S02]  /*a160*/  DFMA R24, R50, R24, R26 ;  /* 0x000000183218722b */ /* 0x000fe4000000001a */
[----:B------:R-:W-:-:S08]  /*a170*/  DFMA R56, R56, R56, R56 ;  /* 0x000000383838722b */ /* 0x000fd00000000038 */
[----:B------:R-:W-:Y:S02]  /*a180*/  DFMA R36, R36, R56, R36 ;  /* 0x000000382424722b */ /* 0x000fe40000000024 */
[----:B------:R-:W-:Y:S01]  /*a190*/  DFMA R56, R48, R54, UR8 ;  /* 0x0000000830387e2b */ /* 0x000fe20008000036 */
[----:B------:R-:W-:Y:S01]  /*a1a0*/  UMOV UR8, 0x11122322 ;  /* 0x1112232200087882 */ /* 0x000fe20000000000 */
[----:B------:R-:W-:Y:S01]  /*a1b0*/  UMOV UR9, 0x3f811111 ;  /* 0x3f81111100097882 */ /* 0x000fe20000000000 */
[----:B---3--:R-:W-:Y:S02]  /*a1c0*/  DFMA R54, R50, R24, R28 ;  /* 0x000000183236722b */ /* 0x008fe4000000001c */
[----:B------:R-:W-:Y:S02]  /*a1d0*/  DADD R28, RZ, -R12 ;  /* 0x00000000ff1c7229 */ /* 0x000fe4000000080c */
[----:B------:R-:W-:Y:S02]  /*a1e0*/  DFMA R26, -R18, R36, 1 ;  /* 0x3ff00000121a742b */ /* 0x000fe40000000124 */
[----:B------:R-:W-:Y:S01]  /*a1f0*/  DFMA R24, R48, R56, UR8 ;  /* 0x0000000830187e2b */ /* 0x000fe20008000038 */
[----:B------:R-:W-:Y:S01]  /*a200*/  UMOV UR8, 0x555502a1 ;  /* 0x555502a100087882 */ /* 0x000fe20000000000 */
[----:B------:R-:W-:Y:S01]  /*a210*/  UMOV UR9, 0x3fa55555 ;  /* 0x3fa5555500097882 */ /* 0x000fe20000000000 */
[----:B------:R-:W-:-:S03]  /*a220*/  DFMA R30, R50, R54, R30 ;  /* 0x00000036321e722b */ /* 0x000fc6000000001e */
[----:B------:R-:W-:Y:S02]  /*a230*/  DFMA R36, R36, R26, R36 ;  /* 0x0000001a2424722b */ /* 0x000fe40000000024 */
[----:B------:R-:W-:Y:S02]  /*a240*/  DMUL R26, R20, R28 ;  /* 0x0000001c141a7228 */ /* 0x000fe40000000000 */
[----:B------:R-:W-:Y:S01]  /*a250*/  DFMA R24, R48, R24, UR8 ;  /* 0x0000000830187e2b */ /* 0x000fe20008000018 */
[----:B------:R-:W-:Y:S01]  /*a260*/  UMOV UR8, 0x55555511 ;  /* 0x5555551100087882 */ /* 0x000fe20000000000 */
[----:B------:R-:W-:Y:S01]  /*a270*/  UMOV UR9, 0x3fc55555 ;  /* 0x3fc5555500097882 */ /* 0x000fe20000000000 */
[----:B----4-:R-:W-:-:S03]  /*a280*/  DFMA R30, R50, R30, R32 ;  /* 0x0000001e321e722b */ /* 0x010fc60000000020 */
[----:B------:R-:W-:Y:S02]  /*a290*/  DMUL R28, R36, R26 ;  /* 0x0000001a241c7228 */ /* 0x000fe40000000000 */
[----:B------:R-:W-:Y:S01]  /*a2a0*/  DFMA R24, R48, R24, UR8 ;  /* 0x0000000830187e2b */ /* 0x000fe20008000018 */
[----:B------:R-:W-:Y:S01]  /*a2b0*/  UMOV UR8, 0xb ;  /* 0x0000000b00087882 */ /* 0x000fe20000000000 */
[----:B------:R-:W-:Y:S01]  /*a2c0*/  UMOV UR9, 0x3fe00000 ;  /* 0x3fe0000000097882 */ /* 0x000fe20000000000 */
[----:B------:R-:W-:Y:S01]  /*a2d0*/  DFMA R30, R50, R30, R34 ;  /* 0x0000001e321e722b */ /* 0x000fe20000000022 */
[----:B------:R-:W-:Y:S02]  /*a2e0*/  FSETP.GEU.AND P4, PT, |R27|, 6.5827683646048100446e-37, PT ;  /* 0x036000001b00780b */ /* 0x000fe40003f8e200 */
[----:B------:R-:W-:Y:S02]  /*a2f0*/  DFMA R32, -R18, R28, R26 ;  /* 0x0000001c1220722b */ /* 0x000fe4000000011a */
[----:B------:R-:W-:-:S03]  /*a300*/  DFMA R24, R48, R24, UR8 ;  /* 0x0000000830187e2b */ /* 0x000fc60008000018 */
[----:B------:R-:W-:Y:S02]  /*a310*/  DFMA R46, R30, R46, R46 ;  /* 0x0000002e1e2e722b */ /* 0x000fe4000000002e */
[----:B------:R-:W-:Y:S02]  /*a320*/  DFMA R30, R50, R30, 1 ;  /* 0x3ff00000321e742b */ /* 0x000fe4000000001e */
[----:B------:R-:W-:Y:S02]  /*a330*/  DFMA R36, R36, R32, R28 ;  /* 0x000000202424722b */ /* 0x000fe4000000001c */
[----:B------:R-:W-:-:S06]  /*a340*/  DFMA R24, R48, R24, 1 ;  /* 0x3ff000003018742b */ /* 0x000fcc0000000018 */
[----:B------:R-:W-:Y:S02]  /*a350*/  FSEL R32, R30, R46, !P0 ;  /* 0x0000002e1e207208 */ /* 0x000fe40004000000 */
[----:B------:R-:W-:Y:S01]  /*a360*/  DFMA R28, R48, R24, 1 ;  /* 0x3ff00000301c742b */ /* 0x000fe20000000018 */
[----:B------:R-:W-:Y:S01]  /*a370*/  FSEL R33, R31, R47, !P0 ;  /* 0x0000002f1f217208 */ /* 0x000fe20004000000 */
[----:B------:R-:W-:Y:S01]  /*a380*/  FFMA R24, RZ, R19, R37 ;  /* 0x00000013ff187223 */ /* 0x000fe20000000025 */
[----:B------:R-:W-:-:S04]  /*a390*/  LOP3.LUT P0, RZ, R52, 0x2, RZ, 0xc0, !PT ;  /* 0x0000000234ff7812 */ /* 0x000fc8000780c0ff */
[----:B------:R-:W-:Y:S01]  /*a3a0*/  FSETP.GT.AND P3, PT, |R24|, 1.469367938527859385e-39, PT ;  /* 0x001000001800780b */ /* 0x000fe20003f64200 */
[----:B------:R-:W-:Y:S02]  /*a3b0*/  DADD R24, RZ, -R32 ;  /* 0x00000000ff187229 */ /* 0x000fe40000000820 */
[----:B------:R-:W-:Y:S02]  /*a3c0*/  IMAD R51, R44, 0x100000, R29 ;  /* 0x001000002c337824 */ /* 0x000fe400078e021d */
[----:B------:R-:W-:Y:S01]  /*a3d0*/  IMAD.MOV.U32 R50, RZ, RZ, R28 ;  /* 0x000000ffff327224 */ /* 0x000fe200078e001c */
[----:B------:R-:W-:Y:S07]  /*a3e0*/  @!P1 BRA `(.L_x_75) ;  /* 0x0000000000309947 */ /* 0x000fee0003800000 */
[----:B------:R-:W-:Y:S01]  /*a3f0*/  FSETP.GEU.AND P2, PT, |R15|, 4.2275390625, PT ;  /* 0x408748000f00780b */ /* 0x000fe20003f4e200 */
[C---:B------:R-:W-:Y:S02]  /*a400*/  DADD R34, R14.reuse, +INF ;  /* 0x7ff000000e227429 */ /* 0x040fe40000000000 */
[----:B------:R-:W-:-:S08]  /*a410*/  DSETP.GEU.AND P1, PT, R14, RZ, PT ;  /* 0x000000ff0e00722a */ /* 0x000fd00003f2e000 */
[----:B------:R-:W-:Y:S02]  /*a420*/  FSEL R50, R34, RZ, P1 ;  /* 0x000000ff22327208 */ /* 0x000fe40000800000 */
[----:B------:R-:W-:Y:S02]  /*a430*/  @!P2 LEA.HI R30, R44, R44, RZ, 0x1 ;  /* 0x0000002c2c1ea211 */ /* 0x000fe400078f08ff */
[----:B------:R-:W-:Y:S02]  /*a440*/  FSEL R51, R35, RZ, P1 ;  /* 0x000000ff23337208 */ /* 0x000fe40000800000 */
[----:B------:R-:W-:-:S05]  /*a450*/  @!P2 SHF.R.S32.HI R31, RZ, 0x1, R30 ;  /* 0x00000001ff1fa819 */ /* 0x000fca000001141e */
[----:B------:R-:W-:Y:S02]  /*a460*/  @!P2 IMAD.IADD R30, R44, 0x1, -R31 ;  /* 0x000000012c1ea824 */ /* 0x000fe400078e0a1f */
[----:B------:R-:W-:-:S03]  /*a470*/  @!P2 IMAD R29, R31, 0x100000, R29 ;  /* 0x001000001f1da824 */ /* 0x000fc600078e021d */
[----:B------:R-:W-:Y:S01]  /*a480*/  @!P2 LEA R31, R30, 0x3ff00000, 0x14 ;  /* 0x3ff000001e1fa811 */ /* 0x000fe200078ea0ff */
[----:B------:R-:W-:-:S06]  /*a490*/  @!P2 IMAD.MOV.U32 R30, RZ, RZ, RZ ;  /* 0x000000ffff1ea224 */ /* 0x000fcc00078e00ff */
[----:B------:R-:W-:-:S11]  /*a4a0*/  @!P2 DMUL R50, R28, R30 ;  /* 0x0000001e1c32a228 */ /* 0x000fd60000000000 */
.L_x_75:
[----:B------:R-:W-:Y:S05]  /*a4b0*/  BSYNC.RECONVERGENT B0 ;  /* 0x0000000000007941 */ /* 0x000fea0003800200 */
.L_x_74:
[----:B------:R-:W-:Y:S01]  /*a4c0*/  BSSY.RECONVERGENT B1, `(.L_x_76) ;  /* 0x000000b000017945 */ /* 0x000fe20003800200 */
[----:B------:R-:W-:Y:S02]  /*a4d0*/  FSEL R52, R32, R24, !P0 ;  /* 0x0000001820347208 */ /* 0x000fe40004000000 */
[----:B------:R-:W-:Y:S01]  /*a4e0*/  FSEL R53, R33, R25, !P0 ;  /* 0x0000001921357208 */ /* 0x000fe20004000000 */
[----:B------:R-:W-:Y:S06]  /*a4f0*/  @P3 BRA P4, `(.L_x_77) ;  /* 0x00000000001c3947 */ /* 0x000fec0002000000 */
[----:B------:R-:W-:Y:S01]  /*a500*/  IMAD.MOV.U32 R28, RZ, RZ, R26 ;  /* 0x000000ffff1c7224 */ /* 0x000fe200078e001a */
[----:B------:R-:W-:Y:S01]  /*a510*/  MOV R26, 0xa550 ;  /* 0x0000a550001a7802 */ /* 0x000fe20000000f00 */
[----:B------:R-:W-:Y:S02]  /*a520*/  IMAD.MOV.U32 R24, RZ, RZ, R18 ;  /* 0x000000ffff187224 */ /* 0x000fe400078e0012 */
[----:B------:R-:W-:-:S07]  /*a530*/  IMAD.MOV.U32 R25, RZ, RZ, R19 ;  /* 0x000000ffff197224 */ /* 0x000fce00078e0013 */
[----:B------:R-:W-:Y:S05]  /*a540*/  CALL.REL.NOINC `($__internal_1_$__cuda_sm20_div_rn_f64_full) ;  /* 0x000000d8000c7944 */ /* 0x000fea0003c00000 */
[----:B------:R-:W-:Y:S02]  /*a550*/  IMAD.MOV.U32 R36, RZ, RZ, R24 ;  /* 0x000000ffff247224 */ /* 0x000fe400078e0018 */
[----:B------:R-:W-:-:S07]  /*a560*/  IMAD.MOV.U32 R37, RZ, RZ, R25 ;  /* 0x000000ffff257224 */ /* 0x000fce00078e0019 */
.L_x_77:
[----:B------:R-:W-:Y:S05]  /*a570*/  BSYNC.RECONVERGENT B1 ;  /* 0x0000000000017941 */ /* 0x000fea0003800200 */
.L_x_76:
        /* <DEDUP_REMOVED lines=28> */
.L_x_81:
[----:B------:R-:W-:Y:S05]  /*a740*/  BSYNC.RECONVERGENT B3 ;  /* 0x0000000000037941 */ /* 0x000fea0003800200 */
.L_x_80:
[----:B------:R-:W-:-:S07]  /*a750*/  VIADD R54, R25, 0x1 ;  /* 0x0000000119367836 */ /* 0x000fce0000000000 */
.L_x_79:
[----:B------:R-:W-:Y:S05]  /*a760*/  BSYNC.RECONVERGENT B2 ;  /* 0x0000000000027941 */ /* 0x000fea0003800200 */
.L_x_78:
        /* <DEDUP_REMOVED lines=13> */
[----:B------:R-:W-:Y:S01]  /*a840*/  IMAD.MOV.U32 R58, RZ, RZ, -0x35dec16 ;  /* 0xfca213eaff3a7424 */ /* 0x000fe200078e00ff */
[----:B------:R-:W-:Y:S01]  /*a850*/  DSETP.NEU.AND P2, PT, |R38|, +INF , PT ;  /* 0x7ff000002600742a */ /* 0x000fe20003f4d200 */
[----:B------:R-:W-:Y:S01]  /*a860*/  IMAD.MOV.U32 R59, RZ, RZ, 0x3e928af3 ;  /* 0x3e928af3ff3b7424 */ /* 0x000fe200078e00ff */
[----:B------:R-:W-:Y:S01]  /*a870*/  DADD R48, -R48, 6.75539944105574400000e+15 ;  /* 0x4338000030307429 */ /* 0x000fe20000000100 */
[----:B------:R-:W-:Y:S01]  /*a880*/  ISETP.NE.U32.AND P1, PT, R55, 0x1, PT ;  /* 0x000000013700780c */ /* 0x000fe20003f25070 */
[----:B------:R-:W-:Y:S01]  /*a890*/  IMAD.MOV.U32 R55, RZ, RZ, 0x20fd8164 ;  /* 0x20fd8164ff377424 */ /* 0x000fe200078e00ff */
[----:B------:R-:W-:Y:S01]  /*a8a0*/  BSSY.RECONVERGENT B2, `(.L_x_82) ;  /* 0x0000050000027945 */ /* 0x000fe20003800200 */
[----:B0-----:R-:W-:-:S03]  /*a8b0*/  IMAD.MOV.U32 R47, RZ, RZ, 0x3da8ff83 ;  /* 0x3da8ff83ff2f7424 */ /* 0x001fc600078e00ff */
[----:B------:R-:W-:Y:S01]  /*a8c0*/  FSEL R46, R55, -8.06006814911005101289e+34, !P1 ;  /* 0xf9785eba372e7808 */ /* 0x000fe20004800000 */
[----:B------:R-:W-:Y:S01]  /*a8d0*/  DFMA R56, R48, -UR8, RZ ;  /* 0x8000000830387c2b */ /* 0x000fe200080000ff */
[----:B------:R-:W-:Y:S01]  /*a8e0*/  UMOV UR8, 0x3b39803f ;  /* 0x3b39803f00087882 */ /* 0x000fe20000000000 */
[----:B------:R-:W-:Y:S01]  /*a8f0*/  UMOV UR9, 0x3c7abc9e ;  /* 0x3c7abc9e00097882 */ /* 0x000fe20000000000 */
[----:B------:R-:W-:-:S05]  /*a900*/  FSEL R47, -R47, 0.11223486810922622681, !P1 ;  /* 0x3de5db652f2f7808 */ /* 0x000fca0004800100 */
[----:B------:R-:W-:Y:S01]  /*a910*/  DFMA R48, R48, -UR8, R56 ;  /* 0x8000000830307c2b */ /* 0x000fe20008000038 */
[----:B------:R-:W-:Y:S01]  /*a920*/  UMOV UR8, 0x69ce2bdf ;  /* 0x69ce2bdf00087882 */ /* 0x000fe20000000000 */
[----:B------:R-:W-:Y:S01]  /*a930*/  UMOV UR9, 0x3e5ade15 ;  /* 0x3e5ade1500097882 */ /* 0x000fe20000000000 */
[----:B------:R-:W-:-:S05]  /*a940*/  DMUL R56, R44, R44 ;  /* 0x0000002c2c387228 */ /* 0x000fca0000000000 */
        /* <DEDUP_REMOVED lines=24> */
[----:B------:R-:W-:-:S08]  /*aad0*/  DFMA R58, R48, R58, UR8 ;  /* 0x00000008303a7e2b */ /* 0x000fd0000800003a */
[----:B------:R-:W-:-:S08]  /*aae0*/  DFMA R58, R48, R58, 1 ;  /* 0x3ff00000303a742b */ /* 0x000fd0000000003a */
[----:B------:R-:W-:Y:S02]  /*aaf0*/  DFMA R48, R48, R58, 1 ;  /* 0x3ff000003030742b */ /* 0x000fe4000000003a */
[----:B--2---:R-:W-:Y:S01]  /*ab00*/  DFMA R24, R56, R46, R24 ;  /* 0x0000002e3818722b */ /* 0x004fe20000000018 */
[----:B------:R-:W-:-:S07]  /*ab10*/  @!P2 IMAD.MOV.U32 R46, RZ, RZ, RZ ;  /* 0x000000ffff2ea224 */ /* 0x000fce00078e00ff */
[----:B------:R-:W-:-:S08]  /*ab20*/  DFMA R24, R56, R24, R26 ;  /* 0x000000183818722b */ /* 0x000fd0000000001a */
[----:B---3--:R-:W-:-:S08]  /*ab30*/  DFMA R24, R56, R24, R28 ;  /* 0x000000183818722b */ /* 0x008fd0000000001c */
[----:B------:R-:W-:-:S08]  /*ab40*/  DFMA R24, R56, R24, R30 ;  /* 0x000000183818722b */ /* 0x000fd0000000001e */
[----:B----4-:R-:W-:-:S08]  /*ab50*/  DFMA R24, R56, R24, R32 ;  /* 0x000000183818722b */ /* 0x010fd00000000020 */
[----:B------:R-:W-:-:S08]  /*ab60*/  DFMA R24, R56, R24, R34 ;  /* 0x000000183818722b */ /* 0x000fd00000000022 */
[----:B------:R-:W-:Y:S02]  /*ab70*/  DFMA R44, R24, R44, R44 ;  /* 0x0000002c182c722b */ /* 0x000fe4000000002c */
[----:B------:R-:W-:-:S10]  /*ab80*/  DFMA R24, R56, R24, 1 ;  /* 0x3ff000003818742b */ /* 0x000fd40000000018 */
[----:B------:R-:W-:Y:S02]  /*ab90*/  FSEL R26, R24, R44, !P1 ;  /* 0x0000002c181a7208 */ /* 0x000fe40004800000 */
[----:B------:R-:W-:Y:S01]  /*aba0*/  FSEL R27, R25, R45, !P1 ;  /* 0x0000002d191b7208 */ /* 0x000fe20004800000 */
[----:B------:R-:W-:Y:S01]  /*abb0*/  @!P2 DMUL R44, RZ, R38 ;  /* 0x00000026ff2ca228 */ /* 0x000fe20000000000 */
[----:B------:R-:W-:-:S04]  /*abc0*/  LOP3.LUT P1, RZ, R54, 0x2, RZ, 0xc0, !PT ;  /* 0x0000000236ff7812 */ /* 0x000fc8000782c0ff */
[----:B------:R-:W-:-:S10]  /*abd0*/  DADD R24, RZ, -R26 ;  /* 0x00000000ff187229 */ /* 0x000fd4000000081a */
[----:B------:R-:W-:Y:S02]  /*abe0*/  FSEL R24, R26, R24, !P1 ;  /* 0x000000181a187208 */ /* 0x000fe40004800000 */
[----:B------:R-:W-:-:S06]  /*abf0*/  FSEL R25, R27, R25, !P1 ;  /* 0x000000191b197208 */ /* 0x000fcc0004800000 */
[----:B------:R-:W-:-:S08]  /*ac00*/  DMUL R24, R48, R24 ;  /* 0x0000001830187228 */ /* 0x000fd00000000000 */
[----:B------:R-:W-:Y:S01]  /*ac10*/  DFMA R52, R50, R52, -R24 ;  /* 0x000000343234722b */ /* 0x000fe20000000818 */
[----:B------:R-:W-:Y:S10]  /*ac20*/  @!P2 BRA `(.L_x_83) ;  /* 0x00000000005ca947 */ /* 0x000ff40003800000 */
[----:B------:R-:W-:Y:S01]  /*ac30*/  UMOV UR8, 0x6dc9c883 ;  /* 0x6dc9c88300087882 */ /* 0x000fe20000000000 */
[----:B------:R-:W-:Y:S01]  /*ac40*/  UMOV UR9, 0x3fe45f30 ;  /* 0x3fe45f3000097882 */ /* 0x000fe20000000000 */
[C---:B------:R-:W-:Y:S02]  /*ac50*/  DSETP.GE.AND P1, PT, |R38|.reuse, 2.14748364800000000000e+09, PT ;  /* 0x41e000002600742a */ /* 0x040fe40003f26200 */
        /* <DEDUP_REMOVED lines=18> */
[----:B------:R-:W-:Y:S02]  /*ad80*/  IMAD.MOV.U32 R44, RZ, RZ, R28 ;  /* 0x000000ffff2c7224 */ /* 0x000fe400078e001c */
[----:B------:R-:W-:-:S07]  /*ad90*/  IMAD.MOV.U32 R45, RZ, RZ, R29 ;  /* 0x000000ffff2d7224 */ /* 0x000fce00078e001d */
.L_x_83:
[----:B------:R-:W-:Y:S05]  /*ada0*/  BSYNC.RECONVERGENT B2 ;  /* 0x0000000000027941 */ /* 0x000fea0003800200 */
.L_x_82:
[----:B------:R-:W0:Y:S01]  /*adb0*/  LDCU.64 UR8, c[0x4][0x8] ;  /* 0x01000100ff0877ac */ /* 0x000e220008000a00 */
[----:B------:R-:W-:-:S05]  /*adc0*/  IMAD.SHL.U32 R24, R46, 0x40, RZ ;  /* 0x000000402e187824 */ /* 0x000fca00078e00ff */
[----:B------:R-:W-:-:S04]  /*add0*/  LOP3.LUT R24, R24, 0x40, RZ, 0xc0, !PT ;  /* 0x0000004018187812 */ /* 0x000fc800078ec0ff */
[----:B0-----:R-:W-:-:S05]  /*ade0*/  IADD3 R56, P1, PT, R24, UR8, RZ ;  /* 0x0000000818387c10 */ /* 0x001fca000ff3e0ff */
[----:B------:R-:W-:-:S05]  /*adf0*/  IMAD.X R57, RZ, RZ, UR9, P1 ;  /* 0x00000009ff397e24 */ /* 0x000fca00088e06ff */
[----:B------:R-:W2:Y:S04]  /*ae00*/  LDG.E.128.CONSTANT R24, desc[UR10][R56.64] ;  /* 0x0000000a38187981 */ /* 0x000ea8000c1e9d00 */
[----:B------:R-:W3:Y:S04]  /*ae10*/  LDG.E.128.CONSTANT R28, desc[UR10][R56.64+0x10] ;  /* 0x0000100a381c7981 */ /* 0x000ee8000c1e9d00 */
[----:B------:R-:W4:Y:S01]  /*ae20*/  LDG.E.128.CONSTANT R32, desc[UR10][R56.64+0x20] ;  /* 0x0000200a38207981 */ /* 0x000f22000c1e9d00 */
[----:B------:R-:W-:Y:S01]  /*ae30*/  LOP3.LUT R47, R46, 0x1, RZ, 0xc0, !PT ;  /* 0x000000012e2f7812 */ /* 0x000fe200078ec0ff */
[----:B------:R-:W-:Y:S01]  /*ae40*/  IMAD.MOV.U32 R58, RZ, RZ, 0x20fd8164 ;  /* 0x20fd8164ff3a7424 */ /* 0x000fe200078e00ff */
[----:B------:R-:W-:Y:S01]  /*ae50*/  DMUL R54, R44, R44 ;  /* 0x0000002c2c367228 */ /* 0x000fe20000000000 */
[----:B------:R-:W-:Y:S01]  /*ae60*/  BSSY.RECONVERGENT B2, `(.L_x_84) ;  /* 0x000002f000027945 */ /* 0x000fe20003800200 */
[----:B------:R-:W-:Y:S01]  /*ae70*/  ISETP.NE.U32.AND P1, PT, R47, 0x1, PT ;  /* 0x000000012f00780c */ /* 0x000fe20003f25070 */
[----:B------:R-:W-:-:S03]  /*ae80*/  IMAD.MOV.U32 R47, RZ, RZ, 0x3da8ff83 ;  /* 0x3da8ff83ff2f7424 */ /* 0x000fc600078e00ff */
[----:B------:R-:W-:Y:S02]  /*ae90*/  FSEL R58, R58, -8.06006814911005101289e+34, !P1 ;  /* 0xf9785eba3a3a7808 */ /* 0x000fe40004800000 */
[----:B------:R-:W-:-:S06]  /*aea0*/  FSEL R59, -R47, 0.11223486810922622681, !P1 ;  /* 0x3de5db652f3b7808 */ /* 0x000fcc0004800100 */
[----:B--2---:R-:W-:-:S08]  /*aeb0*/  DFMA R24, R54, R58, R24 ;  /* 0x0000003a3618722b */ /* 0x004fd00000000018 */
        /* <DEDUP_REMOVED lines=10> */
[----:B------:R-:W-:Y:S01]  /*af60*/  LOP3.LUT P1, RZ, R46, 0x2, RZ, 0xc0, !PT ;  /* 0x000000022eff7812 */ /* 0x000fe2000782c0ff */
[----:B------:R-:W-:-:S03]  /*af70*/  @!P0 IMAD.MOV.U32 R46, RZ, RZ, RZ ;  /* 0x000000ffff2e8224 */ /* 0x000fc600078e00ff */
[----:B------:R-:W-:-:S10]  /*af80*/  DADD R24, RZ, -R26 ;  /* 0x00000000ff187229 */ /* 0x000fd4000000081a */
[----:B------:R-:W-:Y:S02]  /*af90*/  FSEL R24, R26, R24, !P1 ;  /* 0x000000181a187208 */ /* 0x000fe40004800000 */
[----:B------:R-:W-:-:S06]  /*afa0*/  FSEL R25, R27, R25, !P1 ;  /* 0x000000191b197208 */ /* 0x000fcc0004800000 */
[----:B------:R-:W-:-:S08]  /*afb0*/  DMUL R24, R42, R24 ;  /* 0x000000182a187228 */ /* 0x000fd00000000000 */
[----:B------:R-:W-:Y:S01]  /*afc0*/  DFMA R52, R24, R50, R52 ;  /* 0x000000321834722b */ /* 0x000fe20000000034 */
        /* <DEDUP_REMOVED lines=24> */
.L_x_85:
[----:B------:R-:W-:Y:S05]  /*b150*/  BSYNC.RECONVERGENT B2 ;  /* 0x0000000000027941 */ /* 0x000fea0003800200 */
.L_x_84:
        /* <DEDUP_REMOVED lines=20> */
[----:B----4-:R-:W-:Y:S02]  /*b2a0*/  DFMA R32, R50, R24, R32 ;  /* 0x000000183220722b */ /* 0x010fe40000000020 */
[----:B------:R-:W-:-:S06]  /*b2b0*/  DADD R24, R40, 1 ;  /* 0x3ff0000028187429 */ /* 0x000fcc0000000000 */
[----:B------:R-:W0:Y:S01]  /*b2c0*/  MUFU.RCP64H R27, R25 ;  /* 0x00000019001b7308 */ /* 0x000e220000001800 */
[----:B------:R-:W-:-:S03]  /*b2d0*/  DFMA R32, R50, R32, R34 ;  /* 0x000000203220722b */ /* 0x000fc60000000022 */
[----:B------:R-:W-:-:S05]  /*b2e0*/  VIADD R26, R25, 0x300402 ;  /* 0x00300402191a7836 */ /* 0x000fca0000000000 */
[----:B------:R-:W-:Y:S02]  /*b2f0*/  DFMA R44, R32, R44, R44 ;  /* 0x0000002c202c722b */ /* 0x000fe4000000002c */
[----:B------:R-:W-:Y:S02]  /*b300*/  DFMA R32, R50, R32, 1 ;  /* 0x3ff000003220742b */ /* 0x000fe40000000020 */
[----:B0-----:R-:W-:-:S08]  /*b310*/  DFMA R28, -R24, R26, 1 ;  /* 0x3ff00000181c742b */ /* 0x001fd0000000011a */
[----:B------:R-:W-:Y:S02]  /*b320*/  FSEL R32, R32, R44, !P0 ;  /* 0x0000002c20207208 */ /* 0x000fe40004000000 */
[----:B------:R-:W-:Y:S01]  /*b330*/  FSEL R33, R33, R45, !P0 ;  /* 0x0000002d21217208 */ /* 0x000fe20004000000 */
[----:B------:R-:W-:Y:S01]  /*b340*/  DFMA R30, R28, R28, R28 ;  /* 0x0000001c1c1e722b */ /* 0x000fe2000000001c */
[----:B------:R-:W-:-:S04]  /*b350*/  LOP3.LUT P0, RZ, R46, 0x2, RZ, 0xc0, !PT ;  /* 0x000000022eff7812 */ /* 0x000fc8000780c0ff */
[----:B------:R-:W-:-:S03]  /*b360*/  DADD R28, RZ, -R32 ;  /* 0x00000000ff1c7229 */ /* 0x000fc60000000820 */
[----:B------:R-:W-:-:S07]  /*b370*/  DFMA R30, R26, R30, R26 ;  /* 0x0000001e1a1e722b */ /* 0x000fce000000001a */
[----:B------:R-:W-:Y:S02]  /*b380*/  FSEL R40, R32, R28, !P0 ;  /* 0x0000001c20287208 */ /* 0x000fe40004000000 */
[----:B------:R-:W-:Y:S01]  /*b390*/  FSEL R41, R33, R29, !P0 ;  /* 0x0000001d21297208 */ /* 0x000fe20004000000 */
[----:B------:R-:W-:Y:S01]  /*b3a0*/  DFMA R28, -R24, R30, 1 ;  /* 0x3ff00000181c742b */ /* 0x000fe2000000011e */
[----:B------:R-:W-:-:S04]  /*b3b0*/  FSETP.GEU.AND P0, PT, |R26|, 5.8789094863358348022e-39, PT ;  /* 0x004004021a00780b */ /* 0x000fc80003f0e200 */
[----:B------:R-:W-:-:S03]  /*b3c0*/  DMUL R40, R42, R40 ;  /* 0x000000282a287228 */ /* 0x000fc60000000000 */
[----:B------:R-:W-:-:S05]  /*b3d0*/  DFMA R26, R30, R28, R30 ;  /* 0x0000001c1e1a722b */ /* 0x000fca000000001e */
[----:B------:R-:W-:Y:S01]  /*b3e0*/  DFMA R40, -R48, R40, R52 ;  /* 0x000000283028722b */ /* 0x000fe20000000134 */
[----:B------:R-:W-:Y:S10]  /*b3f0*/  @P0 BRA `(.L_x_87) ;  /* 0x0000000000180947 */ /* 0x000ff40003800000 */
[----:B------:R-:W-:Y:S01]  /*b400*/  LOP3.LUT R26, R25, 0x7fffffff, RZ, 0xc0, !PT ;  /* 0x7fffffff191a7812 */ /* 0x000fe200078ec0ff */
[----:B------:R-:W-:Y:S01]  /*b410*/  IMAD.MOV.U32 R27, RZ, RZ, R24 ;  /* 0x000000ffff1b7224 */ /* 0x000fe200078e0018 */
[----:B------:R-:W-:-:S03]  /*b420*/  MOV R24, 0xb450 ;  /* 0x0000b45000187802 */ /* 0x000fc60000000f00 */
[----:B------:R-:W-:-:S07]  /*b430*/  VIADD R26, R26, 0xfff00000 ;  /* 0xfff000001a1a7836 */ /* 0x000fce0000000000 */
[----:B------:R-:W-:Y:S05]  /*b440*/  CALL.REL.NOINC `($__internal_0_$__cuda_sm20_dblrcp_rn_slowpath_v3) ;  /* 0x000000c400a07944 */ /* 0x000fea0003c00000 */
[----:B------:R-:W-:-:S07]  /*b450*/  IMAD.MOV.U32 R27, RZ, RZ, R25 ;  /* 0x000000ffff1b7224 */ /* 0x000fce00078e0019 */
.L_x_87:
[----:B------:R-:W-:Y:S05]  /*b460*/  BSYNC.RECONVERGENT B0 ;  /* 0x0000000000007941 */ /* 0x000fea0003800200 */
.L_x_86:
[----:B------:R-:W-:Y:S01]  /*b470*/  DSETP.NEU.AND P0, PT, R42, 1, PT ;  /* 0x3ff000002a00742a */ /* 0x000fe20003f0d000 */
[----:B------:R-:W-:Y:S05]  /*b480*/  BSSY.RECONVERGENT B2, `(.L_x_88) ;  /* 0x0000096000027945 */ /* 0x000fea0003800200 */
[----:B------:R-:W-:Y:S01]  /*b490*/  FSEL R24, R26, RZ, P0 ;  /* 0x000000ff1a187208 */ /* 0x000fe20000000000 */
[----:B------:R-:W-:Y:S01]  /*b4a0*/  IMAD.MOV.U32 R26, RZ, RZ, R14 ;  /* 0x000000ffff1a7224 */ /* 0x000fe200078e000e */
[----:B------:R-:W-:Y:S01]  /*b4b0*/  FSEL R25, R27, 1.75, P0 ;  /* 0x3fe000001b197808 */ /* 0x000fe20000000000 */
[----:B------:R-:W-:Y:S01]  /*b4c0*/  IMAD.MOV.U32 R27, RZ, RZ, R15 ;  /* 0x000000ffff1b7224 */ /* 0x000fe200078e000f */
[----:B------:R-:W-:-:S04]  /*b4d0*/  ISETP.NE.AND P0, PT, R0, RZ, PT ;  /* 0x000000ff0000720c */ /* 0x000fc80003f05270 */
[----:B------:R-:W-:-:S09]  /*b4e0*/  DMUL R40, R40, R24 ;  /* 0x0000001828287228 */ /* 0x000fd20000000000 */
[----:B------:R-:W-:Y:S05]  /*b4f0*/  @!P0 BRA `(.L_x_89) ;  /* 0x0000000800388947 */ /* 0x000fea0003800000 */
[----:B------:R-:W-:Y:S01]  /*b500*/  DSETP.NEU.AND P0, PT, |R38|, +INF , PT ;  /* 0x7ff000002600742a */ /* 0x000fe20003f0d200 */
[----:B------:R-:W-:-:S13]  /*b510*/  BSSY.RECONVERGENT B3, `(.L_x_90) ;  /* 0x000001b000037945 */ /* 0x000fda0003800200 */
[----:B------:R-:W-:Y:S01]  /*b520*/  @!P0 DMUL R44, RZ, R38 ;  /* 0x00000026ff2c8228 */ /* 0x000fe20000000000 */
[----:B------:R-:W-:Y:S01]  /*b530*/  @!P0 IMAD.MOV.U32 R42, RZ, RZ, RZ ;  /* 0x000000ffff2a8224 */ /* 0x000fe200078e00ff */
[----:B------:R-:W-:Y:S09]  /*b540*/  @!P0 BRA `(.L_x_91) ;  /* 0x00000000005c8947 */ /* 0x000ff20003800000 */
        /* <DEDUP_REMOVED lines=23> */
.L_x_91:
[----:B------:R-:W-:Y:S05]  /*b6c0*/  BSYNC.RECONVERGENT B3 ;  /* 0x0000000000037941 */ /* 0x000fea0003800200 */
.L_x_90:
        /* <DEDUP_REMOVED lines=10> */
[----:B------:R-:W-:Y:S01]  /*b770*/  DSETP.NEU.AND P1, PT, |R36|, +INF , PT ;  /* 0x7ff000002400742a */ /* 0x000fe20003f2d200 */
[----:B------:R-:W-:Y:S01]  /*b780*/  IMAD.MOV.U32 R43, RZ, RZ, 0x3da8ff83 ;  /* 0x3da8ff83ff2b7424 */ /* 0x000fe200078e00ff */
[----:B------:R-:W-:Y:S01]  /*b790*/  ISETP.NE.U32.AND P0, PT, R38, 0x1, PT ;  /* 0x000000012600780c */ /* 0x000fe20003f05070 */
[----:B------:R-:W-:Y:S01]  /*b7a0*/  DMUL R38, R44, R44 ;  /* 0x0000002c2c267228 */ /* 0x000fe20000000000 */
[----:B------:R-:W-:Y:S02]  /*b7b0*/  BSSY.RECONVERGENT B3, `(.L_x_92) ;  /* 0x000002b000037945 */ /* 0x000fe40003800200 */
[----:B------:R-:W-:-:S02]  /*b7c0*/  FSEL R48, R48, -8.06006814911005101289e+34, !P0 ;  /* 0xf9785eba30307808 */ /* 0x000fc40004000000 */
        /* <DEDUP_REMOVED lines=9> */
[----:B------:R-:W-:Y:S01]  /*b860*/  FSEL R26, R24, R44, !P0 ;  /* 0x0000002c181a7208 */ /* 0x000fe20004000000 */
[----:B------:R-:W-:Y:S01]  /*b870*/  @!P1 IMAD.MOV.U32 R44, RZ, RZ, RZ ;  /* 0x000000ffff2c9224 */ /* 0x000fe200078e00ff */
[----:B------:R-:W-:Y:S02]  /*b880*/  FSEL R27, R25, R45, !P0 ;  /* 0x0000002d191b7208 */ /* 0x000fe40004000000 */
[----:B------:R-:W-:Y:S01]  /*b890*/  LOP3.LUT P0, RZ, R42, 0x2, RZ, 0xc0, !PT ;  /* 0x000000022aff7812 */ /* 0x000fe2000780c0ff */
[----:B------:R-:W-:-:S03]  /*b8a0*/  @!P1 DMUL R42, RZ, R36 ;  /* 0x00000024ff2a9228 */ /* 0x000fc60000000000 */
[----:B------:R-:W-:-:S10]  /*b8b0*/  DADD R24, RZ, -R26 ;  /* 0x00000000ff187229 */ /* 0x000fd4000000081a */
[----:B------:R-:W-:Y:S02]  /*b8c0*/  FSEL R38, R26, R24, !P0 ;  /* 0x000000181a267208 */ /* 0x000fe40004000000 */
[----:B------:R-:W-:Y:S01]  /*b8d0*/  FSEL R39, R27, R25, !P0 ;  /* 0x000000191b277208 */ /* 0x000fe20004000000 */
[----:B------:R-:W-:Y:S06]  /*b8e0*/  @!P1 BRA `(.L_x_93) ;  /* 0x00000000005c9947 */ /* 0x000fec0003800000 */
        /* <DEDUP_REMOVED lines=23> */
.L_x_93:
[----:B------:R-:W-:Y:S05]  /*ba60*/  BSYNC.RECONVERGENT B3 ;  /* 0x0000000000037941 */ /* 0x000fea0003800200 */
.L_x_92:
        /* <DEDUP_REMOVED lines=10> */
[----:B------:R-:W-:Y:S01]  /*bb10*/  BSSY.RECONVERGENT B1, `(.L_x_94) ;  /* 0x000002a000017945 */ /* 0x000fe20003800200 */
[----:B------:R-:W-:Y:S01]  /*bb20*/  IMAD.MOV.U32 R45, RZ, RZ, 0x3da8ff83 ;  /* 0x3da8ff83ff2d7424 */ /* 0x000fe200078e00ff */
[----:B------:R-:W-:Y:S01]  /*bb30*/  ISETP.NE.U32.AND P0, PT, R36, 0x1, PT ;  /* 0x000000012400780c */ /* 0x000fe20003f05070 */
[----:B------:R-:W-:-:S03]  /*bb40*/  DMUL R36, R42, R42 ;  /* 0x0000002a2a247228 */ /* 0x000fc60000000000 */
[----:B------:R-:W-:Y:S02]  /*bb50*/  FSEL R48, R48, -8.06006814911005101289e+34, !P0 ;  /* 0xf9785eba30307808 */ /* 0x000fe40004000000 */
[----:B------:R-:W-:-:S06]  /*bb60*/  FSEL R49, -R45, 0.11223486810922622681, !P0 ;  /* 0x3de5db652d317808 */ /* 0x000fcc0004000100 */
[----:B--2---:R-:W-:-:S08]  /*bb70*/  DFMA R24, R36, R48, R24 ;  /* 0x000000302418722b */ /* 0x004fd00000000018 */
[----:B------:R-:W-:Y:S01]  /*bb80*/  DFMA R24, R36, R24, R26 ;  /* 0x000000182418722b */ /* 0x000fe2000000001a */
[----:B------:R-:W0:Y:S01]  /*bb90*/  MUFU.RCP64H R27, R21 ;  /* 0x00000015001b7308 */ /* 0x000e220000001800 */
[----:B------:R-:W-:-:S06]  /*bba0*/  IMAD.MOV.U32 R26, RZ, RZ, 0x1 ;  /* 0x00000001ff1a7424 */ /* 0x000fcc00078e00ff */
[----:B---3--:R-:W-:-:S08]  /*bbb0*/  DFMA R24, R36, R24, R28 ;  /* 0x000000182418722b */ /* 0x008fd0000000001c */
[----:B------:R-:W-:Y:S02]  /*bbc0*/  DFMA R24, R36, R24, R30 ;  /* 0x000000182418722b */ /* 0x000fe4000000001e */
[----:B0-----:R-:W-:-:S06]  /*bbd0*/  DFMA R28, -R20, R26, 1 ;  /* 0x3ff00000141c742b */ /* 0x001fcc000000011a */
[----:B----4-:R-:W-:Y:S02]  /*bbe0*/  DFMA R24, R36, R24, R32 ;  /* 0x000000182418722b */ /* 0x010fe40000000020 */
[----:B------:R-:W-:-:S06]  /*bbf0*/  DFMA R28, R28, R28, R28 ;  /* 0x0000001c1c1c722b */ /* 0x000fcc000000001c */
[----:B------:R-:W-:Y:S02]  /*bc00*/  DFMA R24, R36, R24, R34 ;  /* 0x000000182418722b */ /* 0x000fe40000000022 */
[----:B------:R-:W-:-:S06]  /*bc10*/  DFMA R28, R26, R28, R26 ;  /* 0x0000001c1a1c722b */ /* 0x000fcc000000001a */
[----:B------:R-:W-:Y:S02]  /*bc20*/  DFMA R42, R24, R42, R42 ;  /* 0x0000002a182a722b */ /* 0x000fe4000000002a */
[----:B------:R-:W-:-:S10]  /*bc30*/  DFMA R24, R36, R24, 1 ;  /* 0x3ff000002418742b */ /* 0x000fd40000000018 */
[----:B------:R-:W-:Y:S02]  /*bc40*/  FSEL R30, R24, R42, !P0 ;  /* 0x0000002a181e7208 */ /* 0x000fe40004000000 */
[----:B------:R-:W-:Y:S02]  /*bc50*/  FSEL R31, R25, R43, !P0 ;  /* 0x0000002b191f7208 */ /* 0x000fe40004000000 */
[----:B------:R-:W-:-:S04]  /*bc60*/  LOP3.LUT P0, RZ, R44, 0x2, RZ, 0xc0, !PT ;  /* 0x000000022cff7812 */ /* 0x000fc8000780c0ff */
[----:B------:R-:W-:-:S10]  /*bc70*/  DADD R24, RZ, -R30 ;  /* 0x00000000ff187229 */ /* 0x000fd4000000081e */
[----:B------:R-:W-:Y:S02]  /*bc80*/  FSEL R26, R30, R24, !P0 ;  /* 0x000000181e1a7208 */ /* 0x000fe40004000000 */
[----:B------:R-:W-:Y:S01]  /*bc90*/  FSEL R27, R31, R25, !P0 ;  /* 0x000000191f1b7208 */ /* 0x000fe20004000000 */
[----:B------:R-:W-:-:S05]  /*bca0*/  DFMA R24, -R20, R28, 1 ;  /* 0x3ff000001418742b */ /* 0x000fca000000011c */
[----:B------:R-:W-:-:S03]  /*bcb0*/  DADD R38, R38, -R26 ;  /* 0x0000000026267229 */ /* 0x000fc6000000081a */
[----:B------:R-:W-:-:S05]  /*bcc0*/  DFMA R24, R28, R24, R28 ;  /* 0x000000181c18722b */ /* 0x000fca000000001c */
[----:B------:R-:W-:-:S08]  /*bcd0*/  DMUL R38, R18, R38 ;  /* 0x0000002612267228 */ /* 0x000fd00000000000 */
[----:B------:R-:W-:Y:S02]  /*bce0*/  DMUL R26, R38, R24 ;  /* 0x00000018261a7228 */ /* 0x000fe40000000000 */
[----:B------:R-:W-:-:S06]  /*bcf0*/  FSETP.GEU.AND P1, PT, |R39|, 6.5827683646048100446e-37, PT ;  /* 0x036000002700780b */ /* 0x000fcc0003f2e200 */
        /* <DEDUP_REMOVED lines=11> */
.L_x_95:
[----:B------:R-:W-:Y:S05]  /*bdb0*/  BSYNC.RECONVERGENT B1 ;  /* 0x0000000000017941 */ /* 0x000fea0003800200 */
.L_x_94:
[----:B------:R-:W-:Y:S02]  /*bdc0*/  IMAD.MOV.U32 R26, RZ, RZ, R24 ;  /* 0x000000ffff1a7224 */ /* 0x000fe400078e0018 */
[----:B------:R-:W-:-:S07]  /*bdd0*/  IMAD.MOV.U32 R27, RZ, RZ, R25 ;  /* 0x000000ffff1b7224 */ /* 0x000fce00078e0019 */
.L_x_89:
[----:B------:R-:W-:Y:S05]  /*bde0*/  BSYNC.RECONVERGENT B2 ;  /* 0x0000000000027941 */ /* 0x000fea0003800200 */
.L_x_88:
[----:B------:R-:W0:Y:S01]  /*bdf0*/  MUFU.RCP64H R21, R19 ;  /* 0x0000001300157308 */ /* 0x000e220000001800 */
[----:B------:R-:W-:Y:S01]  /*be00*/  IMAD.MOV.U32 R20, RZ, RZ, 0x1 ;  /* 0x00000001ff147424 */ /* 0x000fe200078e00ff */
[----:B------:R-:W-:Y:S01]  /*be10*/  BSSY.RECONVERGENT B1, `(.L_x_96) ;  /* 0x0000013000017945 */ /* 0x000fe20003800200 */
[----:B------:R-:W-:-:S04]  /*be20*/  DADD R40, R40, -R26 ;  /* 0x0000000028287229 */ /* 0x000fc8000000081a */
        /* <DEDUP_REMOVED lines=17> */
.L_x_97:
[----:B------:R-:W-:Y:S05]  /*bf40*/  BSYNC.RECONVERGENT B1 ;  /* 0x0000000000017941 */ /* 0x000fea0003800200 */
.L_x_96:
[----:B------:R-:W-:Y:S01]  /*bf50*/  DMUL R18, R40, R24 ;  /* 0x0000001828127228 */ /* 0x000fe20000000000 */
[----:B------:R-:W-:Y:S10]  /*bf60*/  BRA `(.L_x_98) ;  /* 0x0000002400f47947 */ /* 0x000ff40003800000 */
.L_x_62:
[----:B------:R-:W-:Y:S01]  /*bf70*/  DADD R18, -R12, R14 ;  /* 0x000000000c127229 */ /* 0x000fe2000000010e */
[----:B------:R-:W-:Y:S01]  /*bf80*/  IMAD.MOV.U32 R20, RZ, RZ, 0x1 ;  /* 0x00000001ff147424 */ /* 0x000fe200078e00ff */
[----:B------:R-:W0:Y:S01]  /*bf90*/  I2F.F64.U32 R28, R0 ;  /* 0x00000000001c7312 */ /* 0x000e220000201800 */
[----:B------:R-:W-:Y:S01]  /*bfa0*/  UMOV UR8, 0x54442d18 ;  /* 0x54442d1800087882 */ /* 0x000fe20000000000 */
[----:B------:R-:W-:Y:S01]  /*bfb0*/  UMOV UR9, 0x400921fb ;  /* 0x400921fb00097882 */ /* 0x000fe20000000000 */
[----:B------:R-:W-:Y:S05]  /*bfc0*/  BSSY.RECONVERGENT B1, `(.L_x_99) ;  /* 0x0000017000017945 */ /* 0x000fea0003800200 */
[----:B------:R-:W1:Y:S02]  /*bfd0*/  MUFU.RCP64H R21, R19 ;  /* 0x0000001300157308 */ /* 0x000e640000001800 */
[----:B-1----:R-:W-:-:S08]  /*bfe0*/  DFMA R24, -R18, R20, 1 ;  /* 0x3ff000001218742b */ /* 0x002fd00000000114 */
[----:B------:R-:W-:-:S08]  /*bff0*/  DFMA R24, R24, R24, R24 ;  /* 0x000000181818722b */ /* 0x000fd00000000018 */
[----:B------:R-:W-:Y:S02]  /*c000*/  DFMA R24, R20, R24, R20 ;  /* 0x000000181418722b */ /* 0x000fe40000000014 */
[----:B0-----:R-:W-:-:S06]  /*c010*/  DMUL R20, R28, UR8 ;  /* 0x000000081c147c28 */ /* 0x001fcc0008000000 */
[----:B------:R-:W-:-:S04]  /*c020*/  DFMA R26, -R18, R24, 1 ;  /* 0x3ff00000121a742b */ /* 0x000fc80000000118 */
[----:B------:R-:W-:-:S04]  /*c030*/  FSETP.GEU.AND P1, PT, |R21|, 6.5827683646048100446e-37, PT ;  /* 0x036000001500780b */ /* 0x000fc80003f2e200 */
        /* <DEDUP_REMOVED lines=15> */
.L_x_100:
[----:B------:R-:W-:Y:S05]  /*c130*/  BSYNC.RECONVERGENT B1 ;  /* 0x0000000000017941 */ /* 0x000fea0003800200 */
.L_x_99:
        /* <DEDUP_REMOVED lines=8> */
.L_x_101:
[----:B------:R-:W0:Y:S01]  /*c1c0*/  MUFU.RCP64H R27, R19 ;  /* 0x00000013001b7308 */ /* 0x000e220000001800 */
[----:B------:R-:W-:Y:S01]  /*c1d0*/  IMAD.MOV.U32 R26, RZ, RZ, 0x1 ;  /* 0x00000001ff1a7424 */ /* 0x000fe200078e00ff */
[----:B------:R-:W-:Y:S01]  /*c1e0*/  DSETP.NEU.AND P0, PT, R42, RZ, PT ;  /* 0x000000ff2a00722a */ /* 0x000fe20003f0d000 */
[----:B------:R-:W-:Y:S01]  /*c1f0*/  BSSY.RECONVERGENT B0, `(.L_x_102) ;  /* 0x000001b000007945 */ /* 0x000fe20003800200 */
[----:B------:R-:W-:Y:S02]  /*c200*/  IMAD.MOV.U32 R40, RZ, RZ, R25 ;  /* 0x000000ffff287224 */ /* 0x000fe400078e0019 */
[----:B------:R-:W-:-:S10]  /*c210*/  IMAD.MOV.U32 R41, RZ, RZ, R24 ;  /* 0x000000ffff297224 */ /* 0x000fd400078e0018 */
[----:B------:R-:W-:Y:S01]  /*c220*/  @!P0 CS2R R40, SRZ ;  /* 0x0000000000288805 */ /* 0x000fe2000001ff00 */
[----:B0-----:R-:W-:-:S08]  /*c230*/  DFMA R28, -R18, R26, 1 ;  /* 0x3ff00000121c742b */ /* 0x001fd0000000011a */
[----:B------:R-:W-:-:S08]  /*c240*/  DFMA R28, R28, R28, R28 ;  /* 0x0000001c1c1c722b */ /* 0x000fd0000000001c */
[----:B------:R-:W-:Y:S02]  /*c250*/  DFMA R28, R26, R28, R26 ;  /* 0x0000001c1a1c722b */ /* 0x000fe4000000001a */
[----:B------:R-:W-:-:S06]  /*c260*/  DADD R26, RZ, -R12 ;  /* 0x00000000ff1a7229 */ /* 0x000fcc000000080c */
[----:B------:R-:W-:Y:S02]  /*c270*/  DFMA R32, -R18, R28, 1 ;  /* 0x3ff000001220742b */ /* 0x000fe4000000011c */
[----:B------:R-:W-:Y:S02]  /*c280*/  DMUL R30, R20, R26 ;  /* 0x0000001a141e7228 */ /* 0x000fe40000000000 */
[----:B------:R-:W-:-:S04]  /*c290*/  DADD R26, R42, 2 ;  /* 0x400000002a1a7429 */ /* 0x000fc80000000000 */
[----:B------:R-:W-:-:S04]  /*c2a0*/  DFMA R32, R28, R32, R28 ;  /* 0x000000201c20722b */ /* 0x000fc8000000001c */
[----:B------:R-:W-:Y:S02]  /*c2b0*/  FSETP.GEU.AND P3, PT, |R31|, 6.5827683646048100446e-37, PT ;  /* 0x036000001f00780b */ /* 0x000fe40003f6e200 */
[----:B------:R-:W-:Y:S02]  /*c2c0*/  LOP3.LUT R26, R27, 0x7ff00000, RZ, 0xc0, !PT ;  /* 0x7ff000001b1a7812 */ /* 0x000fe400078ec0ff */
[----:B------:R-:W-:Y:S02]  /*c2d0*/  DMUL R38, R32, R30 ;  /* 0x0000001e20267228 */ /* 0x000fe40000000000 */
[----:B------:R-:W-:-:S06]  /*c2e0*/  ISETP.NE.AND P1, PT, R26, 0x7ff00000, PT ;  /* 0x7ff000001a00780c */ /* 0x000fcc0003f25270 */
[----:B------:R-:W-:-:S08]  /*c2f0*/  DFMA R28, -R18, R38, R30 ;  /* 0x00000026121c722b */ /* 0x000fd0000000011e */
        /* <DEDUP_REMOVED lines=10> */
.L_x_103:
[----:B------:R-:W-:Y:S05]  /*c3a0*/  BSYNC.RECONVERGENT B0 ;  /* 0x0000000000007941 */ /* 0x000fea0003800200 */
.L_x_102:
        /* <DEDUP_REMOVED lines=10> */
.L_x_105:
[----:B------:R-:W-:Y:S05]  /*c450*/  BSYNC.RECONVERGENT B1 ;  /* 0x0000000000017941 */ /* 0x000fea0003800200 */
.L_x_104:
        /* <DEDUP_REMOVED lines=28> */
.L_x_109:
[----:B------:R-:W-:Y:S05]  /*c620*/  BSYNC.RECONVERGENT B3 ;  /* 0x0000000000037941 */ /* 0x000fea0003800200 */
.L_x_108:
[----:B------:R-:W-:-:S07]  /*c630*/  VIADD R46, R25, 0x1 ;  /* 0x00000001192e7836 */ /* 0x000fce0000000000 */
.L_x_107:
[----:B------:R-:W-:Y:S05]  /*c640*/  BSYNC.RECONVERGENT B2 ;  /* 0x0000000000027941 */ /* 0x000fea0003800200 */
.L_x_106:
        /* <DEDUP_REMOVED lines=15> */
[----:B------:R-:W-:Y:S01]  /*c740*/  BSSY.RECONVERGENT B1, `(.L_x_110) ;  /* 0x000004e000017945 */ /* 0x000fe20003800200 */
[----:B------:R-:W-:Y:S01]  /*c750*/  DADD R48, -R48, 6.75539944105574400000e+15 ;  /* 0x4338000030307429 */ /* 0x000fe20000000100 */
[----:B------:R-:W-:Y:S01]  /*c760*/  ISETP.NE.U32.AND P0, PT, R47, 0x1, PT ;  /* 0x000000012f00780c */ /* 0x000fe20003f05070 */
[----:B------:R-:W-:Y:S01]  /*c770*/  IMAD.MOV.U32 R47, RZ, RZ, 0x3da8ff83 ;  /* 0x3da8ff83ff2f7424 */ /* 0x000fe200078e00ff */
[----:B0-----:R-:W-:Y:S01]  /*c780*/  DMUL R44, R36, R36 ;  /* 0x00000024242c7228 */ /* 0x001fe20000000000 */
[----:B------:R-:W-:-:S02]  /*c790*/  IMAD.MOV.U32 R54, RZ, RZ, -0x35dec16 ;  /* 0xfca213eaff367424 */ /* 0x000fc400078e00ff */
[----:B------:R-:W-:Y:S02]  /*c7a0*/  IMAD.MOV.U32 R55, RZ, RZ, 0x3e928af3 ;  /* 0x3e928af3ff377424 */ /* 0x000fe400078e00ff */
[----:B------:R-:W-:Y:S01]  /*c7b0*/  DFMA R52, R48, -UR8, RZ ;  /* 0x8000000830347c2b */ /* 0x000fe200080000ff */
[----:B------:R-:W-:Y:S01]  /*c7c0*/  UMOV UR8, 0x3b39803f ;  /* 0x3b39803f00087882 */ /* 0x000fe20000000000 */
[----:B------:R-:W-:-:S06]  /*c7d0*/  UMOV UR9, 0x3c7abc9e ;  /* 0x3c7abc9e00097882 */ /* 0x000fcc0000000000 */
[----:B------:R-:W-:Y:S01]  /*c7e0*/  DFMA R48, R48, -UR8, R52 ;  /* 0x8000000830307c2b */ /* 0x000fe20008000034 */
[----:B------:R-:W-:Y:S01]  /*c7f0*/  UMOV UR8, 0x69ce2bdf ;  /* 0x69ce2bdf00087882 */ /* 0x000fe20000000000 */
[----:B------:R-:W-:Y:S01]  /*c800*/  IMAD.MOV.U32 R52, RZ, RZ, 0x20fd8164 ;  /* 0x20fd8164ff347424 */ /* 0x000fe200078e00ff */
[----:B------:R-:W-:Y:S01]  /*c810*/  FSEL R53, -R47, 0.11223486810922622681, !P0 ;  /* 0x3de5db652f357808 */ /* 0x000fe20004000100 */
[----:B------:R-:W-:-:S03]  /*c820*/  UMOV UR9, 0x3e5ade15 ;  /* 0x3e5ade1500097882 */ /* 0x000fc60000000000 */
[----:B------:R-:W-:Y:S01]  /*c830*/  FSEL R52, R52, -8.06006814911005101289e+34, !P0 ;  /* 0xf9785eba34347808 */ /* 0x000fe20004000000 */
        /* <DEDUP_REMOVED lines=27> */
[----:B--2---:R-:W-:Y:S02]  /*c9f0*/  DFMA R24, R44, R52, R24 ;  /* 0x000000342c18722b */ /* 0x004fe40000000018 */
[----:B-1----:R-:W-:-:S06]  /*ca00*/  DFMA R52, -R18, R50, 1 ;  /* 0x3ff000001234742b */ /* 0x002fcc0000000132 */
[----:B------:R-:W-:Y:S02]  /*ca10*/  DFMA R26, R44, R24, R26 ;  /* 0x000000182c1a722b */ /* 0x000fe4000000001a */
[----:B------:R-:W-:-:S06]  /*ca20*/  DFMA R52, R52, R52, R52 ;  /* 0x000000343434722b */ /* 0x000fcc0000000034 */
[----:B---3--:R-:W-:Y:S02]  /*ca30*/  DFMA R26, R44, R26, R28 ;  /* 0x0000001a2c1a722b */ /* 0x008fe4000000001c */
[----:B------:R-:W-:Y:S02]  /*ca40*/  DFMA R24, R50, R52, R50 ;  /* 0x000000343218722b */ /* 0x000fe40000000032 */
[----:B------:R-:W-:-:S04]  /*ca50*/  DADD R28, R12, -R12 ;  /* 0x000000000c1c7229 */ /* 0x000fc8000000080c */
[----:B------:R-:W-:Y:S02]  /*ca60*/  DFMA R30, R44, R26, R30 ;  /* 0x0000001a2c1e722b */ /* 0x000fe4000000001e */
[----:B------:R-:W-:Y:S02]  /*ca70*/  DFMA R50, -R18, R24, 1 ;  /* 0x3ff000001232742b */ /* 0x000fe40000000118 */
[----:B------:R-:W-:-:S04]  /*ca80*/  DMUL R26, R20, R28 ;  /* 0x0000001c141a7228 */ /* 0x000fc80000000000 */
[----:B----4-:R-:W-:Y:S02]  /*ca90*/  DFMA R30, R44, R30, R32 ;  /* 0x0000001e2c1e722b */ /* 0x010fe40000000020 */
[----:B------:R-:W-:-:S04]  /*caa0*/  DFMA R24, R24, R50, R24 ;  /* 0x000000321818722b */ /* 0x000fc80000000018 */
[----:B------:R-:W-:Y:S02]  /*cab0*/  FSETP.GEU.AND P2, PT, |R27|, 6.5827683646048100446e-37, PT ;  /* 0x036000001b00780b */ /* 0x000fe40003f4e200 */
[----:B------:R-:W-:Y:S02]  /*cac0*/  DFMA R30, R44, R30, R34 ;  /* 0x0000001e2c1e722b */ /* 0x000fe40000000022 */
[----:B------:R-:W-:-:S06]  /*cad0*/  DMUL R28, R24, R26 ;  /* 0x0000001a181c7228 */ /* 0x000fcc0000000000 */
[----:B------:R-:W-:Y:S02]  /*cae0*/  DFMA R32, R30, R36, R36 ;  /* 0x000000241e20722b */ /* 0x000fe40000000024 */
[----:B------:R-:W-:Y:S02]  /*caf0*/  DFMA R34, -R18, R28, R26 ;  /* 0x0000001c1222722b */ /* 0x000fe4000000011a */
[----:B------:R-:W-:-:S06]  /*cb00*/  DFMA R30, R44, R30, 1 ;  /* 0x3ff000002c1e742b */ /* 0x000fcc000000001e */
[----:B------:R-:W-:-:S04]  /*cb10*/  DFMA R36, R24, R34, R28 ;  /* 0x000000221824722b */ /* 0x000fc8000000001c */
[----:B------:R-:W-:Y:S02]  /*cb20*/  FSEL R28, R30, R32, !P0 ;  /* 0x000000201e1c7208 */ /* 0x000fe40004000000 */
[----:B------:R-:W-:Y:S02]  /*cb30*/  FSEL R29, R31, R33, !P0 ;  /* 0x000000211f1d7208 */ /* 0x000fe40004000000 */
[----:B------:R-:W-:Y:S02]  /*cb40*/  LOP3.LUT P0, RZ, R46, 0x2, RZ, 0xc0, !PT ;  /* 0x000000022eff7812 */ /* 0x000fe4000780c0ff */
[----:B------:R-:W-:Y:S02]  /*cb50*/  FFMA R30, RZ, R19, R37 ;  /* 0x00000013ff1e7223 */ /* 0x000fe40000000025 */
[----:B------:R-:W-:-:S03]  /*cb60*/  DADD R24, RZ, -R28 ;  /* 0x00000000ff187229 */ /* 0x000fc6000000081c */
[----:B------:R-:W-:-:S07]  /*cb70*/  FSETP.GT.AND P1, PT, |R30|, 1.469367938527859385e-39, PT ;  /* 0x001000001e00780b */ /* 0x000fce0003f24200 */
[----:B------:R-:W-:Y:S02]  /*cb80*/  FSEL R52, R28, R24, !P0 ;  /* 0x000000181c347208 */ /* 0x000fe40004000000 */
[----:B------:R-:W-:-:S04]  /*cb90*/  FSEL R53, R29, R25, !P0 ;  /* 0x000000191d357208 */ /* 0x000fc80004000000 */
        /* <DEDUP_REMOVED lines=8> */
.L_x_111:
[----:B------:R-:W-:Y:S05]  /*cc20*/  BSYNC.RECONVERGENT B1 ;  /* 0x0000000000017941 */ /* 0x000fea0003800200 */
.L_x_110:
        /* <DEDUP_REMOVED lines=28> */
.L_x_115:
[----:B------:R-:W-:Y:S05]  /*cdf0*/  BSYNC.RECONVERGENT B3 ;  /* 0x0000000000037941 */ /* 0x000fea0003800200 */
.L_x_114:
[----:B------:R-:W-:-:S07]  /*ce00*/  VIADD R54, R25, 0x1 ;  /* 0x0000000119367836 */ /* 0x000fce0000000000 */
.L_x_113:
[----:B------:R-:W-:Y:S05]  /*ce10*/  BSYNC.RECONVERGENT B2 ;  /* 0x0000000000027941 */ /* 0x000fea0003800200 */
.L_x_112:
        /* <DEDUP_REMOVED lines=8> */
[----:B------:R-:W-:Y:S01]  /*cea0*/  LOP3.LUT R50, R54, 0x1, RZ, 0xc0, !PT ;  /* 0x0000000136327812 */ /* 0x000fe200078ec0ff */
[----:B------:R-:W-:Y:S01]  /*ceb0*/  IMAD.MOV.U32 R44, RZ, RZ, 0x652b82fe ;  /* 0x652b82feff2c7424 */ /* 0x000fe200078e00ff */
[----:B------:R-:W-:Y:S01]  /*cec0*/  UMOV UR8, 0xfefa39ef ;  /* 0xfefa39ef00087882 */ /* 0x000fe20000000000 */
[----:B------:R-:W-:Y:S01]  /*ced0*/  IMAD.MOV.U32 R45, RZ, RZ, 0x3ff71547 ;  /* 0x3ff71547ff2d7424 */ /* 0x000fe200078e00ff */
[----:B------:R-:W-:Y:S01]  /*cee0*/  ISETP.NE.U32.AND P1, PT, R50, 0x1, PT ;  /* 0x000000013200780c */ /* 0x000fe20003f25070 */
[----:B------:R-:W-:Y:S01]  /*cef0*/  IMAD.MOV.U32 R50, RZ, RZ, 0x3da8ff83 ;  /* 0x3da8ff83ff327424 */ /* 0x000fe200078e00ff */
[----:B------:R-:W-:Y:S01]  /*cf00*/  UMOV UR9, 0x3fe62e42 ;  /* 0x3fe62e4200097882 */ /* 0x000fe20000000000 */
[----:B------:R-:W-:Y:S01]  /*cf10*/  IMAD.MOV.U32 R58, RZ, RZ, 0x20fd8164 ;  /* 0x20fd8164ff3a7424 */ /* 0x000fe200078e00ff */
[----:B------:R-:W-:Y:S01]  /*cf20*/  FSETP.GEU.AND P2, PT, |R13|, 4.1917929649353027344, PT ;  /* 0x4086232b0d00780b */ /* 0x000fe20003f4e200 */
[----:B------:R-:W-:Y:S01]  /*cf30*/  DFMA R44, R12, R44, 6.75539944105574400000e+15 ;  /* 0x433800000c2c742b */ /* 0x000fe2000000002c */
[----:B------:R-:W-:Y:S01]  /*cf40*/  FSEL R59, -R50, 0.11223486810922622681, !P1 ;  /* 0x3de5db65323b7808 */ /* 0x000fe20004800100 */
[----:B------:R-:W-:Y:S01]  /*cf50*/  DMUL R50, R46, R46 ;  /* 0x0000002e2e327228 */ /* 0x000fe20000000000 */
[----:B------:R-:W-:Y:S01]  /*cf60*/  FSEL R58, R58, -8.06006814911005101289e+34, !P1 ;  /* 0xf9785eba3a3a7808 */ /* 0x000fe20004800000 */
[----:B------:R-:W-:Y:S01]  /*cf70*/  BSSY.RECONVERGENT B0, `(.L_x_116) ;  /* 0x0000044000007945 */ /* 0x000fe20003800200 */
[----:B------:R-:W-:-:S05]  /*cf80*/  DSETP.NEU.AND P3, PT, |R38|, +INF , PT ;  /* 0x7ff000002600742a */ /* 0x000fca0003f6d200 */
[----:B--2---:R-:W-:Y:S02]  /*cf90*/  DFMA R58, R50, R58, R24 ;  /* 0x0000003a323a722b */ /* 0x004fe40000000018 */
[----:B------:R-:W-:-:S06]  /*cfa0*/  DADD R24, R44, -6.75539944105574400000e+15 ;  /* 0xc33800002c187429 */ /* 0x000fcc0000000000 */
[----:B------:R-:W-:Y:S02]  /*cfb0*/  DFMA R26, R50, R58, R26 ;  /* 0x0000003a321a722b */ /* 0x000fe4000000001a */
[----:B0-----:R-:W-:Y:S01]  /*cfc0*/  DFMA R56, R24, -UR8, R12 ;  /* 0x8000000818387c2b */ /* 0x001fe2000800000c */
[----:B------:R-:W-:Y:S01]  /*cfd0*/  UMOV UR8, 0x3b39803f ;  /* 0x3b39803f00087882 */ /* 0x000fe20000000000 */
[----:B------:R-:W-:-:S04]  /*cfe0*/  UMOV UR9, 0x3c7abc9e ;  /* 0x3c7abc9e00097882 */ /* 0x000fc80000000000 */
[----:B---3--:R-:W-:Y:S02]  /*cff0*/  DFMA R26, R50, R26, R28 ;  /* 0x0000001a321a722b */ /* 0x008fe4000000001c */
[----:B------:R-:W-:Y:S01]  /*d000*/  DFMA R24, R24, -UR8, R56 ;  /* 0x8000000818187c2b */ /* 0x000fe20008000038 */
[----:B------:R-:W-:Y:S01]  /*d010*/  UMOV UR8, 0x69ce2bdf ;  /* 0x69ce2bdf00087882 */ /* 0x000fe20000000000 */
[----:B------:R-:W-:Y:S01]  /*d020*/  IMAD.MOV.U32 R56, RZ, RZ, -0x35dec16 ;  /* 0xfca213eaff387424 */ /* 0x000fe200078e00ff */
[----:B------:R-:W-:Y:S01]  /*d030*/  UMOV UR9, 0x3e5ade15 ;  /* 0x3e5ade1500097882 */ /* 0x000fe20000000000 */
[----:B------:R-:W-:Y:S02]  /*d040*/  IMAD.MOV.U32 R57, RZ, RZ, 0x3e928af3 ;  /* 0x3e928af3ff397424 */ /* 0x000fe400078e00ff */
[----:B------:R-:W-:-:S04]  /*d050*/  DFMA R26, R50, R26, R30 ;  /* 0x0000001a321a722b */ /* 0x000fc8000000001e */
[----:B------:R-:W-:Y:S01]  /*d060*/  DFMA R56, R24, UR8, R56 ;  /* 0x0000000818387c2b */ /* 0x000fe20008000038 */
[----:B------:R-:W-:Y:S01]  /*d070*/  UMOV UR8, 0x62401315 ;  /* 0x6240131500087882 */ /* 0x000fe20000000000 */
[----:B------:R-:W-:Y:S02]  /*d080*/  UMOV UR9, 0x3ec71dee ;  /* 0x3ec71dee00097882 */ /* 0x000fe40000000000 */
[----:B----4-:R-:W-:-:S04]  /*d090*/  DFMA R26, R50, R26, R32 ;  /* 0x0000001a321a722b */ /* 0x010fc80000000020 */
[----:B------:R-:W-:Y:S01]  /*d0a0*/  DFMA R56, R24, R56, UR8 ;  /* 0x0000000818387e2b */ /* 0x000fe20008000038 */
[----:B------:R-:W-:Y:S01]  /*d0b0*/  UMOV UR8, 0x7c89eb71 ;  /* 0x7c89eb7100087882 */ /* 0x000fe20000000000 */
[----:B------:R-:W-:Y:S02]  /*d0c0*/  UMOV UR9, 0x3efa0199 ;  /* 0x3efa019900097882 */ /* 0x000fe40000000000 */
[----:B------:R-:W-:-:S04]  /*d0d0*/  DFMA R26, R50, R26, R34 ;  /* 0x0000001a321a722b */ /* 0x000fc80000000022 */
[----:B------:R-:W-:Y:S01]  /*d0e0*/  DFMA R56, R24, R56, UR8 ;  /* 0x0000000818387e2b */ /* 0x000fe20008000038 */
[----:B------:R-:W-:Y:S01]  /*d0f0*/  UMOV UR8, 0x14761f65 ;  /* 0x14761f6500087882 */ /* 0x000fe20000000000 */
[----:B------:R-:W-:Y:S02]  /*d100*/  UMOV UR9, 0x3f2a01a0 ;  /* 0x3f2a01a000097882 */ /* 0x000fe40000000000 */
[----:B------:R-:W-:Y:S02]  /*d110*/  DFMA R46, R26, R46, R46 ;  /* 0x0000002e1a2e722b */ /* 0x000fe4000000002e */
[----:B------:R-:W-:Y:S02]  /*d120*/  DFMA R26, R50, R26, 1 ;  /* 0x3ff00000321a742b */ /* 0x000fe4000000001a */
[----:B------:R-:W-:Y:S01]  /*d130*/  DFMA R56, R24, R56, UR8 ;  /* 0x0000000818387e2b */ /* 0x000fe20008000038 */
[----:B------:R-:W-:Y:S01]  /*d140*/  UMOV UR8, 0x1852b7af ;  /* 0x1852b7af00087882 */ /* 0x000fe20000000000 */
[----:B------:R-:W-:-:S06]  /*d150*/  UMOV UR9, 0x3f56c16c ;  /* 0x3f56c16c00097882 */ /* 0x000fcc0000000000 */
[C---:B------:R-:W-:Y:S01]  /*d160*/  DFMA R56, R24.reuse, R56, UR8 ;  /* 0x0000000818387e2b */ /* 0x040fe20008000038 */
[----:B------:R-:W-:Y:S01]  /*d170*/  UMOV UR8, 0x11122322 ;  /* 0x1112232200087882 */ /* 0x000fe20000000000 */
[----:B------:R-:W-:Y:S01]  /*d180*/  UMOV UR9, 0x3f811111 ;  /* 0x3f81111100097882 */ /* 0x000fe20000000000 */
[----:B------:R-:W-:Y:S02]  /*d190*/  FSEL R26, R26, R46, !P1 ;  /* 0x0000002e1a1a7208 */ /* 0x000fe40004800000 */
[----:B------:R-:W-:Y:S02]  /*d1a0*/  FSEL R27, R27, R47, !P1 ;  /* 0x0000002f1b1b7208 */ /* 0x000fe40004800000 */
[----:B------:R-:W-:Y:S01]  /*d1b0*/  LOP3.LUT P1, RZ, R54, 0x2, RZ, 0xc0, !PT ;  /* 0x0000000236ff7812 */ /* 0x000fe2000782c0ff */
        /* <DEDUP_REMOVED lines=12> */
[----:B------:R-:W-:-:S08]  /*d280*/  DADD R24, RZ, -R26 ;  /* 0x00000000ff187229 */ /* 0x000fd0000000081a */
[----:B------:R-:W-:Y:S02]  /*d290*/  IMAD R51, R44, 0x100000, R57 ;  /* 0x001000002c337824 */ /* 0x000fe400078e0239 */
[----:B------:R-:W-:Y:S01]  /*d2a0*/  FSEL R28, R26, R24, !P1 ;  /* 0x000000181a1c7208 */ /* 0x000fe20004800000 */
[----:B------:R-:W-:Y:S01]  /*d2b0*/  IMAD.MOV.U32 R50, RZ, RZ, R56 ;  /* 0x000000ffff327224 */ /* 0x000fe200078e0038 */
[----:B------:R-:W-:Y:S01]  /*d2c0*/  FSEL R29, R27, R25, !P1 ;  /* 0x000000191b1d7208 */ /* 0x000fe20004800000 */
[----:B------:R-:W-:Y:S06]  /*d2d0*/  @!P2 BRA `(.L_x_117) ;  /* 0x000000000034a947 */ /* 0x000fec0003800000 */
[----:B------:R-:W-:Y:S01]  /*d2e0*/  FSETP.GEU.AND P2, PT, |R13|, 4.2275390625, PT ;  /* 0x408748000d00780b */ /* 0x000fe20003f4e200 */
[C---:B------:R-:W-:Y:S02]  /*d2f0*/  DADD R30, R12.reuse, +INF ;  /* 0x7ff000000c1e7429 */ /* 0x040fe40000000000 */
[----:B------:R-:W-:-:S08]  /*d300*/  DSETP.GEU.AND P1, PT, R12, RZ, PT ;  /* 0x000000ff0c00722a */ /* 0x000fd00003f2e000 */
[----:B------:R-:W-:Y:S02]  /*d310*/  FSEL R50, R30, RZ, P1 ;  /* 0x000000ff1e327208 */ /* 0x000fe40000800000 */
[----:B------:R-:W-:Y:S02]  /*d320*/  @!P2 LEA.HI R24, R44, R44, RZ, 0x1 ;  /* 0x0000002c2c18a211 */ /* 0x000fe400078f08ff */
[----:B------:R-:W-:Y:S02]  /*d330*/  FSEL R51, R31, RZ, P1 ;  /* 0x000000ff1f337208 */ /* 0x000fe40000800000 */
[----:B------:R-:W-:Y:S01]  /*d340*/  @!P2 SHF.R.S32.HI R25, RZ, 0x1, R24 ;  /* 0x00000001ff19a819 */ /* 0x000fe20000011418 */
[----:B------:R-:W-:-:S04]  /*d350*/  @!P2 IMAD.MOV.U32 R24, RZ, RZ, R56 ;  /* 0x000000ffff18a224 */ /* 0x000fc800078e0038 */
[----:B------:R-:W-:Y:S02]  /*d360*/  @!P2 IMAD.IADD R26, R44, 0x1, -R25 ;  /* 0x000000012c1aa824 */ /* 0x000fe400078e0a19 */
[----:B------:R-:W-:-:S03]  /*d370*/  @!P2 IMAD R25, R25, 0x100000, R57 ;  /* 0x001000001919a824 */ /* 0x000fc600078e0239 */
[----:B------:R-:W-:Y:S01]  /*d380*/  @!P2 LEA R27, R26, 0x3ff00000, 0x14 ;  /* 0x3ff000001a1ba811 */ /* 0x000fe200078ea0ff */
[----:B------:R-:W-:-:S06]  /*d390*/  @!P2 IMAD.MOV.U32 R26, RZ, RZ, RZ ;  /* 0x000000ffff1aa224 */ /* 0x000fcc00078e00ff */
[----:B------:R-:W-:-:S11]  /*d3a0*/  @!P2 DMUL R50, R24, R26 ;  /* 0x0000001a1832a228 */ /* 0x000fd60000000000 */
.L_x_117:
[----:B------:R-:W-:Y:S05]  /*d3b0*/  BSYNC.RECONVERGENT B0 ;  /* 0x0000000000007941 */ /* 0x000fea0003800200 */
.L_x_116:
[----:B------:R-:W-:Y:S01]  /*d3c0*/  DMUL R24, R50, R28 ;  /* 0x0000001c32187228 */ /* 0x000fe20000000000 */
[----:B------:R-:W-:Y:S01]  /*d3d0*/  BSSY.RECONVERGENT B2, `(.L_x_118) ;  /* 0x000001c000027945 */ /* 0x000fe20003800200 */
[----:B------:R-:W-:Y:S01]  /*d3e0*/  @!P3 DMUL R44, RZ, R38 ;  /* 0x00000026ff2cb228 */ /* 0x000fe20000000000 */
[----:B------:R-:W-:-:S05]  /*d3f0*/  @!P3 IMAD.MOV.U32 R46, RZ, RZ, RZ ;  /* 0x000000ffff2eb224 */ /* 0x000fca00078e00ff */
        /* <DEDUP_REMOVED lines=25> */
.L_x_119:
[----:B------:R-:W-:Y:S05]  /*d590*/  BSYNC.RECONVERGENT B2 ;  /* 0x0000000000027941 */ /* 0x000fea0003800200 */
.L_x_118:
        /* <DEDUP_REMOVED lines=58> */
.L_x_121:
[----:B------:R-:W-:Y:S05]  /*d940*/  BSYNC.RECONVERGENT B2 ;  /* 0x0000000000027941 */ /* 0x000fea0003800200 */
.L_x_120:
        /* <DEDUP_REMOVED lines=23> */
[----:B------:R-:W-:Y:S02]  /*dac0*/  DFMA R32, R48, R32, R34 ;  /* 0x000000203020722b */ /* 0x000fe40000000022 */
[----:B------:R-:W-:Y:S01]  /*dad0*/  DADD R34, RZ, -R12 ;  /* 0x00000000ff227229 */ /* 0x000fe2000000080c */
        /* <DEDUP_REMOVED lines=16> */
[----:B------:R-:W-:Y:S01]  /*dbe0*/  DFMA R40, R40, -R50, R52 ;  /* 0x800000322828722b */ /* 0x000fe20000000034 */
[----:B------:R-:W-:Y:S10]  /*dbf0*/  @P0 BRA `(.L_x_123) ;  /* 0x00000000001c0947 */ /* 0x000ff40003800000 */
[----:B------:R-:W-:Y:S01]  /*dc00*/  LOP3.LUT R26, R25, 0x7fffffff, RZ, 0xc0, !PT ;  /* 0x7fffffff191a7812 */ /* 0x000fe200078ec0ff */
[----:B------:R-:W-:Y:S01]  /*dc10*/  IMAD.MOV.U32 R27, RZ, RZ, R24 ;  /* 0x000000ffff1b7224 */ /* 0x000fe200078e0018 */
[----:B------:R-:W-:-:S03]  /*dc20*/  MOV R24, 0xdc50 ;  /* 0x0000dc5000187802 */ /* 0x000fc60000000f00 */
[----:B------:R-:W-:-:S07]  /*dc30*/  VIADD R26, R26, 0xfff00000 ;  /* 0xfff000001a1a7836 */ /* 0x000fce0000000000 */
[----:B------:R-:W-:Y:S05]  /*dc40*/  CALL.REL.NOINC `($__internal_0_$__cuda_sm20_dblrcp_rn_slowpath_v3) ;  /* 0x0000009c00a07944 */ /* 0x000fea0003c00000 */
[----:B------:R-:W-:Y:S02]  /*dc50*/  IMAD.MOV.U32 R28, RZ, RZ, R26 ;  /* 0x000000ffff1c7224 */ /* 0x000fe400078e001a */
[----:B------:R-:W-:-:S07]  /*dc60*/  IMAD.MOV.U32 R29, RZ, RZ, R25 ;  /* 0x000000ffff1d7224 */ /* 0x000fce00078e0019 */
.L_x_123:
[----:B------:R-:W-:Y:S05]  /*dc70*/  BSYNC.RECONVERGENT B0 ;  /* 0x0000000000007941 */ /* 0x000fea0003800200 */
.L_x_122:
[----:B------:R-:W-:Y:S01]  /*dc80*/  DSETP.NEU.AND P0, PT, R42, 1, PT ;  /* 0x3ff000002a00742a */ /* 0x000fe20003f0d000 */
[----:B------:R-:W-:Y:S05]  /*dc90*/  BSSY.RECONVERGENT B2, `(.L_x_124) ;  /* 0x0000093000027945 */ /* 0x000fea0003800200 */
[----:B------:R-:W-:Y:S02]  /*dca0*/  FSEL R24, R28, RZ, P0 ;  /* 0x000000ff1c187208 */ /* 0x000fe40000000000 */
[----:B------:R-:W-:Y:S02]  /*dcb0*/  FSEL R25, R29, 1.75, P0 ;  /* 0x3fe000001d197808 */ /* 0x000fe40000000000 */
        /* <DEDUP_REMOVED lines=31> */
.L_x_127:
[----:B------:R-:W-:Y:S05]  /*deb0*/  BSYNC.RECONVERGENT B3 ;  /* 0x0000000000037941 */ /* 0x000fea0003800200 */
.L_x_126:
        /* <DEDUP_REMOVED lines=57> */
.L_x_129:
[----:B------:R-:W-:Y:S05]  /*e250*/  BSYNC.RECONVERGENT B3 ;  /* 0x0000000000037941 */ /* 0x000fea0003800200 */
.L_x_128:
        /* <DEDUP_REMOVED lines=17> */
[----:B------:R-:W-:-:S08]  /*e370*/  DFMA R24, R36, R24, R26 ;  /* 0x000000182418722b */ /* 0x000fd0000000001a */
[----:B---3--:R-:W-:Y:S01]  /*e380*/  DFMA R24, R36, R24, R28 ;  /* 0x000000182418722b */ /* 0x008fe2000000001c */
[----:B------:R-:W0:Y:S01]  /*e390*/  MUFU.RCP64H R29, R21 ;  /* 0x00000015001d7308 */ /* 0x000e220000001800 */
[----:B------:R-:W-:-:S06]  /*e3a0*/  IMAD.MOV.U32 R28, RZ, RZ, 0x1 ;  /* 0x00000001ff1c7424 */ /* 0x000fcc00078e00ff */
[----:B------:R-:W-:-:S08]  /*e3b0*/  DFMA R24, R36, R24, R30 ;  /* 0x000000182418722b */ /* 0x000fd0000000001e */
[----:B----4-:R-:W-:Y:S02]  /*e3c0*/  DFMA R24, R36, R24, R32 ;  /* 0x000000182418722b */ /* 0x010fe40000000020 */
[----:B0-----:R-:W-:-:S06]  /*e3d0*/  DFMA R30, -R20, R28, 1 ;  /* 0x3ff00000141e742b */ /* 0x001fcc000000011c */
[----:B------:R-:W-:Y:S02]  /*e3e0*/  DFMA R24, R36, R24, R34 ;  /* 0x000000182418722b */ /* 0x000fe40000000022 */
[----:B------:R-:W-:-:S06]  /*e3f0*/  DFMA R30, R30, R30, R30 ;  /* 0x0000001e1e1e722b */ /* 0x000fcc000000001e */
[----:B------:R-:W-:Y:S02]  /*e400*/  DFMA R42, R24, R42, R42 ;  /* 0x0000002a182a722b */ /* 0x000fe4000000002a */
[----:B------:R-:W-:Y:S02]  /*e410*/  DFMA R24, R36, R24, 1 ;  /* 0x3ff000002418742b */ /* 0x000fe40000000018 */
[----:B------:R-:W-:-:S08]  /*e420*/  DFMA R30, R28, R30, R28 ;  /* 0x0000001e1c1e722b */ /* 0x000fd0000000001c */
        /* <DEDUP_REMOVED lines=22> */
.L_x_131:
[----:B------:R-:W-:Y:S05]  /*e590*/  BSYNC.RECONVERGENT B1 ;  /* 0x0000000000017941 */ /* 0x000fea0003800200 */
.L_x_130:
[----:B------:R-:W-:Y:S02]  /*e5a0*/  IMAD.MOV.U32 R34, RZ, RZ, R24 ;  /* 0x000000ffff227224 */ /* 0x000fe400078e0018 */
[----:B------:R-:W-:-:S07]  /*e5b0*/  IMAD.MOV.U32 R35, RZ, RZ, R25 ;  /* 0x000000ffff237224 */ /* 0x000fce00078e0019 */
.L_x_125:
[----:B------:R-:W-:Y:S05]  /*e5c0*/  BSYNC.RECONVERGENT B2 ;  /* 0x0000000000027941 */ /* 0x000fea0003800200 */
.L_x_124:
[----:B------:R-:W0:Y:S01]  /*e5d0*/  MUFU.RCP64H R21, R19 ;  /* 0x0000001300157308 */ /* 0x000e220000001800 */
[----:B------:R-:W-:Y:S01]  /*e5e0*/  IMAD.MOV.U32 R20, RZ, RZ, 0x1 ;  /* 0x00000001ff147424 */ /* 0x000fe200078e00ff */
[----:B------:R-:W-:Y:S01]  /*e5f0*/  BSSY.RECONVERGENT B1, `(.L_x_132) ;  /* 0x0000013000017945 */ /* 0x000fe20003800200 */
[----:B------:R-:W-:-:S04]  /*e600*/  DADD R40, -R40, R34 ;  /* 0x0000000028287229 */ /* 0x000fc80000000122 */
        /* <DEDUP_REMOVED lines=17> */
.L_x_133:
[----:B------:R-:W-:Y:S05]  /*e720*/  BSYNC.RECONVERGENT B1 ;  /* 0x0000000000017941 */ /* 0x000fea0003800200 */
.L_x_132:
[----:B------:R-:W-:-:S11]  /*e730*/  DMUL R18, R40, R24 ;  /* 0x0000001828127228 */ /* 0x000fd60000000000 */
.L_x_98:
[----:B------:R-:W-:Y:S02]  /*e740*/  DSETP.GTU.AND P0, PT, R22, RZ, PT ;  /* 0x000000ff1600722a */ /* 0x000fe40003f0c000 */
[----:B------:R-:W-:Y:S02]  /*e750*/  DADD R32, -RZ, -R22 ;  /* 0x00000000ff207229 */ /* 0x000fe40000000916 */
[----:B------:R-:W-:-:S08]  /*e760*/  DADD R14, -R12, R14 ;  /* 0x000000000c0e7229 */ /* 0x000fd0000000010e */
[----:B------:R-:W-:Y:S02]  /*e770*/  IMAD.MOV.U32 R24, RZ, RZ, R33 ;  /* 0x000000ffff187224 */ /* 0x000fe400078e0021 */
[----:B------:R-:W-:Y:S05]  /*e780*/  @P0 BRA `(.L_x_134) ;  /* 0x0000001400140947 */ /* 0x000fea0003800000 */
[----:B------:R-:W-:-:S13]  /*e790*/  FSETP.GEU.AND P0, PT, R33, 2.25, PT ;  /* 0x401000002100780b */ /* 0x000fda0003f0e000 */
[----:B------:R-:W-:Y:S05]  /*e7a0*/  @P0 BRA `(.L_x_135) ;  /* 0x0000000400780947 */ /* 0x000fea0003800000 */
[----:B------:R-:W-:Y:S01]  /*e7b0*/  DADD R24, -R22, -1 ;  /* 0xbff0000016187429 */ /* 0x000fe20000000100 */
        /* <DEDUP_REMOVED lines=60> */
[----:B------:R-:W-:-:S10]  /*eb80*/  DMUL R26, R22, -R28 ;  /* 0x8000001c161a7228 */ /* 0x000fd40000000000 */
[----:B------:R-:W-:Y:S02]  /*eb90*/  FSEL R31, R29, R27, P3 ;  /* 0x0000001b1d1f7208 */ /* 0x000fe40001800000 */
[----:B------:R-:W-:Y:S01]  /*eba0*/  FSEL R30, R28, R26, P3 ;  /* 0x0000001a1c1e7208 */ /* 0x000fe20001800000 */
[----:B------:R-:W-:Y:S01]  /*ebb0*/  IMAD.MOV.U32 R26, RZ, RZ, 0x1 ;  /* 0x00000001ff1a7424 */ /* 0x000fe200078e00ff */
        /* <DEDUP_REMOVED lines=26> */
.L_x_136:
[----:B------:R-:W-:Y:S02]  /*ed60*/  IMAD.MOV.U32 R20, RZ, RZ, R24 ;  /* 0x000000ffff147224 */ /* 0x000fe400078e0018 */
[----:B------:R-:W-:Y:S01]  /*ed70*/  IMAD.MOV.U32 R21, RZ, RZ, R25 ;  /* 0x000000ffff157224 */ /* 0x000fe200078e0019 */
[----:B------:R-:W-:Y:S06]  /*ed80*/  BRA `(.L_x_137) ;  /* 0x0000002000387947 */ /* 0x000fec0003800000 */
.L_x_135:
[----:B------:R-:W-:Y:S01]  /*ed90*/  ISETP.GT.U32.AND P0, PT, R24, 0xfffff, PT ;  /* 0x000fffff1800780c */ /* 0x000fe20003f04070 */
[----:B------:R-:W-:Y:S01]  /*eda0*/  IMAD.MOV.U32 R28, RZ, RZ, 0x41ad3b5a ;  /* 0x41ad3b5aff1c7424 */ /* 0x000fe200078e00ff */
[----:B------:R-:W-:Y:S01]  /*edb0*/  SHF.R.U32.HI R36, RZ, 0x14, R24 ;  /* 0x00000014ff247819 */ /* 0x000fe20000011618 */
[----:B------:R-:W-:Y:S01]  /*edc0*/  IMAD.MOV.U32 R29, RZ, RZ, 0x3ed0f5d2 ;  /* 0x3ed0f5d2ff1d7424 */ /* 0x000fe200078e00ff */
[----:B------:R-:W-:Y:S01]  /*edd0*/  UMOV UR8, 0x7d2cafe2 ;  /* 0x7d2cafe200087882 */ /* 0x000fe20000000000 */
[----:B------:R-:W-:Y:S01]  /*ede0*/  UMOV UR9, 0x3eb0f5ff ;  /* 0x3eb0f5ff00097882 */ /* 0x000fe20000000000 */
[----:B------:R-:W-:Y:S01]  /*edf0*/  UMOV UR14, 0x3b39803f ;  /* 0x3b39803f000e7882 */ /* 0x000fe20000000000 */
[----:B------:R-:W-:Y:S01]  /*ee00*/  UMOV UR15, 0x3c7abc9e ;  /* 0x3c7abc9e000f7882 */ /* 0x000fe20000000000 */
[----:B------:R-:W0:Y:S01]  /*ee10*/  MUFU.RCP64H R33, R33 ;  /* 0x0000002100217308 */ /* 0x000e220000001800 */
[----:B------:R-:W-:-:S04]  /*ee20*/  IMAD.MOV.U32 R37, RZ, RZ, 0x3e928af3 ;  /* 0x3e928af3ff257424 */ /* 0x000fc800078e00ff */
[----:B------:R-:W-:-:S10]  /*ee30*/  @!P0 DMUL R34, R22, -1.80143985094819840000e+16 ;  /* 0xc350000016228828 */ /* 0x000fd40000000000 */
[----:B------:R-:W-:Y:S01]  /*ee40*/  @!P0 IMAD.MOV.U32 R24, RZ, RZ, R35 ;  /* 0x000000ffff188224 */ /* 0x000fe200078e0023 */
[----:B------:R-:W-:-:S04]  /*ee50*/  @!P0 LEA.HI R36, R35, 0xffffffca, RZ, 0xc ;  /* 0xffffffca23248811 */ /* 0x000fc800078f60ff */
[----:B------:R-:W-:Y:S01]  /*ee60*/  LOP3.LUT R6, R24, 0x800fffff, RZ, 0xc0, !PT ;  /* 0x800fffff18067812 */ /* 0x000fe200078ec0ff */
[----:B------:R-:W-:Y:S02]  /*ee70*/  IMAD.MOV.U32 R24, RZ, RZ, R32 ;  /* 0x000000ffff187224 */ /* 0x000fe400078e0020 */
[----:B------:R-:W-:Y:S01]  /*ee80*/  @!P0 IMAD.MOV.U32 R24, RZ, RZ, R34 ;  /* 0x000000ffff188224 */ /* 0x000fe200078e0022 */
[----:B------:R-:W-:Y:S01]  /*ee90*/  LOP3.LUT R25, R6, 0x3ff00000, RZ, 0xfc, !PT ;  /* 0x3ff0000006197812 */ /* 0x000fe200078efcff */
[----:B------:R-:W-:Y:S02]  /*eea0*/  IMAD.MOV.U32 R6, RZ, RZ, RZ ;  /* 0x000000ffff067224 */ /* 0x000fe400078e00ff */
[----:B------:R-:W-:Y:S01]  /*eeb0*/  IMAD.MOV.U32 R32, RZ, RZ, RZ ;  /* 0x000000ffff207224 */ /* 0x000fe200078e00ff */
[----:B------:R-:W-:-:S05]  /*eec0*/  ISETP.GE.U32.AND P1, PT, R25, 0x3ff6a09f, PT ;  /* 0x3ff6a09f1900780c */ /* 0x000fca0003f26070 */
[----:B0-----:R-:W-:-:S08]  /*eed0*/  DFMA R34, R22, R32, 1 ;  /* 0x3ff000001622742b */ /* 0x001fd00000000020 */
[----:B------:R-:W-:-:S04]  /*eee0*/  @P1 VIADD R7, R25, 0xfff00000 ;  /* 0xfff0000019071836 */ /* 0x000fc80000000000 */
[----:B------:R-:W-:-:S06]  /*eef0*/  @P1 IMAD.MOV.U32 R25, RZ, RZ, R7 ;  /* 0x000000ffff191224 */ /* 0x000fcc00078e0007 */
[C---:B------:R-:W-:Y:S02]  /*ef00*/  DADD R26, R24.reuse, 1 ;  /* 0x3ff00000181a7429 */ /* 0x040fe40000000000 */
[----:B------:R-:W-:-:S04]  /*ef10*/  DADD R24, R24, -1 ;  /* 0xbff0000018187429 */ /* 0x000fc80000000000 */
[----:B------:R-:W0:Y:S02]  /*ef20*/  MUFU.RCP64H R7, R27 ;  /* 0x0000001b00077308 */ /* 0x000e240000001800 */
        /* <DEDUP_REMOVED lines=13> */
[----:B------:R-:W-:Y:S02]  /*f000*/  DADD R40, R28, R28 ;  /* 0x000000001c287229 */ /* 0x000fe4000000001c */
[----:B------:R-:W-:-:S03]  /*f010*/  DMUL R28, R20, R20 ;  /* 0x00000014141c7228 */ /* 0x000fc60000000000 */
        /* <DEDUP_REMOVED lines=34> */
[----:B------:R-:W-:-:S06]  /*f240*/  DADD R26, R42, R26 ;  /* 0x000000002a1a7229 */ /* 0x000fcc000000001a */
[----:B------:R-:W-:-:S08]  /*f250*/  DFMA R38, R30, R38, R40 ;  /* 0x000000261e26722b */ /* 0x000fd00000000028 */
[----:B------:R-:W-:-:S08]  /*f260*/  DFMA R26, R26, R24, R38 ;  /* 0x000000181a1a722b */ /* 0x000fd00000000026 */
[----:B------:R-:W-:-:S08]  /*f270*/  DADD R24, R28, R26 ;  /* 0x000000001c187229 */ /* 0x000fd0000000001a */
[--C-:B------:R-:W-:Y:S02]  /*f280*/  DADD R30, R20, R24.reuse ;  /* 0x00000000141e7229 */ /* 0x100fe40000000018 */
[----:B------:R-:W-:-:S06]  /*f290*/  DADD R28, R28, -R24 ;  /* 0x000000001c1c7229 */ /* 0x000fcc0000000818 */
[----:B------:R-:W-:Y:S02]  /*f2a0*/  DADD R20, R20, -R30 ;  /* 0x0000000014147229 */ /* 0x000fe4000000081e */
[----:B------:R-:W-:-:S06]  /*f2b0*/  DADD R28, R26, R28 ;  /* 0x000000001a1c7229 */ /* 0x000fcc000000001c */
[----:B------:R-:W-:Y:S01]  /*f2c0*/  DADD R20, R24, R20 ;  /* 0x0000000018147229 */ /* 0x000fe20000000014 */
[C---:B------:R-:W-:Y:S02]  /*f2d0*/  VIADD R24, R36.reuse, 0xfffffc01 ;  /* 0xfffffc0124187836 */ /* 0x040fe40000000000 */
[----:B------:R-:W-:Y:S02]  /*f2e0*/  @P1 VIADD R24, R36, 0xfffffc02 ;  /* 0xfffffc0224181836 */ /* 0x000fe40000000000 */
[----:B------:R-:W-:-:S03]  /*f2f0*/  IMAD.MOV.U32 R36, RZ, RZ, -0x35dec16 ;  /* 0xfca213eaff247424 */ /* 0x000fc600078e00ff */
[----:B------:R-:W-:-:S08]  /*f300*/  DADD R20, R28, R20 ;  /* 0x000000001c147229 */ /* 0x000fd00000000014 */
[----:B------:R-:W-:Y:S01]  /*f310*/  DADD R20, R6, R20 ;  /* 0x0000000006147229 */ /* 0x000fe20000000014 */
[----:B------:R-:W-:Y:S01]  /*f320*/  LOP3.LUT R6, R24, 0x80000000, RZ, 0x3c, !PT ;  /* 0x8000000018067812 */ /* 0x000fe200078e3cff */
[----:B------:R-:W-:-:S06]  /*f330*/  IMAD.MOV.U32 R7, RZ, RZ, 0x43300000 ;  /* 0x43300000ff077424 */ /* 0x000fcc00078e00ff */
[----:B------:R-:W-:Y:S01]  /*f340*/  DADD R24, R6, -UR8 ;  /* 0x8000000806187e29 */ /* 0x000fe20008000000 */
[----:B------:R-:W-:Y:S01]  /*f350*/  UMOV UR8, 0xfefa39ef ;  /* 0xfefa39ef00087882 */ /* 0x000fe20000000000 */
[----:B------:R-:W-:Y:S01]  /*f360*/  DADD R6, R30, R20 ;  /* 0x000000001e067229 */ /* 0x000fe20000000014 */
[----:B------:R-:W-:-:S07]  /*f370*/  UMOV UR9, 0x3fe62e42 ;  /* 0x3fe62e4200097882 */ /* 0x000fce0000000000 */
[--C-:B------:R-:W-:Y:S02]  /*f380*/  DFMA R26, R24, UR8, R6.reuse ;  /* 0x00000008181a7c2b */ /* 0x100fe40008000006 */
[----:B------:R-:W-:-:S06]  /*f390*/  DADD R30, R30, -R6 ;  /* 0x000000001e1e7229 */ /* 0x000fcc0000000806 */
[----:B------:R-:W-:Y:S02]  /*f3a0*/  DFMA R28, R24, -UR8, R26 ;  /* 0x80000008181c7c2b */ /* 0x000fe4000800001a */
[----:B------:R-:W-:Y:S02]  /*f3b0*/  DADD R30, R20, R30 ;  /* 0x00000000141e7229 */ /* 0x000fe4000000001e */
[----:B------:R-:W-:-:S04]  /*f3c0*/  DADD R20, -R22, -0.5 ;  /* 0xbfe0000016147429 */ /* 0x000fc80000000100 */
[----:B------:R-:W-:-:S08]  /*f3d0*/  DADD R28, -R6, R28 ;  /* 0x00000000061c7229 */ /* 0x000fd0000000011c */
        /* <DEDUP_REMOVED lines=9> */
[--C-:B------:R-:W-:Y:S02]  /*f470*/  DADD R6, R22, R20.reuse ;  /* 0x0000000016067229 */ /* 0x100fe40000000014 */
[----:B------:R-:W-:-:S06]  /*f480*/  DADD R24, R24, -R20 ;  /* 0x0000000018187229 */ /* 0x000fcc0000000814 */
[----:B------:R-:W-:Y:S02]  /*f490*/  DADD R20, R20, -R6 ;  /* 0x0000000014147229 */ /* 0x000fe40000000806 */
[----:B------:R-:W-:-:S06]  /*f4a0*/  DADD R24, R26, R24 ;  /* 0x000000001a187229 */ /* 0x000fcc0000000018 */
[----:B------:R-:W-:-:S08]  /*f4b0*/  DADD R20, R22, R20 ;  /* 0x0000000016147229 */ /* 0x000fd00000000014 */
        /* <DEDUP_REMOVED lines=88> */
[----:B------:R-:W-:-:S04]  /*fa40*/  LEA.HI R6, R20, R20, RZ, 0x1 ;  /* 0x0000001414067211 */ /* 0x000fc800078f08ff */
[----:B------:R-:W-:Y:S01]  /*fa50*/  SHF.R.S32.HI R7, RZ, 0x1, R6 ;  /* 0x00000001ff077819 */ /* 0x000fe20000011406 */
[----:B------:R-:W-:-:S04]  /*fa60*/  IMAD.MOV.U32 R6, RZ, RZ, R34 ;  /* 0x000000ffff067224 */ /* 0x000fc800078e0022 */
[----:B------:R-:W-:Y:S02]  /*fa70*/  IMAD.IADD R20, R20, 0x1, -R7 ;  /* 0x0000000114147824 */ /* 0x000fe400078e0a07 */
[----:B------:R-:W-:-:S03]  /*fa80*/  IMAD R7, R7, 0x100000, R35 ;  /* 0x0010000007077824 */ /* 0x000fc600078e0223 */
[----:B------:R-:W-:Y:S01]  /*fa90*/  LEA R21, R20, 0x3ff00000, 0x14 ;  /* 0x3ff0000014157811 */ /* 0x000fe200078ea0ff */
[----:B------:R-:W-:-:S06]  /*faa0*/  IMAD.MOV.U32 R20, RZ, RZ, RZ ;  /* 0x000000ffff147224 */ /* 0x000fcc00078e00ff */
[----:B------:R-:W-:-:S11]  /*fab0*/  DMUL R6, R6, R20 ;  /* 0x0000001406067228 */ /* 0x000fd60000000000 */
.L_x_138:
        /* <DEDUP_REMOVED lines=13> */
[----:B------:R-:W-:-:S04]  /*fb90*/  DSETP.GTU.AND P0, PT, R22, -UR8, PT ;  /* 0x8000000816007e2a */ /* 0x000fc8000bf0c000 */
[----:B------:R-:W-:-:S10]  /*fba0*/  DFMA R32, R20, R32, R20 ;  /* 0x000000201420722b */ /* 0x000fd40000000014 */
[----:B------:R-:W-:Y:S02]  /*fbb0*/  FSEL R20, R32, RZ, P0 ;  /* 0x000000ff20147208 */ /* 0x000fe40000000000 */
[----:B------:R-:W-:Y:S01]  /*fbc0*/  FSEL R21, R33, +QNAN , P0 ;  /* 0x7ff0000021157808 */ /* 0x000fe20000000000 */
[----:B------:R-:W-:Y:S06]  /*fbd0*/  BRA `(.L_x_137) ;  /* 0x0000001000a47947 */ /* 0x000fec0003800000 */
.L_x_134:
[----:B------:R-:W-:-:S14]  /*fbe0*/  DSETP.GT.AND P0, PT, R22, RZ, PT ;  /* 0x000000ff1600722a */ /* 0x000fdc0003f04000 */
[----:B------:R-:W-:Y:S05]  /*fbf0*/  @!P0 BRA `(.L_x_139) ;  /* 0x0000001000988947 */ /* 0x000fea0003800000 */
[----:B------:R-:W0:Y:S02]  /*fc00*/  FRND.F64.TRUNC R20, -R22 ;  /* 0x8000001600147313 */ /* 0x000e24000030d800 */
[----:B0-----:R-:W-:Y:S01]  /*fc10*/  DSETP.NEU.AND P0, PT, R20, -R22, PT ;  /* 0x800000161400722a */ /* 0x001fe20003f0d000 */
[----:B------:R-:W-:Y:S02]  /*fc20*/  IMAD.MOV.U32 R20, RZ, RZ, 0x0 ;  /* 0x00000000ff147424 */ /* 0x000fe400078e00ff */
[----:B------:R-:W-:-:S11]  /*fc30*/  IMAD.MOV.U32 R21, RZ, RZ, -0x80000 ;  /* 0xfff80000ff157424 */ /* 0x000fd600078e00ff */
[----:B------:R-:W-:Y:S05]  /*fc40*/  @!P0 BRA `(.L_x_137) ;  /* 0x0000001000888947 */ /* 0x000fea0003800000 */
[----:B------:R-:W-:-:S13]  /*fc50*/  FSETP.GT.AND P0, PT, R33, -2.25, PT ;  /* 0xc01000002100780b */ /* 0x000fda0003f04000 */
[----:B------:R-:W-:Y:S05]  /*fc60*/  @!P0 BRA `(.L_x_140) ;  /* 0x0000000400688947 */ /* 0x000fea0003800000 */
[C---:B------:R-:W-:Y:S01]  /*fc70*/  FSETP.GTU.AND P0, PT, R33.reuse, -2.1875, PT ;  /* 0xc00c00002100780b */ /* 0x040fe20003f0c000 */
[----:B------:R-:W-:Y:S01]  /*fc80*/  IMAD.MOV.U32 R26, RZ, RZ, -0x65175a6c ;  /* 0x9ae8a594ff1a7424 */ /* 0x000fe200078e00ff */
[----:B------:R-:W-:Y:S01]  /*fc90*/  FSETP.GTU.AND P1, PT, R33, -2.0625, PT ;  /* 0xc00400002100780b */ /* 0x000fe20003f2c000 */
[----:B------:R-:W-:Y:S01]  /*fca0*/  IMAD.MOV.U32 R27, RZ, RZ, 0x3e8af704 ;  /* 0x3e8af704ff1b7424 */ /* 0x000fe200078e00ff */
[----:B------:R-:W-:Y:S01]  /*fcb0*/  FSEL R30, R6, R32, !P0 ;  /* 0x00000020061e7208 */ /* 0x000fe20004000000 */
[----:B------:R-:W-:Y:S01]  /*fcc0*/  UMOV UR8, 0x60fcf5c9 ;  /* 0x60fcf5c900087882 */ /* 0x000fe20000000000 */
[----:B------:R-:W-:Y:S01]  /*fcd0*/  FSEL R31, R7, R33, !P0 ;  /* 0x00000021071f7208 */ /* 0x000fe20004000000 */
[----:B------:R-:W-:Y:S01]  /*fce0*/  UMOV UR9, 0x3e381b49 ;  /* 0x3e381b4900097882 */ /* 0x000fe20000000000 */
[C---:B------:R-:W-:Y:S02]  /*fcf0*/  FSETP.GTU.AND P2, PT, R33.reuse, -1.9375, PT ;  /* 0xbff800002100780b */ /* 0x040fe40003f4c000 */
[----:B------:R-:W-:-:S02]  /*fd00*/  FSETP.GTU.AND P3, PT, R33, -1.75, PT ;  /* 0xbfe000002100780b */ /* 0x000fc40003f6c000 */
        /* <DEDUP_REMOVED lines=30> */
[----:B------:R-:W-:-:S05]  /*fef0*/  DFMA R26, R22, R22, -R22 ;  /* 0x00000016161a722b */ /* 0x000fca0000000816 */
        /* <DEDUP_REMOVED lines=49> */
.L_x_140:
        /* <DEDUP_REMOVED lines=13> */
[----:B------:R-:W1:Y:S01]  /*102e0*/  MUFU.RCP64H R41, R23 ;  /* 0x0000001700297308 */ /* 0x000e620000001800 */
[----:B------:R-:W-:Y:S01]  /*102f0*/  IMAD.MOV.U32 R40, RZ, RZ, RZ ;  /* 0x000000ffff287224 */ /* 0x000fe200078e00ff */
[----:B------:R-:W-:Y:S01]  /*10300*/  UMOV UR8, 0x33145c07 ;  /* 0x33145c0700087882 */ /* 0x000fe20000000000 */
[----:B------:R-:W-:Y:S01]  /*10310*/  UMOV UR9, 0x3ca1a626 ;  /* 0x3ca1a62600097882 */ /* 0x000fe20000000000 */
[----:B------:R-:W-:Y:S01]  /*10320*/  UMOV UR14, 0x7c38a637 ;  /* 0x7c38a637000e7882 */ /* 0x000fe20000000000 */
[----:B------:R-:W-:Y:S01]  /*10330*/  UMOV UR15, 0x3f64bee4 ;  /* 0x3f64bee4000f7882 */ /* 0x000fe20000000000 */
[----:B------:R-:W-:-:S02]  /*10340*/  IMAD.MOV.U32 R48, RZ, RZ, 0x652b82fe ;  /* 0x652b82feff307424 */ /* 0x000fc400078e00ff */
[----:B------:R-:W5:Y:S01]  /*10350*/  FRND.F64 R6, R20 ;  /* 0x0000001400067313 */ /* 0x000f620000301800 */
[----:B0-----:R-:W-:Y:S01]  /*10360*/  LOP3.LUT R42, R44, 0x1, RZ, 0xc0, !PT ;  /* 0x000000012c2a7812 */ /* 0x001fe200078ec0ff */
[----:B------:R-:W-:-:S03]  /*10370*/  IMAD.MOV.U32 R49, RZ, RZ, 0x3ff71547 ;  /* 0x3ff71547ff317424 */ /* 0x000fc600078e00ff */
[----:B------:R-:W-:Y:S01]  /*10380*/  ISETP.NE.U32.AND P0, PT, R42, 0x1, PT ;  /* 0x000000012a00780c */ /* 0x000fe20003f05070 */
[----:B------:R-:W-:Y:S01]  /*10390*/  IMAD.MOV.U32 R42, RZ, RZ, 0x3da8ff83 ;  /* 0x3da8ff83ff2a7424 */ /* 0x000fe200078e00ff */
[----:B-1----:R-:W-:Y:S02]  /*103a0*/  DFMA R34, -R22, R40, 1 ;  /* 0x3ff000001622742b */ /* 0x002fe40000000128 */
[----:B------:R-:W-:-:S06]  /*103b0*/  ISETP.NE.U32.AND.EX P0, PT, RZ, RZ, PT, P0 ;  /* 0x000000ffff00720c */ /* 0x000fcc0003f05100 */
[----:B------:R-:W-:Y:S02]  /*103c0*/  DFMA R46, R34, R34, R34 ;  /* 0x00000022222e722b */ /* 0x000fe40000000022 */
[----:B-----5:R-:W-:-:S06]  /*103d0*/  DFMA R34, R6, -0.5, -R22 ;  /* 0xbfe000000622782b */ /* 0x020fcc0000000816 */
        /* <DEDUP_REMOVED lines=11> */
[----:B------:R-:W-:Y:S01]  /*10490*/  IMAD.MOV.U32 R46, RZ, RZ, 0x20fd8164 ;  /* 0x20fd8164ff2e7424 */ /* 0x000fe200078e00ff */
[----:B------:R-:W-:Y:S01]  /*104a0*/  FSEL R47, -R42, 0.11223486810922622681, !P0 ;  /* 0x3de5db652a2f7808 */ /* 0x000fe20004000100 */
[----:B------:R-:W-:Y:S01]  /*104b0*/  UMOV UR15, 0x3e5ade15 ;  /* 0x3e5ade15000f7882 */ /* 0x000fe20000000000 */
[----:B------:R-:W-:Y:S01]  /*104c0*/  DFMA R20, R6, R20, -UR8 ;  /* 0x8000000806147e2b */ /* 0x000fe20008000014 */
[----:B------:R-:W-:Y:S01]  /*104d0*/  UMOV UR8, 0xbde1e324 ;  /* 0xbde1e32400087882 */ /* 0x000fe20000000000 */
[----:B------:R-:W-:Y:S01]  /*104e0*/  DMUL R40, R34, R34 ;  /* 0x0000002222287228 */ /* 0x000fe20000000000 */
[----:B------:R-:W-:Y:S01]  /*104f0*/  FSEL R46, R46, -8.06006814911005101289e+34, !P0 ;  /* 0xf9785eba2e2e7808 */ /* 0x000fe20004000000 */
[----:B------:R-:W-:-:S04]  /*10500*/  UMOV UR9, 0x3f35a85a ;  /* 0x3f35a85a00097882 */ /* 0x000fc80000000000 */
[----:B------:R-:W-:Y:S01]  /*10510*/  DFMA R42, R6, R20, UR8 ;  /* 0x00000008062a7e2b */ /* 0x000fe20008000014 */
[----:B------:R-:W-:Y:S01]  /*10520*/  UMOV UR8, 0xf07b3f05 ;  /* 0xf07b3f0500087882 */ /* 0x000fe20000000000 */
[----:B------:R-:W-:Y:S01]  /*10530*/  DFMA R20, R22, R48, 6.75539944105574400000e+15 ;  /* 0x433800001614742b */ /* 0x000fe20000000030 */
[----:B------:R-:W-:-:S05]  /*10540*/  UMOV UR9, 0x3f4a8b28 ;  /* 0x3f4a8b2800097882 */ /* 0x000fca0000000000 */
[----:B------:R-:W-:Y:S01]  /*10550*/  DFMA R42, R6, R42, UR8 ;  /* 0x00000008062a7e2b */ /* 0x000fe2000800002a */
[----:B------:R-:W-:Y:S01]  /*10560*/  UMOV UR8, 0xd45a282f ;  /* 0xd45a282f00087882 */ /* 0x000fe20000000000 */
[----:B------:R-:W-:-:S06]  /*10570*/  UMOV UR9, 0x3f0a15d1 ;  /* 0x3f0a15d100097882 */ /* 0x000fcc0000000000 */
[----:B------:R-:W-:Y:S01]  /*10580*/  DFMA R42, R6, R42, -UR8 ;  /* 0x80000008062a7e2b */ /* 0x000fe2000800002a */
[----:B------:R-:W-:Y:S01]  /*10590*/  UMOV UR8, 0xfefa39ef ;  /* 0xfefa39ef00087882 */ /* 0x000fe20000000000 */
[----:B------:R-:W-:Y:S01]  /*105a0*/  UMOV UR9, 0x3fe62e42 ;  /* 0x3fe62e4200097882 */ /* 0x000fe20000000000 */
[----:B--2---:R-:W-:-:S08]  /*105b0*/  DFMA R28, R40, R46, R28 ;  /* 0x0000002e281c722b */ /* 0x004fd0000000001c */
[----:B------:R-:W-:Y:S02]  /*105c0*/  DFMA R28, R40, R28, R30 ;  /* 0x0000001c281c722b */ /* 0x000fe4000000001e */
[----:B------:R-:W-:-:S06]  /*105d0*/  DADD R30, R20, -6.75539944105574400000e+15 ;  /* 0xc3380000141e7429 */ /* 0x000fcc0000000000 */
[----:B---3--:R-:W-:Y:S02]  /*105e0*/  DFMA R28, R40, R28, R36 ;  /* 0x0000001c281c722b */ /* 0x008fe40000000024 */
[----:B------:R-:W-:Y:S01]  /*105f0*/  DFMA R36, R30, -UR8, R22 ;  /* 0x800000081e247c2b */ /* 0x000fe20008000016 */
        /* <DEDUP_REMOVED lines=59> */
[----:B------:R-:W-:-:S03]  /*109b0*/  IMAD.MOV.U32 R26, RZ, RZ, 0x1 ;  /* 0x00000001ff1a7424 */ /* 0x000fc600078e00ff */
[----:B------:R-:W-:Y:S01]  /*109c0*/  DFMA R24, R6, R42, R6 ;  /* 0x0000002a0618722b */ /* 0x000fe20000000006 */
[----:B------:R-:W-:Y:S01]  /*109d0*/  IABS R6, R20 ;  /* 0x0000001400067213 */ /* 0x000fe20000000000 */
[----:B------:R-:W-:Y:S01]  /*109e0*/  DFMA R30, R28, R30, UR8 ;  /* 0x000000081c1e7e2b */ /* 0x000fe2000800001e */
[----:B------:R-:W-:Y:S01]  /*109f0*/  UMOV UR8, 0xb ;  /* 0x0000000b00087882 */ /* 0x000fe20000000000 */
[----:B------:R-:W-:Y:S01]  /*10a00*/  UMOV UR9, 0x3fe00000 ;  /* 0x3fe0000000097882 */ /* 0x000fe20000000000 */
[----:B------:R-:W-:-:S03]  /*10a10*/  ISETP.GT.AND P0, PT, R6, 0x3fe, PT ;  /* 0x000003fe0600780c */ /* 0x000fc60003f04270 */
[----:B------:R-:W-:Y:S02]  /*10a20*/  DMUL R24, R22, R24 ;  /* 0x0000001816187228 */ /* 0x000fe40000000000 */
[C---:B------:R-:W-:Y:S01]  /*10a30*/  DFMA R30, R28.reuse, R30, UR8 ;  /* 0x000000081c1e7e2b */ /* 0x040fe2000800001e */
[----:B------:R-:W-:Y:S01]  /*10a40*/  UMOV UR8, 0x6f814637 ;  /* 0x6f81463700087882 */ /* 0x000fe20000000000 */
[----:B------:R-:W-:Y:S02]  /*10a50*/  UMOV UR9, 0x3c9a6a0d ;  /* 0x3c9a6a0d00097882 */ /* 0x000fe40000000000 */
[----:B------:R-:W0:Y:S04]  /*10a60*/  MUFU.RCP64H R27, R25 ;  /* 0x00000019001b7308 */ /* 0x000e280000001800 */
[----:B------:R-:W-:Y:S01]  /*10a70*/  DFMA R30, R28, R30, 1 ;  /* 0x3ff000001c1e742b */ /* 0x000fe2000000001e */
[C---:B------:R-:W-:Y:S01]  /*10a80*/  @P0 VIADD R21, R20.reuse, 0x7fe ;  /* 0x000007fe14150836 */ /* 0x040fe20000000000 */
[----:B------:R-:W-:-:S03]  /*10a90*/  @!P0 LEA R20, R20, 0x3ff00000, 0x14 ;  /* 0x3ff0000014148811 */ /* 0x000fc600078ea0ff */
[----:B------:R-:W-:-:S03]  /*10aa0*/  @P0 IMAD.SHL.U32 R6, R21, 0x80000, RZ ;  /* 0x0008000015060824 */ /* 0x000fc600078e00ff */
[----:B------:R-:W-:Y:S02]  /*10ab0*/  DFMA R28, R28, R30, 1 ;  /* 0x3ff000001c1c742b */ /* 0x000fe4000000001e */
[----:B------:R-:W-:Y:S01]  /*10ac0*/  @P0 LOP3.LUT R7, R6, 0xfff00000, RZ, 0xc0, !PT ;  /* 0xfff0000006070812 */ /* 0x000fe200078ec0ff */
[----:B------:R-:W-:Y:S01]  /*10ad0*/  @P0 IMAD.MOV.U32 R6, RZ, RZ, RZ ;  /* 0x000000ffff060224 */ /* 0x000fe200078e00ff */
[----:B0-----:R-:W-:-:S03]  /*10ae0*/  DFMA R30, -R24, R26, 1 ;  /* 0x3ff00000181e742b */ /* 0x001fc6000000011a */
[----:B------:R-:W-:Y:S02]  /*10af0*/  @P0 IMAD R20, R21, 0x100000, -R7 ;  /* 0x0010000015140824 */ /* 0x000fe400078e0a07 */
[----:B------:R-:W-:Y:S01]  /*10b00*/  @P0 DMUL R28, R28, R6 ;  /* 0x000000061c1c0228 */ /* 0x000fe20000000000 */
[----:B------:R-:W-:Y:S02]  /*10b10*/  IMAD.MOV.U32 R6, RZ, RZ, RZ ;  /* 0x000000ffff067224 */ /* 0x000fe400078e00ff */
[----:B------:R-:W-:Y:S01]  /*10b20*/  DFMA R30, R30, R30, R30 ;  /* 0x0000001e1e1e722b */ /* 0x000fe2000000001e */
[----:B------:R-:W-:-:S06]  /*10b30*/  IMAD.MOV.U32 R7, RZ, RZ, R20 ;  /* 0x000000ffff077224 */ /* 0x000fcc00078e0014 */
[----:B------:R-:W-:Y:S02]  /*10b40*/  DMUL R6, R6, R28 ;  /* 0x0000001c06067228 */ /* 0x000fe40000000000 */
[----:B------:R-:W-:-:S06]  /*10b50*/  DFMA R30, R26, R30, R26 ;  /* 0x0000001e1a1e722b */ /* 0x000fcc000000001a */
[----:B------:R-:W-:Y:S01]  /*10b60*/  DMUL R20, R6, -UR8 ;  /* 0x8000000806147c28 */ /* 0x000fe20008000000 */
[----:B------:R-:W-:Y:S01]  /*10b70*/  UMOV UR8, 0x1ff62706 ;  /* 0x1ff6270600087882 */ /* 0x000fe20000000000 */
[----:B------:R-:W-:Y:S01]  /*10b80*/  DFMA R26, -R24, R30, 1 ;  /* 0x3ff00000181a742b */ /* 0x000fe2000000011e */
[----:B------:R-:W-:-:S05]  /*10b90*/  UMOV UR9, 0x3ff40d93 ;  /* 0x3ff40d9300097882 */ /* 0x000fca0000000000 */
[----:B------:R-:W-:Y:S02]  /*10ba0*/  DFMA R28, R6, UR8, R20 ;  /* 0x00000008061c7c2b */ /* 0x000fe40008000014 */
[----:B------:R-:W-:-:S08]  /*10bb0*/  DFMA R26, R30, R26, R30 ;  /* 0x0000001a1e1a722b */ /* 0x000fd0000000001e */
[----:B------:R-:W-:Y:S01]  /*10bc0*/  DMUL R6, R28, R26 ;  /* 0x0000001a1c067228 */ /* 0x000fe20000000000 */
[----:B------:R-:W-:-:S07]  /*10bd0*/  FSETP.GEU.AND P1, PT, |R29|, 6.5827683646048100446e-37, PT ;  /* 0x036000001d00780b */ /* 0x000fce0003f2e200 */
        /* <DEDUP_REMOVED lines=10> */
.L_x_142:
[----:B------:R-:W-:Y:S01]  /*10c80*/  DADD R20, R22, -0.5 ;  /* 0xbfe0000016147429 */ /* 0x000fe20000000000 */
[----:B------:R-:W-:Y:S01]  /*10c90*/  FSETP.GTU.AND P0, PT, R33, -3.529541015625, PT ;  /* 0xc061e4002100780b */ /* 0x000fe20003f0c000 */
[----:B------:R-:W-:Y:S01]  /*10ca0*/  BSSY.RECONVERGENT B0, `(.L_x_143) ;  /* 0x0000009000007945 */ /* 0x000fe20003800200 */
[----:B------:R-:W-:Y:S02]  /*10cb0*/  IMAD.MOV.U32 R28, RZ, RZ, R22 ;  /* 0x000000ffff1c7224 */ /* 0x000fe400078e0016 */
[----:B------:R-:W-:-:S05]  /*10cc0*/  IMAD.MOV.U32 R24, RZ, RZ, R23 ;  /* 0x000000ffff187224 */ /* 0x000fca00078e0017 */
[----:B------:R-:W-:-:S05]  /*10cd0*/  VIADD R25, R21, 0xfff00000 ;  /* 0xfff0000015197836 */ /* 0x000fca0000000000 */
[----:B------:R-:W-:-:S06]  /*10ce0*/  FSEL R21, R21, R25, P0 ;  /* 0x0000001915157208 */ /* 0x000fcc0000000000 */
[----:B------:R-:W-:-:S10]  /*10cf0*/  DADD R26, -RZ, -R20 ;  /* 0x00000000ff1a7229 */ /* 0x000fd40000000914 */
[----:B------:R-:W-:Y:S01]  /*10d00*/  IMAD.MOV.U32 R25, RZ, RZ, R26 ;  /* 0x000000ffff197224 */ /* 0x000fe200078e001a */
[----:B------:R-:W-:-:S07]  /*10d10*/  MOV R26, 0x10d30 ;  /* 0x00010d30001a7802 */ /* 0x000fce0000000f00 */
[----:B------:R-:W-:Y:S05]  /*10d20*/  CALL.REL.NOINC `($_Z7CGMYCOSPddddS_S_PcbS_$__internal_accurate_pow) ;  /* 0x0000007800647944 */ /* 0x000fea0003c00000 */
[----:B------:R-:W-:Y:S05]  /*10d30*/  BSYNC.RECONVERGENT B0 ;  /* 0x0000000000007941 */ /* 0x000fea0003800200 */
.L_x_143:
        /* <DEDUP_REMOVED lines=9> */
.L_x_141:
[----:B------:R-:W0:Y:S02]  /*10dd0*/  FRND.F64.FLOOR R6, -R22 ;  /* 0x8000001600067313 */ /* 0x000e240000305800 */
        /* <DEDUP_REMOVED lines=8> */
.L_x_139:
[----:B------:R-:W-:-:S11]  /*10e60*/  DADD R20, -R22, -R22 ;  /* 0x0000000016147229 */ /* 0x000fd60000000916 */
.L_x_137:
[----:B------:R-:W-:Y:S01]  /*10e70*/  SHF.R.U32.HI R6, RZ, 0x14, R23 ;  /* 0x00000014ff067819 */ /* 0x000fe20000011617 */
[----:B------:R-:W-:Y:S03]  /*10e80*/  BSSY.RECONVERGENT B0, `(.L_x_144) ;  /* 0x0000026000007945 */ /* 0x000fe60003800200 */
[----:B------:R-:W-:-:S05]  /*10e90*/  LOP3.LUT R6, R6, 0x7ff, RZ, 0xc0, !PT ;  /* 0x000007ff06067812 */ /* 0x000fca00078ec0ff */
[----:B------:R-:W-:Y:S01]  /*10ea0*/  VIADD R43, R6, 0xfffffc0c ;  /* 0xfffffc0c062b7836 */ /* 0x000fe20000000000 */
[----:B------:R-:W-:-:S04]  /*10eb0*/  DADD R6, R8, -1 ;  /* 0xbff0000008067429 */ /* 0x000fc80000000000 */
[CC--:B------:R-:W-:Y:S02]  /*10ec0*/  SHF.L.U32 R42, R22.reuse, R43.reuse, RZ ;  /* 0x0000002b162a7219 */ /* 0x0c0fe400000006ff */
[----:B------:R-:W-:Y:S02]  /*10ed0*/  SHF.L.U64.HI R43, R22, R43, R23 ;  /* 0x0000002b162b7219 */ /* 0x000fe40000010217 */
[----:B------:R-:W-:Y:S01]  /*10ee0*/  ISETP.NE.U32.AND P0, PT, R42, RZ, PT ;  /* 0x000000ff2a00720c */ /* 0x000fe20003f05070 */
[----:B------:R-:W-:-:S03]  /*10ef0*/  DSETP.NEU.AND P2, PT, R6, RZ, PT ;  /* 0x000000ff0600722a */ /* 0x000fc60003f4d000 */
[----:B------:R-:W-:-:S03]  /*10f00*/  ISETP.NE.AND.EX P0, PT, R43, -0x80000000, PT, P0 ;  /* 0x800000002b00780c */ /* 0x000fc60003f05300 */
[----:B------:R-:W-:-:S08]  /*10f10*/  ISETP.GE.OR P3, PT, R23, RZ, P2 ;  /* 0x000000ff1700720c */ /* 0x000fd00001766670 */
[----:B------:R-:W-:Y:S02]  /*10f20*/  @!P2 IMAD.MOV.U32 R24, RZ, RZ, RZ ;  /* 0x000000ffff18a224 */ /* 0x000fe400078e00ff */
[----:B------:R-:W-:Y:S01]  /*10f30*/  @!P2 DSETP.NEU.AND P1, PT, |R22|, 0.5, !P0 ;  /* 0x3fe000001600a42a */ /* 0x000fe2000472d200 */
[----:B------:R-:W-:-:S05]  /*10f40*/  PLOP3.LUT P0, PT, P0, PT, PT, 0x8, 0x80 ;  /* 0x000000000080781c */ /* 0x000fca000070e170 */
        /* <DEDUP_REMOVED lines=11> */
.L_x_146:
[----:B------:R-:W0:Y:S01]  /*11000*/  FRND.F64.TRUNC R26, R22 ;  /* 0x00000016001a7313 */ /* 0x000e22000030d800 */
[----:B------:R-:W-:Y:S01]  /*11010*/  IMAD.MOV.U32 R28, RZ, RZ, R25 ;  /* 0x000000ffff1c7224 */ /* 0x000fe200078e0019 */
[----:B------:R-:W-:Y:S01]  /*11020*/  ISETP.GE.AND P3, PT, R7, RZ, PT ;  /* 0x000000ff0700720c */ /* 0x000fe20003f66270 */
[----:B------:R-:W-:Y:S01]  /*11030*/  IMAD.MOV.U32 R29, RZ, RZ, R24 ;  /* 0x000000ffff1d7224 */ /* 0x000fe200078e0018 */
[----:B------:R-:W-:-:S05]  /*11040*/  PLOP3.LUT P1, PT, P0, PT, PT, 0x80, 0x8 ;  /* 0x000000000008781c */ /* 0x000fca000072f070 */
[----:B------:R-:W-:Y:S02]  /*11050*/  DADD R28, -RZ, -R28 ;  /* 0x00000000ff1c7229 */ /* 0x000fe4000000091c */
[----:B0-----:R-:W-:-:S08]  /*11060*/  DSETP.NEU.AND P2, PT, R22, R26, PT ;  /* 0x0000001a1600722a */ /* 0x001fd00003f4d000 */
[-C--:B------:R-:W-:Y:S02]  /*11070*/  FSEL R26, R28, R25.reuse, P0 ;  /* 0x000000191c1a7208 */ /* 0x080fe40000000000 */
[-C--:B------:R-:W-:Y:S02]  /*11080*/  FSEL R29, R29, R24.reuse, P0 ;  /* 0x000000181d1d7208 */ /* 0x080fe40000000000 */
[----:B------:R-:W-:Y:S02]  /*11090*/  FSEL R26, R26, R25, !P3 ;  /* 0x000000191a1a7208 */ /* 0x000fe40005800000 */
[----:B------:R-:W-:Y:S02]  /*110a0*/  FSEL R25, R29, R24, !P3 ;  /* 0x000000181d197208 */ /* 0x000fe40005800000 */
[----:B------:R-:W-:Y:S02]  /*110b0*/  @P2 FSEL R26, R26, RZ, P3 ;  /* 0x000000ff1a1a2208 */ /* 0x000fe40001800000 */
[----:B------:R-:W-:-:S03]  /*110c0*/  @P2 FSEL R25, R25, -QNAN , P3 ;  /* 0xfff8000019192808 */ /* 0x000fc60001800000 */
[----:B------:R-:W-:-:S07]  /*110d0*/  IMAD.MOV.U32 R24, RZ, RZ, R26 ;  /* 0x000000ffff187224 */ /* 0x000fce00078e001a */
.L_x_145:
[----:B------:R-:W-:Y:S05]  /*110e0*/  BSYNC.RECONVERGENT B0 ;  /* 0x0000000000007941 */ /* 0x000fea0003800200 */
.L_x_144:
        /* <DEDUP_REMOVED lines=18> */
.L_x_149:
[----:B------:R-:W-:-:S14]  /*11210*/  DSETP.NEU.AND P2, PT, |R6|, +INF , PT ;  /* 0x7ff000000600742a */ /* 0x000fdc0003f4d200 */
[----:B------:R-:W-:Y:S05]  /*11220*/  @P2 BRA `(.L_x_148) ;  /* 0x0000000000242947 */ /* 0x000fea0003800000 */
[C---:B------:R-:W-:Y:S02]  /*11230*/  ISETP.GE.AND P2, PT, R23.reuse, RZ, PT ;  /* 0x000000ff1700720c */ /* 0x040fe40003f46270 */
[----:B------:R-:W-:Y:S02]  /*11240*/  LOP3.LUT R24, R23, 0x7fffffff, RZ, 0xc0, !PT ;  /* 0x7fffffff17187812 */ /* 0x000fe400078ec0ff */
[----:B------:R-:W-:Y:S02]  /*11250*/  SEL R25, RZ, 0x7ff00000, !P2 ;  /* 0x7ff00000ff197807 */ /* 0x000fe40005000000 */
[----:B------:R-:W-:Y:S02]  /*11260*/  ISETP.GE.AND P3, PT, R7, RZ, PT ;  /* 0x000000ff0700720c */ /* 0x000fe40003f66270 */
[----:B------:R-:W-:Y:S01]  /*11270*/  ISETP.NE.AND P2, PT, R24, 0x3fe00000, PT ;  /* 0x3fe000001800780c */ /* 0x000fe20003f45270 */
[----:B------:R-:W-:-:S05]  /*11280*/  VIADD R24, R25, 0x80000000 ;  /* 0x8000000019187836 */ /* 0x000fca0000000000 */
[----:B------:R-:W-:-:S05]  /*11290*/  SEL R24, R24, R25, P2 ;  /* 0x0000001918187207 */ /* 0x000fca0001000000 */
[----:B------:R-:W-:Y:S01]  /*112a0*/  @!P3 SEL R25, R24, R25, P1 ;  /* 0x000000191819b207 */ /* 0x000fe20000800000 */
[----:B------:R-:W-:-:S07]  /*112b0*/  IMAD.MOV.U32 R24, RZ, RZ, RZ ;  /* 0x000000ffff187224 */ /* 0x000fce00078e00ff */
.L_x_148:
[----:B------:R-:W-:Y:S05]  /*112c0*/  BSYNC.RECONVERGENT B0 ;  /* 0x0000000000007941 */ /* 0x000fea0003800200 */
.L_x_147:
[----:B------:R-:W-:Y:S01]  /*112d0*/  DSETP.NEU.AND P1, PT, R6, 1, PT ;  /* 0x3ff000000600742a */ /* 0x000fe20003f2d000 */
[----:B------:R-:W-:Y:S01]  /*112e0*/  ISETP.NE.U32.AND P4, PT, R42, RZ, PT ;  /* 0x000000ff2a00720c */ /* 0x000fe20003f85070 */
[----:B------:R-:W-:Y:S01]  /*112f0*/  DADD R28, -RZ, |R8| ;  /* 0x00000000ff1c7229 */ /* 0x000fe20000000508 */
[----:B------:R-:W-:Y:S01]  /*11300*/  BSSY.RECONVERGENT B0, `(.L_x_150) ;  /* 0x000000d000007945 */ /* 0x000fe20003800200 */
[----:B------:R-:W-:Y:S01]  /*11310*/  ISETP.GE.AND P3, PT, R9, RZ, PT ;  /* 0x000000ff0900720c */ /* 0x000fe20003f66270 */
[----:B------:R-:W-:Y:S01]  /*11320*/  IMAD.MOV.U32 R27, RZ, RZ, R23 ;  /* 0x000000ffff1b7224 */ /* 0x000fe200078e0017 */
[----:B------:R-:W-:Y:S02]  /*11330*/  FSEL R36, R24, RZ, P1 ;  /* 0x000000ff18247208 */ /* 0x000fe40000800000 */
[----:B------:R-:W-:Y:S01]  /*11340*/  FSEL R6, R25, 1.875, P1 ;  /* 0x3ff0000019067808 */ /* 0x000fe20000800000 */
[----:B------:R-:W-:Y:S01]  /*11350*/  DSETP.NEU.AND P1, PT, R22, RZ, PT ;  /* 0x000000ff1600722a */ /* 0x000fe20003f2d000 */
[----:B------:R-:W-:Y:S01]  /*11360*/  ISETP.NE.AND.EX P4, PT, R43, -0x80000000, PT, P4 ;  /* 0x800000002b00780c */ /* 0x000fe20003f85340 */
[----:B------:R-:W-:Y:S01]  /*11370*/  IMAD.MOV.U32 R25, RZ, RZ, R22 ;  /* 0x000000ffff197224 */ /* 0x000fe200078e0016 */
[----:B------:R-:W-:Y:S01]  /*11380*/  MOV R26, 0x113d0 ;  /* 0x000113d0001a7802 */ /* 0x000fe20000000f00 */
[----:B------:R-:W-:-:S02]  /*11390*/  IMAD.MOV.U32 R24, RZ, RZ, R29 ;  /* 0x000000ffff187224 */ /* 0x000fc400078e001d */
[----:B------:R-:W-:Y:S02]  /*113a0*/  FSEL R36, R36, RZ, P1 ;  /* 0x000000ff24247208 */ /* 0x000fe40000800000 */
[----:B------:R-:W-:-:S07]  /*113b0*/  FSEL R37, R6, 1.875, P1 ;  /* 0x3ff0000006257808 */ /* 0x000fce0000800000 */
[----:B------:R-:W-:Y:S05]  /*113c0*/  CALL.REL.NOINC `($_Z7CGMYCOSPddddS_S_PcbS_$__internal_accurate_pow) ;  /* 0x0000007000bc7944 */ /* 0x000fea0003c00000 */
[----:B------:R-:W-:Y:S05]  /*113d0*/  BSYNC.RECONVERGENT B0 ;  /* 0x0000000000007941 */ /* 0x000fea0003800200 */
.L_x_150:
[----:B------:R-:W-:Y:S01]  /*113e0*/  IMAD.MOV.U32 R6, RZ, RZ, R25 ;  /* 0x000000ffff067224 */ /* 0x000fe200078e0019 */
[----:B------:R-:W-:Y:S01]  /*113f0*/  DSETP.NEU.AND P1, PT, R8, RZ, PT ;  /* 0x000000ff0800722a */ /* 0x000fe20003f2d000 */
[----:B------:R-:W-:Y:S01]  /*11400*/  IMAD.MOV.U32 R7, RZ, RZ, R24 ;  /* 0x000000ffff077224 */ /* 0x000fe200078e0018 */
[----:B------:R-:W-:Y:S05]  /*11410*/  BSSY.RECONVERGENT B0, `(.L_x_151) ;  /* 0x0000017000007945 */ /* 0x000fea0003800200 */
[----:B------:R-:W-:-:S10]  /*11420*/  DADD R6, -RZ, -R6 ;  /* 0x00000000ff067229 */ /* 0x000fd40000000906 */
[-C--:B------:R-:W-:Y:S02]  /*11430*/  FSEL R6, R6, R25.reuse, !P4 ;  /* 0x0000001906067208 */ /* 0x080fe40006000000 */
[-C--:B------:R-:W-:Y:S02]  /*11440*/  FSEL R7, R7, R24.reuse, !P4 ;  /* 0x0000001807077208 */ /* 0x080fe40006000000 */
[----:B------:R-:W-:Y:S02]  /*11450*/  FSEL R6, R6, R25, !P3 ;  /* 0x0000001906067208 */ /* 0x000fe40005800000 */
[----:B------:R-:W-:Y:S01]  /*11460*/  FSEL R7, R7, R24, !P3 ;  /* 0x0000001807077208 */ /* 0x000fe20005800000 */
[----:B------:R-:W-:Y:S06]  /*11470*/  @P1 BRA `(.L_x_152) ;  /* 0x0000000000201947 */ /* 0x000fec0003800000 */
[----:B------:R-:W-:Y:S01]  /*11480*/  ISETP.NE.U32.AND P1, PT, R42, RZ, PT ;  /* 0x000000ff2a00720c */ /* 0x000fe20003f25070 */
[----:B------:R-:W-:Y:S01]  /*11490*/  IMAD.MOV.U32 R24, RZ, RZ, RZ ;  /* 0x000000ffff187224 */ /* 0x000fe200078e00ff */
[----:B------:R-:W-:Y:S02]  /*114a0*/  ISETP.GE.AND P2, PT, R23, RZ, PT ;  /* 0x000000ff1700720c */ /* 0x000fe40003f46270 */
[----:B------:R-:W-:-:S13]  /*114b0*/  ISETP.NE.AND.EX P1, PT, R43, -0x80000000, PT, P1 ;  /* 0x800000002b00780c */ /* 0x000fda0003f25310 */
[----:B------:R-:W-:-:S06]  /*114c0*/  DSETP.NEU.AND P1, PT, |R22|, 0.5, !P1 ;  /* 0x3fe000001600742a */ /* 0x000fcc0004f2d200 */
[----:B------:R-:W-:-:S04]  /*114d0*/  SEL R25, R9, RZ, P1 ;  /* 0x000000ff09197207 */ /* 0x000fc80000800000 */
[----:B------:R-:W-:Y:S01]  /*114e0*/  @!P2 LOP3.LUT R25, R25, 0x7ff00000, RZ, 0xfc, !PT ;  /* 0x7ff000001919a812 */ /* 0x000fe200078efcff */
[----:B------:R-:W-:Y:S06]  /*114f0*/  BRA `(.L_x_153) ;  /* 0x0000000000207947 */ /* 0x000fec0003800000 */
.L_x_152:
[----:B------:R-:W0:Y:S01]  /*11500*/  FRND.F64.TRUNC R24, R22 ;  /* 0x0000001600187313 */ /* 0x000e22000030d800 */
[----:B------:R-:W-:Y:S02]  /*11510*/  ISETP.GE.AND P2, PT, R9, RZ, PT ;  /* 0x000000ff0900720c */ /* 0x000fe40003f46270 */
[----:B------:R-:W-:Y:S02]  /*11520*/  PLOP3.LUT P1, PT, P0, PT, PT, 0x80, 0x8 ;  /* 0x000000000008781c */ /* 0x000fe4000072f070 */
[----:B------:R-:W-:Y:S01]  /*11530*/  FSEL R26, R7, -QNAN , P2 ;  /* 0xfff80000071a7808 */ /* 0x000fe20001000000 */
[----:B0-----:R-:W-:Y:S01]  /*11540*/  DSETP.NEU.AND P3, PT, R22, R24, PT ;  /* 0x000000181600722a */ /* 0x001fe20003f6d000 */
[----:B------:R-:W-:-:S05]  /*11550*/  FSEL R25, R6, RZ, P2 ;  /* 0x000000ff06197208 */ /* 0x000fca0001000000 */
[----:B------:R-:W-:Y:S02]  /*11560*/  FSEL R24, R25, R6, P3 ;  /* 0x0000000619187208 */ /* 0x000fe40001800000 */
[----:B------:R-:W-:-:S07]  /*11570*/  FSEL R25, R26, R7, P3 ;  /* 0x000000071a197208 */ /* 0x000fce0001800000 */
.L_x_153:
[----:B------:R-:W-:Y:S05]  /*11580*/  BSYNC.RECONVERGENT B0 ;  /* 0x0000000000007941 */ /* 0x000fea0003800200 */
.L_x_151:
        /* <DEDUP_REMOVED lines=18> */
.L_x_156:
        /* <DEDUP_REMOVED lines=11> */
.L_x_155:
[----:B------:R-:W-:Y:S05]  /*11760*/  BSYNC.RECONVERGENT B0 ;  /* 0x0000000000007941 */ /* 0x000fea0003800200 */
.L_x_154:
[C---:B------:R-:W-:Y:S01]  /*11770*/  DADD R34, R8.reuse, 1 ;  /* 0x3ff0000008227429 */ /* 0x040fe20000000000 */
[----:B------:R-:W-:Y:S01]  /*11780*/  BSSY.RECONVERGENT B0, `(.L_x_157) ;  /* 0x0000027000007945 */ /* 0x000fe20003800200 */
[----:B------:R-:W-:-:S06]  /*11790*/  DSETP.NEU.AND P5, PT, R8, 1, PT ;  /* 0x3ff000000800742a */ /* 0x000fcc0003fad000 */
[----:B------:R-:W-:Y:S02]  /*117a0*/  DSETP.NEU.AND P1, PT, R34, RZ, PT ;  /* 0x000000ff2200722a */ /* 0x000fe40003f2d000 */
[----:B------:R-:W-:-:S06]  /*117b0*/  DSETP.EQ.OR P5, PT, R22, RZ, !P5 ;  /* 0x000000ff1600722a */ /* 0x000fcc0006fa2400 */
[----:B------:R-:W-:Y:S02]  /*117c0*/  FSEL R48, R24, RZ, !P5 ;  /* 0x000000ff18307208 */ /* 0x000fe40006800000 */
[----:B------:R-:W-:-:S04]  /*117d0*/  FSEL R49, R25, 1.875, !P5 ;  /* 0x3ff0000019317808 */ /* 0x000fc80006800000 */
[----:B------:R-:W-:Y:S05]  /*117e0*/  @P1 BRA `(.L_x_158) ;  /* 0x0000000000201947 */ /* 0x000fea0003800000 */
        /* <DEDUP_REMOVED lines=8> */
.L_x_158:
        /* <DEDUP_REMOVED lines=8> */
.L_x_160:
[----:B------:R-:W0:Y:S01]  /*118f0*/  FRND.F64.TRUNC R26, R22 ;  /* 0x00000016001a7313 */ /* 0x000e22000030d800 */
[----:B------:R-:W-:Y:S01]  /*11900*/  IMAD.MOV.U32 R28, RZ, RZ, R25 ;  /* 0x000000ffff1c7224 */ /* 0x000fe200078e0019 */
[----:B------:R-:W-:Y:S01]  /*11910*/  ISETP.NE.U32.AND P1, PT, R42, RZ, PT ;  /* 0x000000ff2a00720c */ /* 0x000fe20003f25070 */
[----:B------:R-:W-:Y:S01]  /*11920*/  IMAD.MOV.U32 R29, RZ, RZ, R24 ;  /* 0x000000ffff1d7224 */ /* 0x000fe200078e0018 */
[----:B------:R-:W-:Y:S02]  /*11930*/  ISETP.GE.AND P3, PT, R35, RZ, PT ;  /* 0x000000ff2300720c */ /* 0x000fe40003f66270 */
[----:B------:R-:W-:Y:S02]  /*11940*/  ISETP.NE.AND.EX P1, PT, R43, -0x80000000, PT, P1 ;  /* 0x800000002b00780c */ /* 0x000fe40003f25310 */
[----:B------:R-:W-:Y:S01]  /*11950*/  PLOP3.LUT P2, PT, P0, PT, PT, 0x80, 0x8 ;  /* 0x000000000008781c */ /* 0x000fe2000074f070 */
[----:B------:R-:W-:Y:S02]  /*11960*/  DADD R28, -RZ, -R28 ;  /* 0x00000000ff1c7229 */ /* 0x000fe4000000091c */
[----:B0-----:R-:W-:-:S08]  /*11970*/  DSETP.NEU.AND P4, PT, R22, R26, PT ;  /* 0x0000001a1600722a */ /* 0x001fd00003f8d000 */
[-C--:B------:R-:W-:Y:S02]  /*11980*/  FSEL R26, R28, R25.reuse, !P1 ;  /* 0x000000191c1a7208 */ /* 0x080fe40004800000 */
[-C--:B------:R-:W-:Y:S02]  /*11990*/  FSEL R29, R29, R24.reuse, !P1 ;  /* 0x000000181d1d7208 */ /* 0x080fe40004800000 */
[----:B------:R-:W-:Y:S02]  /*119a0*/  FSEL R26, R26, R25, !P3 ;  /* 0x000000191a1a7208 */ /* 0x000fe40005800000 */
[----:B------:R-:W-:Y:S02]  /*119b0*/  FSEL R25, R29, R24, !P3 ;  /* 0x000000181d197208 */ /* 0x000fe40005800000 */
[----:B------:R-:W-:Y:S02]  /*119c0*/  @P4 FSEL R26, R26, RZ, P3 ;  /* 0x000000ff1a1a4208 */ /* 0x000fe40001800000 */
[----:B------:R-:W-:-:S03]  /*119d0*/  @P4 FSEL R25, R25, -QNAN , P3 ;  /* 0xfff8000019194808 */ /* 0x000fc60001800000 */
[----:B------:R-:W-:-:S07]  /*119e0*/  IMAD.MOV.U32 R24, RZ, RZ, R26 ;  /* 0x000000ffff187224 */ /* 0x000fce00078e001a */
.L_x_159:
[----:B------:R-:W-:Y:S05]  /*119f0*/  BSYNC.RECONVERGENT B0 ;  /* 0x0000000000007941 */ /* 0x000fea0003800200 */
.L_x_157:
        /* <DEDUP_REMOVED lines=18> */
.L_x_163:
        /* <DEDUP_REMOVED lines=11> */
.L_x_162:
[----:B------:R-:W-:Y:S05]  /*11bd0*/  BSYNC.RECONVERGENT B0 ;  /* 0x0000000000007941 */ /* 0x000fea0003800200 */
.L_x_161:
[----:B------:R-:W-:Y:S01]  /*11be0*/  DSETP.NEU.AND P2, PT, R8, RZ, PT ;  /* 0x000000ff0800722a */ /* 0x000fe20003f4d000 */
[----:B------:R-:W-:Y:S01]  /*11bf0*/  BSSY.RECONVERGENT B0, `(.L_x_164) ;  /* 0x0000032000007945 */ /* 0x000fe20003800200 */
[----:B------:R-:W-:Y:S02]  /*11c00*/  DSETP.NEU.AND P6, PT, R34, 1, PT ;  /* 0x3ff000002200742a */ /* 0x000fe40003fcd000 */
[----:B------:R-:W-:Y:S02]  /*11c10*/  DADD R36, -R48, R36 ;  /* 0x0000000030247229 */ /* 0x000fe40000000124 */
[----:B------:R-:W-:Y:S02]  /*11c20*/  ISETP.GE.OR P4, PT, R23, RZ, P2 ;  /* 0x000000ff1700720c */ /* 0x000fe40001786670 */
[----:B------:R-:W-:Y:S02]  /*11c30*/  FSEL R52, R24, RZ, P6 ;  /* 0x000000ff18347208 */ /* 0x000fe40003000000 */
[----:B------:R-:W-:-:S02]  /*11c40*/  FSEL R24, R25, 1.875, P6 ;  /* 0x3ff0000019187808 */ /* 0x000fc40003000000 */
[----:B------:R-:W-:Y:S02]  /*11c50*/  PLOP3.LUT P6, PT, PT, PT, PT, 0x8, 0x80 ;  /* 0x000000000080781c */ /* 0x000fe40003fce170 */
[----:B------:R-:W0:Y:S01]  /*11c60*/  @P2 FRND.F64.TRUNC R26, R22 ;  /* 0x00000016001a2313 */ /* 0x000e22000030d800 */
[----:B------:R-:W-:Y:S01]  /*11c70*/  @!P2 DSETP.NEU.AND P1, PT, |R22|, 0.5, !P1 ;  /* 0x3fe000001600a42a */ /* 0x000fe20004f2d200 */
[----:B------:R-:W-:-:S05]  /*11c80*/  @!P2 IMAD.MOV.U32 R40, RZ, RZ, RZ ;  /* 0x000000ffff28a224 */ /* 0x000fca00078e00ff */
[----:B------:R-:W-:Y:S02]  /*11c90*/  @!P2 SEL R41, R9, RZ, P1 ;  /* 0x000000ff0929a207 */ /* 0x000fe40000800000 */
[----:B------:R-:W-:Y:S02]  /*11ca0*/  @P2 PLOP3.LUT P1, PT, P0, PT, PT, 0x80, 0x8 ;  /* 0x000000000008281c */ /* 0x000fe4000072f070 */
[----:B------:R-:W-:Y:S02]  /*11cb0*/  @!P4 LOP3.LUT R41, R41, 0x7ff00000, RZ, 0xfc, !PT ;  /* 0x7ff000002929c812 */ /* 0x000fe400078efcff */
[----:B------:R-:W-:Y:S01]  /*11cc0*/  ISETP.NE.AND P4, PT, R32, 0x7ff00000, PT ;  /* 0x7ff000002000780c */ /* 0x000fe20003f85270 */
[----:B0-----:R-:W-:-:S06]  /*11cd0*/  @P2 DSETP.NEU.AND P3, PT, R22, R26, PT ;  /* 0x0000001a1600222a */ /* 0x001fcc0003f6d000 */
[----:B------:R-:W-:Y:S01]  /*11ce0*/  @P2 PLOP3.LUT P6, PT, P3, PT, PT, 0x80, 0x8 ;  /* 0x000000000008281c */ /* 0x000fe20001fcf070 */
[----:B------:R-:W-:-:S06]  /*11cf0*/  DSETP.NEU.AND P3, PT, R22, RZ, PT ;  /* 0x000000ff1600722a */ /* 0x000fcc0003f6d000 */
[----:B------:R-:W-:Y:S02]  /*11d00*/  FSEL R52, R52, RZ, P3 ;  /* 0x000000ff34347208 */ /* 0x000fe40001800000 */
[----:B------:R-:W-:Y:S02]  /*11d10*/  FSEL R53, R24, 1.875, P3 ;  /* 0x3ff0000018357808 */ /* 0x000fe40001800000 */
[----:B------:R-:W-:-:S04]  /*11d20*/  @P2 ISETP.GE.AND P3, PT, R9, RZ, PT ;  /* 0x000000ff0900220c */ /* 0x000fc80003f66270 */
[----:B------:R-:W-:Y:S01]  /*11d30*/  @P6 FSEL R6, R6, RZ, P3 ;  /* 0x000000ff06066208 */ /* 0x000fe20001800000 */
[----:B------:R-:W-:Y:S01]  /*11d40*/  DADD R52, R36, R52 ;  /* 0x0000000024347229 */ /* 0x000fe20000000034 */
[----:B------:R-:W-:-:S03]  /*11d50*/  @P6 FSEL R7, R7, -QNAN , P3 ;  /* 0xfff8000007076808 */ /* 0x000fc60001800000 */
[----:B------:R-:W-:Y:S02]  /*11d60*/  @P2 IMAD.MOV.U32 R40, RZ, RZ, R6 ;  /* 0x000000ffff282224 */ /* 0x000fe400078e0006 */
[----:B------:R-:W-:Y:S01]  /*11d70*/  @P2 IMAD.MOV.U32 R41, RZ, RZ, R7 ;  /* 0x000000ffff292224 */ /* 0x000fe200078e0007 */
[----:B------:R-:W-:Y:S06]  /*11d80*/  @P4 BRA `(.L_x_165) ;  /* 0x0000000000604947 */ /* 0x000fec0003800000 */
        /* <DEDUP_REMOVED lines=13> */
.L_x_166:
        /* <DEDUP_REMOVED lines=11> */
.L_x_165:
[----:B------:R-:W-:Y:S05]  /*11f10*/  BSYNC.RECONVERGENT B0 ;  /* 0x0000000000007941 */ /* 0x000fea0003800200 */
.L_x_164:
[----:B------:R-:W0:Y:S01]  /*11f20*/  MUFU.RCP64H R25, R15 ;  /* 0x0000000f00197308 */ /* 0x000e220000001800 */
[----:B------:R-:W-:Y:S01]  /*11f30*/  IMAD.MOV.U32 R24, RZ, RZ, 0x1 ;  /* 0x00000001ff187424 */ /* 0x000fe200078e00ff */
[----:B------:R-:W-:Y:S01]  /*11f40*/  UMOV UR8, 0x54442d18 ;  /* 0x54442d1800087882 */ /* 0x000fe20000000000 */
[----:B------:R-:W-:Y:S01]  /*11f50*/  UMOV UR9, 0x400921fb ;  /* 0x400921fb00097882 */ /* 0x000fe20000000000 */
[----:B------:R-:W-:Y:S03]  /*11f60*/  BSSY.RECONVERGENT B1, `(.L_x_167) ;  /* 0x0000015000017945 */ /* 0x000fe60003800200 */
        /* <DEDUP_REMOVED lines=20> */
.L_x_168:
[----:B------:R-:W-:Y:S05]  /*120b0*/  BSYNC.RECONVERGENT B1 ;  /* 0x0000000000017941 */ /* 0x000fea0003800200 */
.L_x_167:
[----:B------:R-:W-:Y:S01]  /*120c0*/  DMUL R36, RZ, R24 ;  /* 0x00000018ff247228 */ /* 0x000fe20000000000 */
[----:B------:R-:W-:Y:S01]  /*120d0*/  FSEL R40, R40, RZ, !P5 ;  /* 0x000000ff28287208 */ /* 0x000fe20006800000 */
[----:B------:R-:W-:Y:S01]  /*120e0*/  DADD R38, RZ, R24 ;  /* 0x00000000ff267229 */ /* 0x000fe20000000018 */
[----:B------:R-:W-:Y:S01]  /*120f0*/  FSEL R41, R41, 1.875, !P5 ;  /* 0x3ff0000029297808 */ /* 0x000fe20006800000 */
[----:B------:R-:W-:Y:S01]  /*12100*/  IMAD.MOV.U32 R24, RZ, RZ, 0x1 ;  /* 0x00000001ff187424 */ /* 0x000fe200078e00ff */
[----:B------:R-:W-:Y:S01]  /*12110*/  ISETP.NE.U32.AND P5, PT, R42, RZ, PT ;  /* 0x000000ff2a00720c */ /* 0x000fe20003fa5070 */
[----:B------:R-:W-:Y:S02]  /*12120*/  BSSY.RECONVERGENT B1, `(.L_x_169) ;  /* 0x0000021000017945 */ /* 0x000fe40003800200 */
[----:B------:R-:W-:Y:S01]  /*12130*/  DADD R34, R8, -R36 ;  /* 0x0000000008227229 */ /* 0x000fe20000000824 */
[----:B------:R-:W-:Y:S01]  /*12140*/  ISETP.NE.AND.EX P5, PT, R43, -0x80000000, PT, P5 ;  /* 0x800000002b00780c */ /* 0x000fe20003fa5350 */
[----:B------:R-:W-:-:S06]  /*12150*/  DADD R32, RZ, -R38 ;  /* 0x00000000ff207229 */ /* 0x000fcc0000000826 */
[----:B------:R-:W-:Y:S02]  /*12160*/  DADD R28, -RZ, |R34| ;  /* 0x00000000ff1c7229 */ /* 0x000fe40000000522 */
[--C-:B------:R-:W-:Y:S02]  /*12170*/  DADD R30, -RZ, |R32|.reuse ;  /* 0x00000000ff1e7229 */ /* 0x100fe40000000520 */
[----:B------:R-:W-:-:S08]  /*12180*/  DSETP.GT.AND P1, PT, |R34|, |R32|, PT ;  /* 0x400000202200722a */ /* 0x000fd00003f24200 */
[----:B------:R-:W-:Y:S02]  /*12190*/  FSEL R45, R29, R31, P1 ;  /* 0x0000001f1d2d7208 */ /* 0x000fe40000800000 */
[----:B------:R-:W-:Y:S02]  /*121a0*/  FSEL R44, R28, R30, P1 ;  /* 0x0000001e1c2c7208 */ /* 0x000fe40000800000 */
[----:B------:R-:W0:Y:S01]  /*121b0*/  MUFU.RCP64H R25, R45 ;  /* 0x0000002d00197308 */ /* 0x000e220000001800 */
[----:B------:R-:W-:Y:S02]  /*121c0*/  FSEL R50, R30, R28, P1 ;  /* 0x0000001c1e327208 */ /* 0x000fe40000800000 */
[----:B------:R-:W-:-:S04]  /*121d0*/  FSEL R51, R31, R29, P1 ;  /* 0x0000001d1f337208 */ /* 0x000fc80000800000 */
[----:B------:R-:W-:Y:S01]  /*121e0*/  FSETP.GEU.AND P2, PT, |R51|, 6.5827683646048100446e-37, PT ;  /* 0x036000003300780b */ /* 0x000fe20003f4e200 */
        /* <DEDUP_REMOVED lines=8> */
[----:B------:R-:W-:Y:S02]  /*12270*/  DMUL R26, R20, -R2 ;  /* 0x80000002141a7228 */ /* 0x000fe40000000000 */
[----:B------:R-:W-:-:S06]  /*12280*/  DADD R2, R52, -R40 ;  /* 0x0000000034027229 */ /* 0x000fcc0000000828 */
[----:B------:R-:W-:Y:S02]  /*12290*/  FFMA R28, RZ, R45, R25 ;  /* 0x0000002dff1c7223 */ /* 0x000fe40000000019 */
[----:B------:R-:W-:-:S03]  /*122a0*/  DMUL R2, R2, R26 ;  /* 0x0000001a02027228 */ /* 0x000fc60000000000 */
        /* <DEDUP_REMOVED lines=8> */
.L_x_170:
[----:B------:R-:W-:Y:S05]  /*12330*/  BSYNC.RECONVERGENT B1 ;  /* 0x0000000000017941 */ /* 0x000fea0003800200 */
.L_x_169:
[----:B------:R-:W-:Y:S01]  /*12340*/  DFMA R54, R24, R24, 1 ;  /* 0x3ff000001836742b */ /* 0x000fe20000000018 */
        /* <DEDUP_REMOVED lines=18> */
[----:B------:R-:W-:Y:S02]  /*12470*/  IMAD.MOV.U32 R28, RZ, RZ, R46 ;  /* 0x000000ffff1c7224 */ /* 0x000fe400078e002e */
[----:B------:R-:W-:Y:S01]  /*12480*/  IMAD.MOV.U32 R31, RZ, RZ, R24 ;  /* 0x000000ffff1f7224 */ /* 0x000fe200078e0018 */
[----:B------:R-:W-:Y:S01]  /*12490*/  MOV R24, 0x124f0 ;  /* 0x000124f000187802 */ /* 0x000fe20000000f00 */
[----:B------:R-:W-:Y:S02]  /*124a0*/  IMAD.MOV.U32 R47, RZ, RZ, R54 ;  /* 0x000000ffff2f7224 */ /* 0x000fe400078e0036 */
[----:B------:R-:W-:Y:S02]  /*124b0*/  IMAD.MOV.U32 R46, RZ, RZ, R55 ;  /* 0x000000ffff2e7224 */ /* 0x000fe400078e0037 */
[----:B------:R-:W-:-:S02]  /*124c0*/  IMAD.MOV.U32 R26, RZ, RZ, R52 ;  /* 0x000000ffff1a7224 */ /* 0x000fc400078e0034 */
[----:B------:R-:W-:-:S07]  /*124d0*/  IMAD.MOV.U32 R25, RZ, RZ, R53 ;  /* 0x000000ffff197224 */ /* 0x000fce00078e0035 */
[----:B------:R-:W-:Y:S05]  /*124e0*/  CALL.REL.NOINC `($__internal_2_$__cuda_sm20_dsqrt_rn_f64_mediumpath_v1) ;  /* 0x0000005c00b87944 */ /* 0x000fea0003c00000 */
[----:B------:R-:W-:Y:S02]  /*124f0*/  IMAD.MOV.U32 R28, RZ, RZ, R26 ;  /* 0x000000ffff1c7224 */ /* 0x000fe400078e001a */
[----:B------:R-:W-:-:S07]  /*12500*/  IMAD.MOV.U32 R29, RZ, RZ, R25 ;  /* 0x000000ffff1d7224 */ /* 0x000fce00078e0019 */
.L_x_172:
[----:B------:R-:W-:Y:S05]  /*12510*/  BSYNC.RECONVERGENT B0 ;  /* 0x0000000000007941 */ /* 0x000fea0003800200 */
.L_x_171:
[----:B------:R-:W-:Y:S01]  /*12520*/  DMUL R28, R44, R28 ;  /* 0x0000001c2c1c7228 */ /* 0x000fe20000000000 */
[----:B------:R-:W-:Y:S01]  /*12530*/  UMOV UR8, 0xffffffff ;  /* 0xffffffff00087882 */ /* 0x000fe20000000000 */
[----:B------:R-:W-:Y:S01]  /*12540*/  DADD R24, |R34|, |R32| ;  /* 0x0000000022187229 */ /* 0x000fe20000000620 */
[----:B------:R-:W-:Y:S01]  /*12550*/  UMOV UR9, 0x7fefffff ;  /* 0x7fefffff00097882 */ /* 0x000fe20000000000 */
[----:B------:R-:W-:Y:S01]  /*12560*/  BSSY.RECONVERGENT B0, `(.L_x_173) ;  /* 0x0000010000007945 */ /* 0x000fe20003800200 */
[----:B------:R-:W-:Y:S01]  /*12570*/  DSETP.GT.AND P2, PT, R50, UR8, PT ;  /* 0x0000000832007e2a */ /* 0x000fe2000bf44000 */
[----:B------:R-:W-:Y:S01]  /*12580*/  MOV R26, 0x12660 ;  /* 0x00012660001a7802 */ /* 0x000fe20000000f00 */
[----:B------:R-:W-:-:S05]  /*12590*/  DSETP.GT.AND P1, PT, R44, UR8, PT ;  /* 0x000000082c007e2a */ /* 0x000fca000bf24000 */
[C---:B------:R-:W-:Y:S02]  /*125a0*/  FSEL R51, R24.reuse, R28, P2 ;  /* 0x0000001c18337208 */ /* 0x040fe40001000000 */
[C---:B------:R-:W-:Y:S01]  /*125b0*/  FSEL R27, R25.reuse, R29, P2 ;  /* 0x0000001d191b7208 */ /* 0x040fe20001000000 */
[----:B------:R-:W-:Y:S01]  /*125c0*/  DSETP.NEU.AND P2, PT, R44, RZ, PT ;  /* 0x000000ff2c00722a */ /* 0x000fe20003f4d000 */
[----:B------:R-:W-:Y:S02]  /*125d0*/  FSEL R51, R24, R51, P1 ;  /* 0x0000003318337208 */ /* 0x000fe40000800000 */
[----:B------:R-:W-:-:S03]  /*125e0*/  FSEL R27, R25, R27, P1 ;  /* 0x0000001b191b7208 */ /* 0x000fc60000800000 */
[----:B------:R-:W-:Y:S02]  /*125f0*/  FSEL R50, R24, R51, !P2 ;  /* 0x0000003318327208 */ /* 0x000fe40005000000 */
[----:B------:R-:W-:Y:S01]  /*12600*/  FSEL R51, R25, R27, !P2 ;  /* 0x0000001b19337208 */ /* 0x000fe20005000000 */
[----:B------:R-:W-:Y:S02]  /*12610*/  IMAD.MOV.U32 R25, RZ, RZ, R22 ;  /* 0x000000ffff197224 */ /* 0x000fe400078e0016 */
[----:B------:R-:W-:-:S03]  /*12620*/  IMAD.MOV.U32 R27, RZ, RZ, R23 ;  /* 0x000000ffff1b7224 */ /* 0x000fc600078e0017 */
[----:B------:R-:W-:-:S10]  /*12630*/  DADD R28, -RZ, |R50| ;  /* 0x00000000ff1c7229 */ /* 0x000fd40000000532 */
[----:B------:R-:W-:-:S07]  /*12640*/  IMAD.MOV.U32 R24, RZ, RZ, R29 ;  /* 0x000000ffff187224 */ /* 0x000fce00078e001d */
[----:B------:R-:W-:Y:S05]  /*12650*/  CALL.REL.NOINC `($_Z7CGMYCOSPddddS_S_PcbS_$__internal_accurate_pow) ;  /* 0x0000006000187944 */ /* 0x000fea0003c00000 */
[----:B------:R-:W-:Y:S05]  /*12660*/  BSYNC.RECONVERGENT B0 ;  /* 0x0000000000007941 */ /* 0x000fea0003800200 */
.L_x_173:
[----:B------:R-:W-:Y:S01]  /*12670*/  DSETP.NEU.AND P2, PT, R50, RZ, PT ;  /* 0x000000ff3200722a */ /* 0x000fe20003f4d000 */
[----:B------:R-:W-:Y:S01]  /*12680*/  IMAD.MOV.U32 R28, RZ, RZ, R25 ;  /* 0x000000ffff1c7224 */ /* 0x000fe200078e0019 */
[----:B------:R-:W-:Y:S01]  /*12690*/  DADD R26, R22, R50 ;  /* 0x00000000161a7229 */ /* 0x000fe20000000032 */
[----:B------:R-:W-:Y:S01]  /*126a0*/  IMAD.MOV.U32 R29, RZ, RZ, R24 ;  /* 0x000000ffff1d7224 */ /* 0x000fe200078e0018 */
[----:B------:R-:W-:Y:S01]  /*126b0*/  PLOP3.LUT P3, PT, PT, PT, PT, 0x8, 0x80 ;  /* 0x000000000080781c */ /* 0x000fe20003f6e170 */
[----:B------:R-:W-:Y:S01]  /*126c0*/  BSSY.RECONVERGENT B0, `(.L_x_174) ;  /* 0x000002e000007945 */ /* 0x000fe20003800200 */
[----:B------:R-:W-:-:S03]  /*126d0*/  ISETP.GE.OR P4, PT, R23, RZ, P2 ;  /* 0x000000ff1700720c */ /* 0x000fc60001786670 */
[----:B------:R-:W-:-:S03]  /*126e0*/  DADD R28, -RZ, -R28 ;  /* 0x00000000ff1c7229 */ /* 0x000fc6000000091c */
[----:B------:R-:W-:Y:S02]  /*126f0*/  LOP3.LUT R26, R27, 0x7ff00000, RZ, 0xc0, !PT ;  /* 0x7ff000001b1a7812 */ /* 0x000fe400078ec0ff */
[----:B------:R-:W0:Y:S02]  /*12700*/  @P2 FRND.F64.TRUNC R30, R22 ;  /* 0x00000016001e2313 */ /* 0x000e24000030d800 */
[----:B------:R-:W-:Y:S01]  /*12710*/  ISETP.NE.AND P6, PT, R26, 0x7ff00000, PT ;  /* 0x7ff000001a00780c */ /* 0x000fe20003fc5270 */
[----:B------:R-:W-:Y:S02]  /*12720*/  @!P2 IMAD.MOV.U32 R26, RZ, RZ, RZ ;  /* 0x000000ffff1aa224 */ /* 0x000fe400078e00ff */
[----:B------:R-:W-:Y:S02]  /*12730*/  FSEL R28, R28, R25, !P5 ;  /* 0x000000191c1c7208 */ /* 0x000fe40006800000 */
[----:B------:R-:W-:Y:S01]  /*12740*/  FSEL R29, R29, R24, !P5 ;  /* 0x000000181d1d7208 */ /* 0x000fe20006800000 */
[----:B0-----:R-:W-:-:S06]  /*12750*/  @P2 DSETP.NEU.AND P1, PT, R22, R30, PT ;  /* 0x0000001e1600222a */ /* 0x001fcc0003f2d000 */
[----:B------:R-:W-:Y:S01]  /*12760*/  @P2 PLOP3.LUT P3, PT, P1, PT, PT, 0x80, 0x8 ;  /* 0x000000000008281c */ /* 0x000fe20000f6f070 */
[----:B------:R-:W-:Y:S01]  /*12770*/  @!P2 DSETP.NEU.AND P1, PT, |R22|, 0.5, !P5 ;  /* 0x3fe000001600a42a */ /* 0x000fe20006f2d200 */
[----:B------:R-:W-:-:S04]  /*12780*/  ISETP.GE.AND P5, PT, R51, RZ, PT ;  /* 0x000000ff3300720c */ /* 0x000fc80003fa6270 */
[----:B------:R-:W-:Y:S02]  /*12790*/  FSEL R25, R28, R25, !P5 ;  /* 0x000000191c197208 */ /* 0x000fe40006800000 */
[----:B------:R-:W-:Y:S02]  /*127a0*/  FSEL R24, R29, R24, !P5 ;  /* 0x000000181d187208 */ /* 0x000fe40006800000 */
[----:B------:R-:W-:Y:S02]  /*127b0*/  @!P2 SEL R27, R51, RZ, P1 ;  /* 0x000000ff331ba207 */ /* 0x000fe40000800000 */
[----:B------:R-:W-:Y:S02]  /*127c0*/  @P2 PLOP3.LUT P1, PT, P0, PT, PT, 0x80, 0x8 ;  /* 0x000000000008281c */ /* 0x000fe4000072f070 */
[----:B------:R-:W-:Y:S02]  /*127d0*/  @P3 FSEL R25, R25, RZ, P5 ;  /* 0x000000ff19193208 */ /* 0x000fe40002800000 */
[----:B------:R-:W-:-:S02]  /*127e0*/  @P3 FSEL R24, R24, -QNAN , P5 ;  /* 0xfff8000018183808 */ /* 0x000fc40002800000 */
[----:B------:R-:W-:Y:S01]  /*127f0*/  @!P4 LOP3.LUT R27, R27, 0x7ff00000, RZ, 0xfc, !PT ;  /* 0x7ff000001b1bc812 */ /* 0x000fe200078efcff */
        /* <DEDUP_REMOVED lines=16> */
.L_x_176:
[----:B------:R-:W-:-:S14]  /*12900*/  DSETP.NEU.AND P2, PT, |R50|, +INF , PT ;  /* 0x7ff000003200742a */ /* 0x000fdc0003f4d200 */
[----:B------:R-:W-:Y:S05]  /*12910*/  @P2 BRA `(.L_x_175) ;  /* 0x0000000000202947 */ /* 0x000fea0003800000 */
[C---:B------:R-:W-:Y:S01]  /*12920*/  ISETP.GE.AND P2, PT, R23.reuse, RZ, PT ;  /* 0x000000ff1700720c */ /* 0x040fe20003f46270 */
[----:B------:R-:W-:Y:S01]  /*12930*/  IMAD.MOV.U32 R26, RZ, RZ, RZ ;  /* 0x000000ffff1a7224 */ /* 0x000fe200078e00ff */
[----:B------:R-:W-:Y:S02]  /*12940*/  LOP3.LUT R24, R23, 0x7fffffff, RZ, 0xc0, !PT ;  /* 0x7fffffff17187812 */ /* 0x000fe400078ec0ff */
[----:B------:R-:W-:Y:S02]  /*12950*/  SEL R27, RZ, 0x7ff00000, !P2 ;  /* 0x7ff00000ff1b7807 */ /* 0x000fe40005000000 */
[----:B------:R-:W-:-:S03]  /*12960*/  ISETP.NE.AND P2, PT, R24, 0x3fe00000, PT ;  /* 0x3fe000001800780c */ /* 0x000fc60003f45270 */
[----:B------:R-:W-:-:S05]  /*12970*/  VIADD R24, R27, 0x80000000 ;  /* 0x800000001b187836 */ /* 0x000fca0000000000 */
[----:B------:R-:W-:-:S04]  /*12980*/  SEL R24, R24, R27, P2 ;  /* 0x0000001b18187207 */ /* 0x000fc80001000000 */
[----:B------:R-:W-:-:S07]  /*12990*/  @!P5 SEL R27, R24, R27, P1 ;  /* 0x0000001b181bd207 */ /* 0x000fce0000800000 */
.L_x_175:
[----:B------:R-:W-:Y:S05]  /*129a0*/  BSYNC.RECONVERGENT B0 ;  /* 0x0000000000007941 */ /* 0x000fea0003800200 */
.L_x_174:
[----:B------:R-:W-:Y:S01]  /*129b0*/  DADD R24, -RZ, |R32| ;  /* 0x00000000ff187229 */ /* 0x000fe20000000520 */
[----:B------:R-:W-:Y:S01]  /*129c0*/  IMAD.MOV.U32 R30, RZ, RZ, 0x1 ;  /* 0x00000001ff1e7424 */ /* 0x000fe200078e00ff */
[--C-:B------:R-:W-:Y:S01]  /*129d0*/  DADD R28, -RZ, |R34|.reuse ;  /* 0x00000000ff1c7229 */ /* 0x100fe20000000522 */
[----:B------:R-:W-:Y:S01]  /*129e0*/  BSSY.RECONVERGENT B1, `(.L_x_177) ;  /* 0x000001e000017945 */ /* 0x000fe20003800200 */
[----:B------:R-:W-:Y:S02]  /*129f0*/  DSETP.GT.AND P5, PT, |R32|, |R34|, PT ;  /* 0x400000222000722a */ /* 0x000fe40003fa4200 */
[----:B------:R-:W-:Y:S02]  /*12a00*/  DSETP.NEU.AND P1, PT, R50, 1, PT ;  /* 0x3ff000003200742a */ /* 0x000fe40003f2d000 */
[----:B------:R-:W-:-:S04]  /*12a10*/  DSETP.NEU.AND P2, PT, R22, RZ, PT ;  /* 0x000000ff1600722a */ /* 0x000fc80003f4d000 */
[----:B------:R-:W-:Y:S02]  /*12a20*/  FSEL R45, R25, R29, P5 ;  /* 0x0000001d192d7208 */ /* 0x000fe40002800000 */
[----:B------:R-:W-:Y:S02]  /*12a30*/  FSEL R44, R24, R28, P5 ;  /* 0x0000001c182c7208 */ /* 0x000fe40002800000 */
[----:B------:R-:W0:Y:S01]  /*12a40*/  MUFU.RCP64H R31, R45 ;  /* 0x0000002d001f7308 */ /* 0x000e220000001800 */
[----:B------:R-:W-:Y:S02]  /*12a50*/  FSEL R28, R28, R24, P5 ;  /* 0x000000181c1c7208 */ /* 0x000fe40002800000 */
[----:B------:R-:W-:Y:S02]  /*12a60*/  FSEL R29, R29, R25, P5 ;  /* 0x000000191d1d7208 */ /* 0x000fe40002800000 */
[----:B------:R-:W-:Y:S02]  /*12a70*/  FSEL R50, R26, RZ, P1 ;  /* 0x000000ff1a327208 */ /* 0x000fe40000800000 */
[----:B------:R-:W-:-:S02]  /*12a80*/  FSEL R26, R27, 1.875, P1 ;  /* 0x3ff000001b1a7808 */ /* 0x000fc40000800000 */
[----:B------:R-:W-:Y:S02]  /*12a90*/  FSETP.GEU.AND P3, PT, |R29|, 6.5827683646048100446e-37, PT ;  /* 0x036000001d00780b */ /* 0x000fe40003f6e200 */
[----:B------:R-:W-:Y:S02]  /*12aa0*/  FSEL R50, R50, RZ, P2 ;  /* 0x000000ff32327208 */ /* 0x000fe40001000000 */
[----:B------:R-:W-:Y:S01]  /*12ab0*/  FSEL R51, R26, 1.875, P2 ;  /* 0x3ff000001a337808 */ /* 0x000fe20001000000 */
        /* <DEDUP_REMOVED lines=16> */
.L_x_178:
[----:B------:R-:W-:Y:S05]  /*12bc0*/  BSYNC.RECONVERGENT B1 ;  /* 0x0000000000017941 */ /* 0x000fea0003800200 */
.L_x_177:
[----:B------:R-:W-:Y:S01]  /*12bd0*/  DMUL R26, R24, R24 ;  /* 0x00000018181a7228 */ /* 0x000fe20000000000 */
[----:B------:R-:W-:Y:S01]  /*12be0*/  IMAD.MOV.U32 R28, RZ, RZ, -0x2449a4b7 ;  /* 0xdbb65b49ff1c7424 */ /* 0x000fe200078e00ff */
[----:B------:R-:W-:Y:S01]  /*12bf0*/  UMOV UR8, 0x2a25ff7e ;  /* 0x2a25ff7e00087882 */ /* 0x000fe20000000000 */
[----:B------:R-:W-:Y:S01]  /*12c00*/  IMAD.MOV.U32 R29, RZ, RZ, 0x3f2d3b63 ;  /* 0x3f2d3b63ff1d7424 */ /* 0x000fe200078e00ff */
[----:B------:R-:W-:Y:S01]  /*12c10*/  UMOV UR9, 0x3ef53e1d ;  /* 0x3ef53e1d00097882 */ /* 0x000fe20000000000 */
[----:B------:R-:W-:Y:S01]  /*12c20*/  ISETP.GE.AND P2, PT, R35, RZ, PT ;  /* 0x000000ff2300720c */ /* 0x000fe20003f46270 */
[----:B------:R-:W-:Y:S01]  /*12c30*/  DSETP.NEU.AND P3, PT, R44, RZ, PT ;  /* 0x000000ff2c00722a */ /* 0x000fe20003f6d000 */
[----:B------:R-:W-:Y:S02]  /*12c40*/  BSSY.RECONVERGENT B2, `(.L_x_179) ;  /* 0x0000072000027945 */ /* 0x000fe40003800200 */
[----:B------:R-:W-:Y:S01]  /*12c50*/  DFMA R28, R26, -UR8, R28 ;  /* 0x800000081a1c7c2b */ /* 0x000fe2000800001c */
[----:B------:R-:W-:Y:S01]  /*12c60*/  UMOV UR8, 0x8dde082e ;  /* 0x8dde082e00087882 */ /* 0x000fe20000000000 */
[----:B------:R-:W-:Y:S01]  /*12c70*/  UMOV UR9, 0x3f531278 ;  /* 0x3f53127800097882 */ /* 0x000fe20000000000 */
[----:B------:R-:W-:-:S05]  /*12c80*/  @P5 PLOP3.LUT P1, PT, P2, PT, PT, 0x80, 0x8 ;  /* 0x000000000008581c */ /* 0x000fca000172f070 */
        /* <DEDUP_REMOVED lines=48> */
[----:B------:R-:W-:-:S08]  /*12f90*/  DFMA R28, R26, R28, -UR8 ;  /* 0x800000081a1c7e2b */ /* 0x000fd0000800001c */
[----:B------:R-:W-:Y:S01]  /*12fa0*/  DMUL R28, R26, R28 ;  /* 0x0000001c1a1c7228 */ /* 0x000fe20000000000 */
[----:B------:R-:W-:Y:S02]  /*12fb0*/  @!P5 IMAD.MOV.U32 R26, RZ, RZ, 0x54442d18 ;  /* 0x54442d18ff1ad424 */ /* 0x000fe400078e00ff */
[----:B------:R-:W-:-:S05]  /*12fc0*/  @!P5 IMAD.MOV.U32 R27, RZ, RZ, 0x400921fb ;  /* 0x400921fbff1bd424 */ /* 0x000fca00078e00ff */
[----:B------:R-:W-:Y:S01]  /*12fd0*/  DFMA R30, R28, R24, R24 ;  /* 0x000000181c1e722b */ /* 0x000fe20000000018 */
[----:B------:R-:W-:Y:S02]  /*12fe0*/  @P5 IMAD.MOV.U32 R28, RZ, RZ, 0x54442d18 ;  /* 0x54442d18ff1c5424 */ /* 0x000fe400078e00ff */
[----:B------:R-:W-:-:S05]  /*12ff0*/  @P5 IMAD.MOV.U32 R29, RZ, RZ, 0x3ff921fb ;  /* 0x3ff921fbff1d5424 */ /* 0x000fca00078e00ff */
[----:B------:R-:W-:Y:S02]  /*13000*/  @P5 DADD R24, -RZ, -R30 ;  /* 0x00000000ff185229 */ /* 0x000fe4000000091e */
[----:B------:R-:W-:-:S08]  /*13010*/  @!P5 DADD R26, -R30, R26 ;  /* 0x000000001e1ad229 */ /* 0x000fd0000000011a */
[----:B------:R-:W-:Y:S02]  /*13020*/  @P5 FSEL R24, R30, R24, !P1 ;  /* 0x000000181e185208 */ /* 0x000fe40004800000 */
[----:B------:R-:W-:Y:S02]  /*13030*/  @P5 FSEL R25, R31, R25, !P1 ;  /* 0x000000191f195208 */ /* 0x000fe40004800000 */
[----:B------:R-:W-:Y:S01]  /*13040*/  @!P5 PLOP3.LUT P1, PT, P2, PT, PT, 0x80, 0x8 ;  /* 0x000000000008d81c */ /* 0x000fe2000172f070 */
[C-C-:B------:R-:W-:Y:S02]  /*13050*/  @P3 DSETP.NEU.AND P2, PT, |R34|.reuse, |R32|.reuse, PT ;  /* 0x400000202200322a */ /* 0x140fe40003f4d200 */
[----:B------:R-:W-:Y:S02]  /*13060*/  DADD R34, |R34|, |R32| ;  /* 0x0000000022227229 */ /* 0x000fe40000000620 */
[----:B------:R-:W-:Y:S01]  /*13070*/  @P5 DADD R24, R24, R28 ;  /* 0x0000000018185229 */ /* 0x000fe2000000001c */
[----:B------:R-:W-:-:S05]  /*13080*/  @P3 IMAD.MOV.U32 R29, RZ, RZ, 0x7f3321d2 ;  /* 0x7f3321d2ff1d3424 */ /* 0x000fca00078e00ff */
[----:B------:R-:W-:Y:S01]  /*13090*/  @!P5 FSEL R25, R27, R31, !P1 ;  /* 0x0000001f1b19d208 */ /* 0x000fe20004800000 */
[----:B------:R-:W-:Y:S01]  /*130a0*/  @P3 IMAD.MOV.U32 R31, RZ, RZ, 0x4002d97c ;  /* 0x4002d97cff1f3424 */ /* 0x000fe200078e00ff */
[----:B------:R-:W-:Y:S02]  /*130b0*/  @!P5 FSEL R24, R26, R30, !P1 ;  /* 0x0000001e1a18d208 */ /* 0x000fe40004800000 */
[----:B------:R-:W-:Y:S02]  /*130c0*/  @P3 FSEL R29, R29, 3.37028055040000000000e+12, !P1 ;  /* 0x54442d181d1d3808 */ /* 0x000fe40004800000 */
[----:B------:R-:W-:Y:S02]  /*130d0*/  @P3 FSEL R31, R31, 1.8213495016098022461, !P1 ;  /* 0x3fe921fb1f1f3808 */ /* 0x000fe40004800000 */
[----:B------:R-:W-:Y:S02]  /*130e0*/  @!P3 FSEL R27, RZ, 2.1426990032196044922, P1 ;  /* 0x400921fbff1bb808 */ /* 0x000fe40000800000 */
[----:B------:R-:W-:-:S02]  /*130f0*/  @P3 FSEL R25, R31, R25, !P2 ;  /* 0x000000191f193208 */ /* 0x000fc40005000000 */
[----:B------:R-:W-:Y:S02]  /*13100*/  @P3 FSEL R24, R29, R24, !P2 ;  /* 0x000000181d183208 */ /* 0x000fe40005000000 */
[----:B------:R-:W-:Y:S01]  /*13110*/  @!P3 FSEL R26, RZ, 3.37028055040000000000e+12, P1 ;  /* 0x54442d18ff1ab808 */ /* 0x000fe20000800000 */
[----:B------:R-:W-:Y:S01]  /*13120*/  @P3 IMAD.MOV.U32 R27, RZ, RZ, R25 ;  /* 0x000000ffff1b3224 */ /* 0x000fe200078e0019 */
[----:B------:R-:W-:Y:S01]  /*13130*/  DSETP.NAN.AND P1, PT, R34, R34, PT ;  /* 0x000000222200722a */ /* 0x000fe20003f28000 */
[----:B------:R-:W-:-:S03]  /*13140*/  @P3 IMAD.MOV.U32 R26, RZ, RZ, R24 ;  /* 0x000000ffff1a3224 */ /* 0x000fc600078e0018 */
[----:B------:R-:W-:Y:S02]  /*13150*/  LOP3.LUT R33, R27, 0x80000000, R33, 0xb8, !PT ;  /* 0x800000001b217812 */ /* 0x000fe400078eb821 */
[----:B------:R-:W-:Y:S02]  /*13160*/  FSEL R52, R34, R26, P1 ;  /* 0x0000001a22347208 */ /* 0x000fe40000800000 */
[----:B------:R-:W-:-:S06]  /*13170*/  FSEL R53, R35, R33, P1 ;  /* 0x0000002123357208 */ /* 0x000fcc0000800000 */
[----:B------:R-:W-:-:S08]  /*13180*/  DMUL R52, R22, R52 ;  /* 0x0000003416347228 */ /* 0x000fd00000000000 */
[----:B------:R-:W-:-:S14]  /*13190*/  DSETP.NEU.AND P1, PT, |R52|, +INF , PT ;  /* 0x7ff000003400742a */ /* 0x000fdc0003f2d200 */
        /* <DEDUP_REMOVED lines=26> */
.L_x_182:
[----:B------:R-:W-:Y:S05]  /*13340*/  BSYNC.RECONVERGENT B3 ;  /* 0x0000000000037941 */ /* 0x000fea0003800200 */
.L_x_181:
[----:B------:R-:W-:-:S07]  /*13350*/  VIADD R54, R25, 0x1 ;  /* 0x0000000119367836 */ /* 0x000fce0000000000 */
.L_x_180:
[----:B------:R-:W-:Y:S05]  /*13360*/  BSYNC.RECONVERGENT B2 ;  /* 0x0000000000027941 */ /* 0x000fea0003800200 */
.L_x_179:
        /* <DEDUP_REMOVED lines=11> */
[----:B------:R-:W-:Y:S01]  /*13420*/  BSSY.RECONVERGENT B2, `(.L_x_183) ;  /* 0x000002e000027945 */ /* 0x000fe20003800200 */
[----:B------:R-:W-:Y:S01]  /*13430*/  ISETP.NE.U32.AND P1, PT, R46, 0x1, PT ;  /* 0x000000012e00780c */ /* 0x000fe20003f25070 */
[----:B------:R-:W-:-:S03]  /*13440*/  IMAD.MOV.U32 R46, RZ, RZ, 0x3da8ff83 ;  /* 0x3da8ff83ff2e7424 */ /* 0x000fc600078e00ff */
[----:B------:R-:W-:Y:S02]  /*13450*/  FSEL R56, R56, -8.06006814911005101289e+34, !P1 ;  /* 0xf9785eba38387808 */ /* 0x000fe40004800000 */
[----:B------:R-:W-:Y:S01]  /*13460*/  FSEL R57, -R46, 0.11223486810922622681, !P1 ;  /* 0x3de5db652e397808 */ /* 0x000fe20004800100 */
[----:B------:R-:W-:-:S08]  /*13470*/  DMUL R46, R44, R44 ;  /* 0x0000002c2c2e7228 */ /* 0x000fd00000000000 */
[----:B--2---:R-:W-:Y:S02]  /*13480*/  DFMA R24, R46, R56, R24 ;  /* 0x000000382e18722b */ /* 0x004fe40000000018 */
[----:B------:R-:W-:-:S06]  /*13490*/  @!P2 DMUL R56, RZ, R52 ;  /* 0x00000034ff38a228 */ /* 0x000fcc0000000000 */
[----:B------:R-:W-:-:S08]  /*134a0*/  DFMA R24, R46, R24, R26 ;  /* 0x000000182e18722b */ /* 0x000fd0000000001a */
[----:B---3--:R-:W-:-:S08]  /*134b0*/  DFMA R24, R46, R24, R28 ;  /* 0x000000182e18722b */ /* 0x008fd0000000001c */
[----:B------:R-:W-:-:S08]  /*134c0*/  DFMA R24, R46, R24, R30 ;  /* 0x000000182e18722b */ /* 0x000fd0000000001e */
[----:B----4-:R-:W-:-:S08]  /*134d0*/  DFMA R24, R46, R24, R32 ;  /* 0x000000182e18722b */ /* 0x010fd00000000020 */
[----:B------:R-:W-:-:S08]  /*134e0*/  DFMA R24, R46, R24, R34 ;  /* 0x000000182e18722b */ /* 0x000fd00000000022 */
[----:B------:R-:W-:Y:S02]  /*134f0*/  DFMA R44, R24, R44, R44 ;  /* 0x0000002c182c722b */ /* 0x000fe4000000002c */
[----:B------:R-:W-:Y:S01]  /*13500*/  DFMA R24, R46, R24, 1 ;  /* 0x3ff000002e18742b */ /* 0x000fe20000000018 */
[----:B------:R-:W-:-:S09]  /*13510*/  @!P2 IMAD.MOV.U32 R46, RZ, RZ, RZ ;  /* 0x000000ffff2ea224 */ /* 0x000fd200078e00ff */
[----:B------:R-:W-:Y:S02]  /*13520*/  FSEL R26, R24, R44, !P1 ;  /* 0x0000002c181a7208 */ /* 0x000fe40004800000 */
[----:B------:R-:W-:Y:S02]  /*13530*/  FSEL R27, R25, R45, !P1 ;  /* 0x0000002d191b7208 */ /* 0x000fe40004800000 */
[----:B------:R-:W-:-:S04]  /*13540*/  LOP3.LUT P1, RZ, R54, 0x2, RZ, 0xc0, !PT ;  /* 0x0000000236ff7812 */ /* 0x000fc8000782c0ff */
        /* <DEDUP_REMOVED lines=27> */
.L_x_184:
[----:B------:R-:W-:Y:S05]  /*13700*/  BSYNC.RECONVERGENT B2 ;  /* 0x0000000000027941 */ /* 0x000fea0003800200 */
.L_x_183:
        /* <DEDUP_REMOVED lines=10> */
[----:B------:R-:W-:Y:S01]  /*137b0*/  DMUL R52, R56, R56 ;  /* 0x0000003838347228 */ /* 0x000fe20000000000 */
[----:B------:R-:W-:Y:S01]  /*137c0*/  ISETP.NE.U32.AND P5, PT, R42, RZ, PT ;  /* 0x000000ff2a00720c */ /* 0x000fe20003fa5070 */
[----:B------:R-:W-:Y:S01]  /*137d0*/  DFMA R48, R50, R54, -R48 ;  /* 0x000000363230722b */ /* 0x000fe20000000830 */
[----:B------:R-:W-:Y:S01]  /*137e0*/  ISETP.NE.U32.AND P2, PT, R44, 0x1, PT ;  /* 0x000000012c00780c */ /* 0x000fe20003f45070 */
[----:B------:R-:W-:Y:S01]  /*137f0*/  IMAD.MOV.U32 R44, RZ, RZ, 0x20fd8164 ;  /* 0x20fd8164ff2c7424 */ /* 0x000fe200078e00ff */
[----:B------:R-:W-:Y:S01]  /*13800*/  BSSY.RECONVERGENT B1, `(.L_x_185) ;  /* 0x000002f000017945 */ /* 0x000fe20003800200 */
[----:B------:R-:W-:-:S02]  /*13810*/  ISETP.NE.AND.EX P5, PT, R43, -0x80000000, PT, P5 ;  /* 0x800000002b00780c */ /* 0x000fc40003fa5350 */
[----:B------:R-:W-:Y:S02]  /*13820*/  FSEL R45, -R45, 0.11223486810922622681, !P2 ;  /* 0x3de5db652d2d7808 */ /* 0x000fe40005000100 */
[----:B------:R-:W-:-:S06]  /*13830*/  FSEL R44, R44, -8.06006814911005101289e+34, !P2 ;  /* 0xf9785eba2c2c7808 */ /* 0x000fcc0005000000 */
[----:B--2---:R-:W-:Y:S02]  /*13840*/  DFMA R24, R52, R44, R24 ;  /* 0x0000002c3418722b */ /* 0x004fe40000000018 */
[----:B------:R-:W-:-:S06]  /*13850*/  DADD R44, R8, R36 ;  /* 0x00000000082c7229 */ /* 0x000fcc0000000024 */
[----:B------:R-:W-:Y:S02]  /*13860*/  DFMA R8, R52, R24, R26 ;  /* 0x000000183408722b */ /* 0x000fe4000000001a */
[----:B------:R-:W-:Y:S02]  /*13870*/  DADD R26, -RZ, |R38| ;  /* 0x00000000ff1a7229 */ /* 0x000fe40000000526 */
[----:B------:R-:W-:Y:S02]  /*13880*/  DADD R24, -RZ, |R44| ;  /* 0x00000000ff187229 */ /* 0x000fe4000000052c */
[----:B------:R-:W-:Y:S02]  /*13890*/  DSETP.GT.AND P1, PT, |R44|, |R38|, PT ;  /* 0x400000262c00722a */ /* 0x000fe40003f24200 */
[----:B---3--:R-:W-:Y:S01]  /*138a0*/  DFMA R58, R52, R8, R28 ;  /* 0x00000008343a722b */ /* 0x008fe2000000001c */
[----:B------:R-:W-:-:S05]  /*138b0*/  IMAD.MOV.U32 R28, RZ, RZ, 0x1 ;  /* 0x00000001ff1c7424 */ /* 0x000fca00078e00ff */
[----:B------:R-:W-:Y:S02]  /*138c0*/  FSEL R9, R25, R27, P1 ;  /* 0x0000001b19097208 */ /* 0x000fe40000800000 */
[C---:B------:R-:W-:Y:S01]  /*138d0*/  DFMA R30, R52.reuse, R58, R30 ;  /* 0x0000003a341e722b */ /* 0x040fe2000000001e */
[----:B------:R-:W-:Y:S01]  /*138e0*/  FSEL R8, R24, R26, P1 ;  /* 0x0000001a18087208 */ /* 0x000fe20000800000 */
[----:B------:R-:W0:Y:S06]  /*138f0*/  MUFU.RCP64H R29, R9 ;  /* 0x00000009001d7308 */ /* 0x000e2c0000001800 */
[----:B----4-:R-:W-:-:S08]  /*13900*/  DFMA R32, R52, R30, R32 ;  /* 0x0000001e3420722b */ /* 0x010fd00000000020 */
[----:B------:R-:W-:Y:S01]  /*13910*/  DFMA R34, R52, R32, R34 ;  /* 0x000000203422722b */ /* 0x000fe20000000022 */
[----:B------:R-:W-:Y:S01]  /*13920*/  FSEL R32, R26, R24, P1 ;  /* 0x000000181a207208 */ /* 0x000fe20000800000 */
[----:B0-----:R-:W-:Y:S01]  /*13930*/  DFMA R30, -R8, R28, 1 ;  /* 0x3ff00000081e742b */ /* 0x001fe2000000011c */
[----:B------:R-:W-:Y:S02]  /*13940*/  FSEL R33, R27, R25, P1 ;  /* 0x000000191b217208 */ /* 0x000fe40000800000 */
[----:B------:R-:W-:-:S03]  /*13950*/  LOP3.LUT P1, RZ, R46, 0x2, RZ, 0xc0, !PT ;  /* 0x000000022eff7812 */ /* 0x000fc6000782c0ff */
[----:B------:R-:W-:Y:S02]  /*13960*/  DFMA R56, R34, R56, R56 ;  /* 0x000000382238722b */ /* 0x000fe40000000038 */
[----:B------:R-:W-:Y:S02]  /*13970*/  DFMA R34, R52, R34, 1 ;  /* 0x3ff000003422742b */ /* 0x000fe40000000022 */
[----:B------:R-:W-:-:S08]  /*13980*/  DFMA R30, R30, R30, R30 ;  /* 0x0000001e1e1e722b */ /* 0x000fd0000000001e */
[----:B------:R-:W-:-:S08]  /*13990*/  DFMA R28, R28, R30, R28 ;  /* 0x0000001e1c1c722b */ /* 0x000fd0000000001c */
[----:B------:R-:W-:-:S08]  /*139a0*/  DFMA R30, -R8, R28, 1 ;  /* 0x3ff00000081e742b */ /* 0x000fd0000000011c */
[----:B------:R-:W-:Y:S01]  /*139b0*/  DFMA R28, R28, R30, R28 ;  /* 0x0000001e1c1c722b */ /* 0x000fe2000000001c */
[----:B------:R-:W-:Y:S02]  /*139c0*/  FSEL R30, R34, R56, !P2 ;  /* 0x00000038221e7208 */ /* 0x000fe40005000000 */
[----:B------:R-:W-:Y:S02]  /*139d0*/  FSEL R31, R35, R57, !P2 ;  /* 0x00000039231f7208 */ /* 0x000fe40005000000 */
[----:B------:R-:W-:-:S03]  /*139e0*/  FSETP.GEU.AND P2, PT, |R33|, 6.5827683646048100446e-37, PT ;  /* 0x036000002100780b */ /* 0x000fc60003f4e200 */
[----:B------:R-:W-:-:S08]  /*139f0*/  DMUL R24, R28, R32 ;  /* 0x000000201c187228 */ /* 0x000fd00000000000 */
[----:B------:R-:W-:-:S08]  /*13a00*/  DFMA R26, -R8, R24, R32 ;  /* 0x00000018081a722b */ /* 0x000fd00000000120 */
[----:B------:R-:W-:Y:S02]  /*13a10*/  DFMA R24, R28, R26, R24 ;  /* 0x0000001a1c18722b */ /* 0x000fe40000000018 */
[----:B------:R-:W-:-:S08]  /*13a20*/  DADD R26, RZ, -R30 ;  /* 0x00000000ff1a7229 */ /* 0x000fd0000000081e */
[----:B------:R-:W-:Y:S02]  /*13a30*/  FFMA R28, RZ, R9, R25 ;  /* 0x00000009ff1c7223 */ /* 0x000fe40000000019 */
[----:B------:R-:W-:Y:S02]  /*13a40*/  FSEL R26, R30, R26, !P1 ;  /* 0x0000001a1e1a7208 */ /* 0x000fe40004800000 */
[----:B------:R-:W-:Y:S02]  /*13a50*/  FSEL R27, R31, R27, !P1 ;  /* 0x0000001b1f1b7208 */ /* 0x000fe40004800000 */
[----:B------:R-:W-:-:S04]  /*13a60*/  FSETP.GT.AND P1, PT, |R28|, 1.469367938527859385e-39, PT ;  /* 0x001000001c00780b */ /* 0x000fc80003f24200 */
[----:B------:R-:W-:-:S09]  /*13a70*/  DMUL R50, R50, R26 ;  /* 0x0000001a32327228 */ /* 0x000fd20000000000 */
[----:B------:R-:W-:Y:S05]  /*13a80*/  @P1 BRA P2, `(.L_x_186) ;  /* 0x0000000000181947 */ /* 0x000fea0001000000 */
[----:B------:R-:W-:Y:S01]  /*13a90*/  IMAD.MOV.U32 R24, RZ, RZ, R8 ;  /* 0x000000ffff187224 */ /* 0x000fe200078e0008 */
[----:B------:R-:W-:Y:S01]  /*13aa0*/  MOV R26, 0x13af0 ;  /* 0x00013af0001a7802 */ /* 0x000fe20000000f00 */
[----:B------:R-:W-:Y:S02]  /*13ab0*/  IMAD.MOV.U32 R25, RZ, RZ, R9 ;  /* 0x000000ffff197224 */ /* 0x000fe400078e0009 */
[----:B------:R-:W-:Y:S02]  /*13ac0*/  IMAD.MOV.U32 R28, RZ, RZ, R32 ;  /* 0x000000ffff1c7224 */ /* 0x000fe400078e0020 */
[----:B------:R-:W-:-:S07]  /*13ad0*/  IMAD.MOV.U32 R27, RZ, RZ, R33 ;  /* 0x000000ffff1b7224 */ /* 0x000fce00078e0021 */
[----:B------:R-:W-:Y:S05]  /*13ae0*/  CALL.REL.NOINC `($__internal_1_$__cuda_sm20_div_rn_f64_full) ;  /* 0x0000004000a47944 */ /* 0x000fea0003c00000 */
.L_x_186:
[----:B------:R-:W-:Y:S05]  /*13af0*/  BSYNC.RECONVERGENT B1 ;  /* 0x0000000000017941 */ /* 0x000fea0003800200 */
.L_x_185:
        /* <DEDUP_REMOVED lines=25> */
[----:B------:R-:W-:Y:S02]  /*13c90*/  IMAD.MOV.U32 R26, RZ, RZ, R34 ;  /* 0x000000ffff1a7224 */ /* 0x000fe400078e0022 */
[----:B------:R-:W-:-:S07]  /*13ca0*/  IMAD.MOV.U32 R25, RZ, RZ, R35 ;  /* 0x000000ffff197224 */ /* 0x000fce00078e0023 */
[----:B------:R-:W-:Y:S05]  /*13cb0*/  CALL.REL.NOINC `($__internal_2_$__cuda_sm20_dsqrt_rn_f64_mediumpath_v1) ;  /* 0x0000004400c47944 */ /* 0x000fea0003c00000 */
[----:B------:R-:W-:Y:S02]  /*13cc0*/  IMAD.MOV.U32 R28, RZ, RZ, R26 ;  /* 0x000000ffff1c7224 */ /* 0x000fe400078e001a */
[----:B------:R-:W-:-:S07]  /*13cd0*/  IMAD.MOV.U32 R29, RZ, RZ, R25 ;  /* 0x000000ffff1d7224 */ /* 0x000fce00078e0019 */
.L_x_188:
[----:B------:R-:W-:Y:S05]  /*13ce0*/  BSYNC.RECONVERGENT B0 ;  /* 0x0000000000007941 */ /* 0x000fea0003800200 */
.L_x_187:
        /* <DEDUP_REMOVED lines=21> */
.L_x_189:
[----:B------:R-:W-:Y:S01]  /*13e40*/  DSETP.NEU.AND P2, PT, R8, RZ, PT ;  /* 0x000000ff0800722a */ /* 0x000fe20003f4d000 */
[----:B------:R-:W-:Y:S01]  /*13e50*/  PLOP3.LUT P3, PT, PT, PT, PT, 0x8, 0x80 ;  /* 0x000000000080781c */ /* 0x000fe20003f6e170 */
[----:B------:R-:W-:Y:S04]  /*13e60*/  BSSY.RECONVERGENT B0, `(.L_x_190) ;  /* 0x0000030000007945 */ /* 0x000fe80003800200 */
[----:B------:R-:W-:-:S08]  /*13e70*/  ISETP.GE.OR P4, PT, R23, RZ, P2 ;  /* 0x000000ff1700720c */ /* 0x000fd00001786670 */
[----:B------:R-:W0:Y:S01]  /*13e80*/  @P2 FRND.F64.TRUNC R26, R22 ;  /* 0x00000016001a2313 */ /* 0x000e22000030d800 */
[C---:B------:R-:W-:Y:S02]  /*13e90*/  @!P2 DSETP.NEU.AND P0, PT, |R22|.reuse, 0.5, !P5 ;  /* 0x3fe000001600a42a */ /* 0x040fe40006f0d200 */
[----:B0-----:R-:W-:Y:S01]  /*13ea0*/  @P2 DSETP.NEU.AND P1, PT, R22, R26, PT ;  /* 0x0000001a1600222a */ /* 0x001fe20003f2d000 */
[----:B------:R-:W-:Y:S02]  /*13eb0*/  IMAD.MOV.U32 R26, RZ, RZ, R25 ;  /* 0x000000ffff1a7224 */ /* 0x000fe400078e0019 */
[----:B------:R-:W-:-:S03]  /*13ec0*/  IMAD.MOV.U32 R27, RZ, RZ, R24 ;  /* 0x000000ffff1b7224 */ /* 0x000fc600078e0018 */
[----:B------:R-:W-:Y:S02]  /*13ed0*/  @P2 PLOP3.LUT P3, PT, P1, PT, PT, 0x80, 0x8 ;  /* 0x000000000008281c */ /* 0x000fe40000f6f070 */
[----:B------:R-:W-:Y:S01]  /*13ee0*/  ISETP.GE.AND P1, PT, R9, RZ, PT ;  /* 0x000000ff0900720c */ /* 0x000fe20003f26270 */
[----:B------:R-:W-:Y:S02]  /*13ef0*/  DADD R28, -RZ, -R26 ;  /* 0x00000000ff1c7229 */ /* 0x000fe4000000091a */
[----:B------:R-:W-:-:S08]  /*13f00*/  DADD R26, R22, R8 ;  /* 0x00000000161a7229 */ /* 0x000fd00000000008 */
[-C--:B------:R-:W-:Y:S02]  /*13f10*/  FSEL R28, R28, R25.reuse, !P5 ;  /* 0x000000191c1c7208 */ /* 0x080fe40006800000 */
[----:B------:R-:W-:Y:S02]  /*13f20*/  LOP3.LUT R26, R27, 0x7ff00000, RZ, 0xc0, !PT ;  /* 0x7ff000001b1a7812 */ /* 0x000fe400078ec0ff */
[-C--:B------:R-:W-:Y:S02]  /*13f30*/  FSEL R29, R29, R24.reuse, !P5 ;  /* 0x000000181d1d7208 */ /* 0x080fe40006800000 */
[----:B------:R-:W-:Y:S01]  /*13f40*/  ISETP.NE.AND P5, PT, R26, 0x7ff00000, PT ;  /* 0x7ff000001a00780c */ /* 0x000fe20003fa5270 */
[----:B------:R-:W-:Y:S01]  /*13f50*/  @!P2 IMAD.MOV.U32 R26, RZ, RZ, RZ ;  /* 0x000000ffff1aa224 */ /* 0x000fe200078e00ff */
[----:B------:R-:W-:Y:S02]  /*13f60*/  FSEL R25, R28, R25, !P1 ;  /* 0x000000191c197208 */ /* 0x000fe40004800000 */
[----:B------:R-:W-:-:S02]  /*13f70*/  FSEL R24, R29, R24, !P1 ;  /* 0x000000181d187208 */ /* 0x000fc40004800000 */
[----:B------:R-:W-:Y:S02]  /*13f80*/  @!P2 SEL R27, R9, RZ, P0 ;  /* 0x000000ff091ba207 */ /* 0x000fe40000000000 */
[----:B------:R-:W-:Y:S02]  /*13f90*/  @P3 FSEL R25, R25, RZ, P1 ;  /* 0x000000ff19193208 */ /* 0x000fe40000800000 */
[----:B------:R-:W-:Y:S02]  /*13fa0*/  @P3 FSEL R24, R24, -QNAN , P1 ;  /* 0xfff8000018183808 */ /* 0x000fe40000800000 */
        /* <DEDUP_REMOVED lines=17> */
.L_x_192:
        /* <DEDUP_REMOVED lines=10> */
.L_x_191:
[----:B------:R-:W-:Y:S05]  /*14160*/  BSYNC.RECONVERGENT B0 ;  /* 0x0000000000007941 */ /* 0x000fea0003800200 */
.L_x_190:
        /* <DEDUP_REMOVED lines=15> */
[----:B------:R-:W-:Y:S01]  /*14260*/  FSEL R8, R8, RZ, P2 ;  /* 0x000000ff08087208 */ /* 0x000fe20001000000 */
        /* <DEDUP_REMOVED lines=9> */
[----:B------:R-:W-:Y:S02]  /*14300*/  FSETP.GT.AND P1, PT, |R9|, 1.469367938527859385e-39, PT ;  /* 0x001000000900780b */ /* 0x000fe40003f24200 */
[----:B------:R-:W-:-:S11]  /*14310*/  FSEL R9, R26, 1.875, P2 ;  /* 0x3ff000001a097808 */ /* 0x000fd60001000000 */
[----:B------:R-:W-:Y:S05]  /*14320*/  @P1 BRA P3, `(.L_x_194) ;  /* 0x0000000000181947 */ /* 0x000fea0001800000 */
[----:B------:R-:W-:Y:S01]  /*14330*/  IMAD.MOV.U32 R28, RZ, RZ, R34 ;  /* 0x000000ffff1c7224 */ /* 0x000fe200078e0022 */
[----:B------:R-:W-:Y:S01]  /*14340*/  MOV R26, 0x14390 ;  /* 0x00014390001a7802 */ /* 0x000fe20000000f00 */
[----:B------:R-:W-:Y:S02]  /*14350*/  IMAD.MOV.U32 R27, RZ, RZ, R35 ;  /* 0x000000ffff1b7224 */ /* 0x000fe400078e0023 */
[----:B------:R-:W-:Y:S02]  /*14360*/  IMAD.MOV.U32 R24, RZ, RZ, R32 ;  /* 0x000000ffff187224 */ /* 0x000fe400078e0020 */
[----:B------:R-:W-:-:S07]  /*14370*/  IMAD.MOV.U32 R25, RZ, RZ, R33 ;  /* 0x000000ffff197224 */ /* 0x000fce00078e0021 */
[----:B------:R-:W-:Y:S05]  /*14380*/  CALL.REL.NOINC `($__internal_1_$__cuda_sm20_div_rn_f64_full) ;  /* 0x00000038007c7944 */ /* 0x000fea0003c00000 */
.L_x_194:
[----:B------:R-:W-:Y:S05]  /*14390*/  BSYNC.RECONVERGENT B1 ;  /* 0x0000000000017941 */ /* 0x000fea0003800200 */
.L_x_193:
[----:B------:R-:W-:Y:S01]  /*143a0*/  DMUL R26, R24, R24 ;  /* 0x00000018181a7228 */ /* 0x000fe20000000000 */
[----:B------:R-:W-:Y:S01]  /*143b0*/  IMAD.MOV.U32 R28, RZ, RZ, -0x2449a4b7 ;  /* 0xdbb65b49ff1c7424 */ /* 0x000fe200078e00ff */
[----:B------:R-:W-:Y:S01]  /*143c0*/  UMOV UR8, 0x2a25ff7e ;  /* 0x2a25ff7e00087882 */ /* 0x000fe20000000000 */
[----:B------:R-:W-:Y:S01]  /*143d0*/  IMAD.MOV.U32 R29, RZ, RZ, 0x3f2d3b63 ;  /* 0x3f2d3b63ff1d7424 */ /* 0x000fe200078e00ff */
[----:B------:R-:W-:Y:S01]  /*143e0*/  UMOV UR9, 0x3ef53e1d ;  /* 0x3ef53e1d00097882 */ /* 0x000fe20000000000 */
[----:B------:R-:W-:Y:S01]  /*143f0*/  ISETP.GE.AND P2, PT, R45, RZ, PT ;  /* 0x000000ff2d00720c */ /* 0x000fe20003f46270 */
[----:B------:R-:W-:Y:S01]  /*14400*/  DSETP.NEU.AND P3, PT, R32, RZ, PT ;  /* 0x000000ff2000722a */ /* 0x000fe20003f6d000 */
[----:B------:R-:W-:Y:S01]  /*14410*/  @P0 IMAD.MOV.U32 R30, RZ, RZ, 0x54442d18 ;  /* 0x54442d18ff1e0424 */ /* 0x000fe200078e00ff */
[----:B------:R-:W-:Y:S01]  /*14420*/  BSSY.RECONVERGENT B2, `(.L_x_195) ;  /* 0x0000071000027945 */ /* 0x000fe20003800200 */
[----:B------:R-:W-:Y:S01]  /*14430*/  DFMA R28, R26, -UR8, R28 ;  /* 0x800000081a1c7c2b */ /* 0x000fe2000800001c */
[----:B------:R-:W-:Y:S01]  /*14440*/  UMOV UR8, 0x8dde082e ;  /* 0x8dde082e00087882 */ /* 0x000fe20000000000 */
[----:B------:R-:W-:Y:S01]  /*14450*/  UMOV UR9, 0x3f531278 ;  /* 0x3f53127800097882 */ /* 0x000fe20000000000 */
[----:B------:R-:W-:Y:S01]  /*14460*/  @P0 PLOP3.LUT P1, PT, P2, PT, PT, 0x80, 0x8 ;  /* 0x000000000008081c */ /* 0x000fe2000172f070 */
[----:B------:R-:W-:-:S04]  /*14470*/  @P0 IMAD.MOV.U32 R31, RZ, RZ, 0x3ff921fb ;  /* 0x3ff921fbff1f0424 */ /* 0x000fc800078e00ff */
        /* <DEDUP_REMOVED lines=52> */
[----:B------:R-:W-:-:S08]  /*147c0*/  DFMA R28, R28, R24, R24 ;  /* 0x000000181c1c722b */ /* 0x000fd00000000018 */
[----:B------:R-:W-:Y:S02]  /*147d0*/  @P0 DADD R24, -RZ, -R28 ;  /* 0x00000000ff180229 */ /* 0x000fe4000000091c */
[----:B------:R-:W-:-:S08]  /*147e0*/  @!P0 DADD R26, -R28, R26 ;  /* 0x000000001c1a8229 */ /* 0x000fd0000000011a */
[----:B------:R-:W-:Y:S02]  /*147f0*/  @P0 FSEL R24, R28, R24, !P1 ;  /* 0x000000181c180208 */ /* 0x000fe40004800000 */
[----:B------:R-:W-:Y:S02]  /*14800*/  @P0 FSEL R25, R29, R25, !P1 ;  /* 0x000000191d190208 */ /* 0x000fe40004800000 */
[----:B------:R-:W-:-:S04]  /*14810*/  @!P0 PLOP3.LUT P1, PT, P2, PT, PT, 0x80, 0x8 ;  /* 0x000000000008881c */ /* 0x000fc8000172f070 */
[----:B------:R-:W-:Y:S01]  /*14820*/  @P0 DADD R24, R24, R30 ;  /* 0x0000000018180229 */ /* 0x000fe2000000001e */
[----:B------:R-:W-:-:S05]  /*14830*/  @P3 IMAD.MOV.U32 R31, RZ, RZ, 0x4002d97c ;  /* 0x4002d97cff1f3424 */ /* 0x000fca00078e00ff */
[----:B------:R-:W-:Y:S02]  /*14840*/  @!P0 FSEL R24, R26, R28, !P1 ;  /* 0x0000001c1a188208 */ /* 0x000fe40004800000 */
[----:B------:R-:W-:Y:S01]  /*14850*/  @!P0 FSEL R25, R27, R29, !P1 ;  /* 0x0000001d1b198208 */ /* 0x000fe20004800000 */
[----:B------:R-:W-:Y:S01]  /*14860*/  @P3 DSETP.NEU.AND P0, PT, |R44|, |R38|, PT ;  /* 0x400000262c00322a */ /* 0x000fe20003f0d200 */
[----:B------:R-:W-:Y:S01]  /*14870*/  @P3 IMAD.MOV.U32 R29, RZ, RZ, 0x7f3321d2 ;  /* 0x7f3321d2ff1d3424 */ /* 0x000fe200078e00ff */
[----:B------:R-:W-:Y:S01]  /*14880*/  @P3 FSEL R31, R31, 1.8213495016098022461, !P1 ;  /* 0x3fe921fb1f1f3808 */ /* 0x000fe20004800000 */
[----:B------:R-:W-:Y:S01]  /*14890*/  DADD R44, |R38|, |R44| ;  /* 0x00000000262c7229 */ /* 0x000fe2000000062c */
[----:B------:R-:W-:Y:S02]  /*148a0*/  @!P3 FSEL R27, RZ, 2.1426990032196044922, P1 ;  /* 0x400921fbff1bb808 */ /* 0x000fe40000800000 */
[----:B------:R-:W-:Y:S02]  /*148b0*/  @P3 FSEL R29, R29, 3.37028055040000000000e+12, !P1 ;  /* 0x54442d181d1d3808 */ /* 0x000fe40004800000 */
[----:B------:R-:W-:-:S02]  /*148c0*/  @P3 FSEL R25, R31, R25, !P0 ;  /* 0x000000191f193208 */ /* 0x000fc40004000000 */
[----:B------:R-:W-:Y:S01]  /*148d0*/  @P3 FSEL R24, R29, R24, !P0 ;  /* 0x000000181d183208 */ /* 0x000fe20004000000 */
[----:B------:R-:W-:Y:S01]  /*148e0*/  DSETP.NAN.AND P0, PT, R44, R44, PT ;  /* 0x0000002c2c00722a */ /* 0x000fe20003f08000 */
[----:B------:R-:W-:Y:S01]  /*148f0*/  @!P3 FSEL R26, RZ, 3.37028055040000000000e+12, P1 ;  /* 0x54442d18ff1ab808 */ /* 0x000fe20000800000 */
[----:B------:R-:W-:Y:S02]  /*14900*/  @P3 IMAD.MOV.U32 R27, RZ, RZ, R25 ;  /* 0x000000ffff1b3224 */ /* 0x000fe400078e0019 */
        /* <DEDUP_REMOVED lines=32> */
.L_x_198:
[----:B------:R-:W-:Y:S05]  /*14b10*/  BSYNC.RECONVERGENT B3 ;  /* 0x0000000000037941 */ /* 0x000fea0003800200 */
.L_x_197:
[----:B------:R-:W-:-:S07]  /*14b20*/  VIADD R44, R25, 0x1 ;  /* 0x00000001192c7836 */ /* 0x000fce0000000000 */
.L_x_196:
[----:B------:R-:W-:Y:S05]  /*14b30*/  BSYNC.RECONVERGENT B2 ;  /* 0x0000000000027941 */ /* 0x000fea0003800200 */
.L_x_195:
        /* <DEDUP_REMOVED lines=13> */
[----:B------:R-:W-:Y:S01]  /*14c10*/  IMAD.MOV.U32 R45, RZ, RZ, 0x3da8ff83 ;  /* 0x3da8ff83ff2d7424 */ /* 0x000fe200078e00ff */
[----:B------:R-:W-:-:S02]  /*14c20*/  DSETP.NEU.AND P1, PT, |R22|, +INF , PT ;  /* 0x7ff000001600742a */ /* 0x000fc40003f2d200 */
        /* <DEDUP_REMOVED lines=42> */
.L_x_200:
[----:B------:R-:W-:Y:S05]  /*14ed0*/  BSYNC.RECONVERGENT B2 ;  /* 0x0000000000027941 */ /* 0x000fea0003800200 */
.L_x_199:
        /* <DEDUP_REMOVED lines=11> */
[----:B------:R-:W-:Y:S01]  /*14f90*/  IMAD.MOV.U32 R47, RZ, RZ, 0x3da8ff83 ;  /* 0x3da8ff83ff2f7424 */ /* 0x000fe200078e00ff */
[----:B------:R-:W-:Y:S01]  /*14fa0*/  ISETP.NE.U32.AND P0, PT, R22, 0x1, PT ;  /* 0x000000011600780c */ /* 0x000fe20003f05070 */
[----:B------:R-:W-:Y:S01]  /*14fb0*/  DMUL R22, R44, R44 ;  /* 0x0000002c2c167228 */ /* 0x000fe20000000000 */
[----:B------:R-:W-:Y:S01]  /*14fc0*/  BSSY.RECONVERGENT B2, `(.L_x_201) ;  /* 0x000003b000027945 */ /* 0x000fe20003800200 */
[----:B------:R-:W-:Y:S01]  /*14fd0*/  DFMA R42, R8, R42, -R40 ;  /* 0x0000002a082a722b */ /* 0x000fe20000000828 */
[----:B------:R-:W-:-:S02]  /*14fe0*/  FSEL R54, R54, -8.06006814911005101289e+34, !P0 ;  /* 0xf9785eba36367808 */ /* 0x000fc40004000000 */
[----:B------:R-:W-:-:S05]  /*14ff0*/  FSEL R55, -R47, 0.11223486810922622681, !P0 ;  /* 0x3de5db652f377808 */ /* 0x000fca0004000100 */
[----:B------:R-:W-:Y:S02]  /*15000*/  DADD R42, R48, R42 ;  /* 0x00000000302a7229 */ /* 0x000fe4000000002a */
[----:B--2---:R-:W-:-:S08]  /*15010*/  DFMA R24, R22, R54, R24 ;  /* 0x000000361618722b */ /* 0x004fd00000000018 */
[----:B------:R-:W-:-:S08]  /*15020*/  DFMA R24, R22, R24, R26 ;  /* 0x000000181618722b */ /* 0x000fd0000000001a */
[C---:B---3--:R-:W-:Y:S01]  /*15030*/  DFMA R24, R22.reuse, R24, R28 ;  /* 0x000000181618722b */ /* 0x048fe2000000001c */
[----:B------:R-:W0:Y:S07]  /*15040*/  LDC.64 R28, c[0x0][0x398] ;  /* 0x0000e600ff1c7b82 */ /* 0x000e2e0000000a00 */
[C---:B------:R-:W-:Y:S01]  /*15050*/  DFMA R24, R22.reuse, R24, R30 ;  /* 0x000000181618722b */ /* 0x040fe2000000001e */
[----:B------:R-:W0:Y:S07]  /*15060*/  LDC.64 R30, c[0x0][0x390] ;  /* 0x0000e400ff1e7b82 */ /* 0x000e2e0000000a00 */
[----:B----4-:R-:W-:-:S08]  /*15070*/  DFMA R24, R22, R24, R32 ;  /* 0x000000181618722b */ /* 0x010fd00000000020 */
[----:B------:R-:W-:-:S08]  /*15080*/  DFMA R24, R22, R24, R34 ;  /* 0x000000181618722b */ /* 0x000fd00000000022 */
[----:B------:R-:W-:Y:S02]  /*15090*/  DFMA R44, R24, R44, R44 ;  /* 0x0000002c182c722b */ /* 0x000fe4000000002c */
[----:B------:R-:W-:Y:S02]  /*150a0*/  DFMA R22, R22, R24, 1 ;  /* 0x3ff000001616742b */ /* 0x000fe40000000018 */
[----:B0-----:R-:W-:-:S08]  /*150b0*/  DADD R24, R30, -R28 ;  /* 0x000000001e187229 */ /* 0x001fd0000000081c */
[----:B------:R-:W-:Y:S01]  /*150c0*/  FSEL R26, R22, R44, !P0 ;  /* 0x0000002c161a7208 */ /* 0x000fe20004000000 */
[----:B------:R-:W-:Y:S01]  /*150d0*/  DADD R2, R2, R24 ;  /* 0x0000000002027229 */ /* 0x000fe20000000018 */
[----:B------:R-:W-:Y:S02]  /*150e0*/  FSEL R27, R23, R45, !P0 ;  /* 0x0000002d171b7208 */ /* 0x000fe40004000000 */
[----:B------:R-:W-:-:S04]  /*150f0*/  LOP3.LUT P0, RZ, R46, 0x2, RZ, 0xc0, !PT ;  /* 0x000000022eff7812 */ /* 0x000fc8000780c0ff */
[----:B------:R-:W-:Y:S02]  /*15100*/  DADD R22, RZ, -R26 ;  /* 0x00000000ff167229 */ /* 0x000fe4000000081a */
[----:B------:R-:W-:-:S08]  /*15110*/  DMUL R4, R4, R2 ;  /* 0x0000000204047228 */ /* 0x000fd00000000000 */
[----:B------:R-:W-:Y:S02]  /*15120*/  FSEL R22, R26, R22, !P0 ;  /* 0x000000161a167208 */ /* 0x000fe40004000000 */
[----:B------:R-:W-:-:S06]  /*15130*/  FSEL R23, R27, R23, !P0 ;  /* 0x000000171b177208 */ /* 0x000fcc0004000000 */
[----:B------:R-:W-:Y:S02]  /*15140*/  DFMA R50, R8, R22, R50 ;  /* 0x000000160832722b */ /* 0x000fe40000000032 */
[----:B------:R-:W-:Y:S02]  /*15150*/  DMUL R8, R38, R4 ;  /* 0x0000000426087228 */ /* 0x000fe40000000000 */
[----:B------:R-:W-:-:S04]  /*15160*/  DMUL R38, RZ, R38 ;  /* 0x00000026ff267228 */ /* 0x000fc80000000000 */
[----:B------:R-:W-:Y:S02]  /*15170*/  DMUL R2, R10, R50 ;  /* 0x000000320a027228 */ /* 0x000fe40000000000 */
[----:B------:R-:W-:Y:S02]  /*15180*/  DFMA R8, RZ, R36, R8 ;  /* 0x00000024ff08722b */ /* 0x000fe40000000008 */
[----:B------:R-:W-:Y:S02]  /*15190*/  DMUL R50, RZ, R50 ;  /* 0x00000032ff327228 */ /* 0x000fe40000000000 */
[----:B------:R-:W-:Y:S02]  /*151a0*/  DFMA R38, R36, R4, -R38 ;  /* 0x000000042426722b */ /* 0x000fe40000000826 */
[----:B------:R-:W-:-:S08]  /*151b0*/  DFMA R2, RZ, R42, R2 ;  /* 0x0000002aff02722b */ /* 0x000fd00000000002 */
[----:B------:R-:W-:Y:S02]  /*151c0*/  DADD R20, R2, R8 ;  /* 0x0000000002147229 */ /* 0x000fe40000000008 */
[----:B------:R-:W-:-:S06]  /*151d0*/  DFMA R2, R10, R42, -R50 ;  /* 0x0000002a0a02722b */ /* 0x000fcc0000000832 */
[----:B------:R-:W-:Y:S02]  /*151e0*/  DSETP.NEU.AND P0, PT, |R20|, +INF , PT ;  /* 0x7ff000001400742a */ /* 0x000fe40003f0d200 */
[----:B------:R-:W-:-:S12]  /*151f0*/  DADD R2, R2, R38 ;  /* 0x0000000002027229 */ /* 0x000fd80000000026 */
        /* <DEDUP_REMOVED lines=8> */
[----:B------:R-:W-:-:S04]  /*15280*/  UMOV UR9, 0x3ff921fb ;  /* 0x3ff921fb00097882 */ /* 0x000fc80000000000 */
        /* <DEDUP_REMOVED lines=14> */
.L_x_202:
[----:B------:R-:W-:Y:S05]  /*15370*/  BSYNC.RECONVERGENT B2 ;  /* 0x0000000000027941 */ /* 0x000fea0003800200 */
.L_x_201:
[----:B------:R-:W-:Y:S01]  /*15380*/  IMAD.MOV.U32 R4, RZ, RZ, 0x652b82fe ;  /* 0x652b82feff047424 */ /* 0x000fe200078e00ff */
[----:B------:R-:W-:Y:S01]  /*15390*/  UMOV UR8, 0xfefa39ef ;  /* 0xfefa39ef00087882 */ /* 0x000fe20000000000 */
[----:B------:R-:W-:Y:S01]  /*153a0*/  IMAD.MOV.U32 R5, RZ, RZ, 0x3ff71547 ;  /* 0x3ff71547ff057424 */ /* 0x000fe200078e00ff */
[----:B------:R-:W-:Y:S01]  /*153b0*/  UMOV UR9, 0x3fe62e42 ;  /* 0x3fe62e4200097882 */ /* 0x000fe20000000000 */
[----:B------:R-:W-:Y:S01]  /*153c0*/  IMAD.MOV.U32 R26, RZ, RZ, -0x3e107ad8 ;  /* 0xc1ef8528ff1a7424 */ /* 0x000fe200078e00ff */
[----:B------:R-:W-:Y:S01]  /*153d0*/  UMOV UR14, 0x11122322 ;  /* 0x11122322000e7882 */ /* 0x000fe20000000000 */
[----:B------:R-:W-:Y:S01]  /*153e0*/  IMAD.MOV.U32 R27, RZ, RZ, 0x3e21eea7 ;  /* 0x3e21eea7ff1b7424 */ /* 0x000fe200078e00ff */
[----:B------:R-:W-:Y:S01]  /*153f0*/  UMOV UR15, 0x3f811111 ;  /* 0x3f811111000f7882 */ /* 0x000fe20000000000 */
[----:B------:R-:W-:Y:S01]  /*15400*/  DFMA R4, R2, R4, 6.75539944105574400000e+15 ;  /* 0x433800000204742b */ /* 0x000fe20000000004 */
[----:B------:R-:W-:Y:S01]  /*15410*/  IMAD.MOV.U32 R30, RZ, RZ, 0x2cb0d246 ;  /* 0x2cb0d246ff1e7424 */ /* 0x000fe200078e00ff */
[----:B------:R-:W-:Y:S01]  /*15420*/  FSETP.GEU.AND P0, PT, |R3|, 4.1917929649353027344, PT ;  /* 0x4086232b0300780b */ /* 0x000fe20003f0e200 */
[----:B------:R-:W-:Y:S01]  /*15430*/  IMAD.MOV.U32 R31, RZ, RZ, 0x3e5ae5f1 ;  /* 0x3e5ae5f1ff1f7424 */ /* 0x000fe200078e00ff */
[----:B------:R-:W-:Y:S04]  /*15440*/  BSSY.RECONVERGENT B0, `(.L_x_203) ;  /* 0x0000056000007945 */ /* 0x000fe80003800200 */
[----:B------:R-:W-:-:S08]  /*15450*/  DADD R8, R4, -6.75539944105574400000e+15 ;  /* 0xc338000004087429 */ /* 0x000fd00000000000 */
        /* <DEDUP_REMOVED lines=20> */
[----:B------:R-:W-:-:S05]  /*155a0*/  DMUL R10, R28, R28 ;  /* 0x0000001c1c0a7228 */ /* 0x000fca0000000000 */
[----:B------:R-:W-:Y:S01]  /*155b0*/  DFMA R22, R8, R20, UR8 ;  /* 0x0000000808167e2b */ /* 0x000fe20008000014 */
[----:B------:R-:W-:Y:S01]  /*155c0*/  UMOV UR8, 0x20fd8164 ;  /* 0x20fd816400087882 */ /* 0x000fe20000000000 */
[----:B------:R-:W-:Y:S02]  /*155d0*/  UMOV UR9, 0x3da8ff83 ;  /* 0x3da8ff8300097882 */ /* 0x000fe40000000000 */
[----:B------:R-:W-:Y:S01]  /*155e0*/  DFMA R20, R10, -UR8, R26 ;  /* 0x800000080a147c2b */ /* 0x000fe2000800001a */
[----:B------:R-:W-:Y:S01]  /*155f0*/  UMOV UR8, 0xf9785eba ;  /* 0xf9785eba00087882 */ /* 0x000fe20000000000 */
[----:B------:R-:W-:Y:S02]  /*15600*/  UMOV UR9, 0x3de5db65 ;  /* 0x3de5db6500097882 */ /* 0x000fe40000000000 */
[----:B------:R-:W-:Y:S01]  /*15610*/  DFMA R26, R8, R22, UR14 ;  /* 0x0000000e081a7e2b */ /* 0x000fe20008000016 */
[----:B------:R-:W-:Y:S01]  /*15620*/  UMOV UR14, 0x555502a1 ;  /* 0x555502a1000e7882 */ /* 0x000fe20000000000 */
[C---:B------:R-:W-:Y:S01]  /*15630*/  DFMA R22, R10.reuse, UR8, -R30 ;  /* 0x000000080a167c2b */ /* 0x040fe2000800081e */
[----:B------:R-:W-:Y:S01]  /*15640*/  UMOV UR8, 0x8e06e6d9 ;  /* 0x8e06e6d900087882 */ /* 0x000fe20000000000 */
[----:B------:R-:W-:Y:S01]  /*15650*/  UMOV UR9, 0x3e927e4f ;  /* 0x3e927e4f00097882 */ /* 0x000fe20000000000 */
[----:B------:R-:W-:Y:S01]  /*15660*/  UMOV UR15, 0x3fa55555 ;  /* 0x3fa55555000f7882 */ /* 0x000fe20000000000 */
[----:B------:R-:W-:Y:S01]  /*15670*/  DFMA R20, R10, R20, -UR8 ;  /* 0x800000080a147e2b */ /* 0x000fe20008000014 */
[----:B------:R-:W-:Y:S01]  /*15680*/  UMOV UR8, 0x69ace392 ;  /* 0x69ace39200087882 */ /* 0x000fe20000000000 */
[----:B------:R-:W-:Y:S01]  /*15690*/  UMOV UR9, 0x3ec71de3 ;  /* 0x3ec71de300097882 */ /* 0x000fe20000000000 */
[----:B------:R-:W-:Y:S01]  /*156a0*/  DFMA R26, R8, R26, UR14 ;  /* 0x0000000e081a7e2b */ /* 0x000fe2000800001a */
[----:B------:R-:W-:Y:S01]  /*156b0*/  UMOV UR14, 0x55555511 ;  /* 0x55555511000e7882 */ /* 0x000fe20000000000 */
[C---:B------:R-:W-:Y:S01]  /*156c0*/  DFMA R22, R10.reuse, R22, UR8 ;  /* 0x000000080a167e2b */ /* 0x040fe20008000016 */
[----:B------:R-:W-:Y:S01]  /*156d0*/  UMOV UR8, 0x19ddbce9 ;  /* 0x19ddbce900087882 */ /* 0x000fe20000000000 */
[----:B------:R-:W-:Y:S01]  /*156e0*/  UMOV UR9, 0x3efa01a0 ;  /* 0x3efa01a000097882 */ /* 0x000fe20000000000 */
[----:B------:R-:W-:Y:S01]  /*156f0*/  UMOV UR15, 0x3fc55555 ;  /* 0x3fc55555000f7882 */ /* 0x000fe20000000000 */
[----:B------:R-:W-:Y:S01]  /*15700*/  DFMA R20, R10, R20, UR8 ;  /* 0x000000080a147e2b */ /* 0x000fe20008000014 */
[----:B------:R-:W-:Y:S01]  /*15710*/  UMOV UR8, 0x19db62a1 ;  /* 0x19db62a100087882 */ /* 0x000fe20000000000 */
[----:B------:R-:W-:Y:S01]  /*15720*/  UMOV UR9, 0x3f2a01a0 ;  /* 0x3f2a01a000097882 */ /* 0x000fe20000000000 */
[----:B------:R-:W-:Y:S01]  /*15730*/  DFMA R26, R8, R26, UR14 ;  /* 0x0000000e081a7e2b */ /* 0x000fe2000800001a */
[----:B------:R-:W-:Y:S01]  /*15740*/  UMOV UR14, 0xb ;  /* 0x0000000b000e7882 */ /* 0x000fe20000000000 */
[C---:B------:R-:W-:Y:S01]  /*15750*/  DFMA R22, R10.reuse, R22, -UR8 ;  /* 0x800000080a167e2b */ /* 0x040fe20008000016 */
[----:B------:R-:W-:Y:S01]  /*15760*/  UMOV UR8, 0x16c15d47 ;  /* 0x16c15d4700087882 */ /* 0x000fe20000000000 */
[----:B------:R-:W-:Y:S01]  /*15770*/  UMOV UR9, 0x3f56c16c ;  /* 0x3f56c16c00097882 */ /* 0x000fe20000000000 */
[----:B------:R-:W-:Y:S01]  /*15780*/  UMOV UR15, 0x3fe00000 ;  /* 0x3fe00000000f7882 */ /* 0x000fe20000000000 */
[----:B------:R-:W-:Y:S01]  /*15790*/  DFMA R20, R10, R20, -UR8 ;  /* 0x800000080a147e2b */ /* 0x000fe20008000014 */
[----:B------:R-:W-:Y:S01]  /*157a0*/  UMOV UR8, 0x11110818 ;  /* 0x1111081800087882 */ /* 0x000fe20000000000 */
[----:B------:R-:W-:Y:S01]  /*157b0*/  UMOV UR9, 0x3f811111 ;  /* 0x3f81111100097882 */ /* 0x000fe20000000000 */
[----:B------:R-:W-:-:S02]  /*157c0*/  DFMA R26, R8, R26, UR14 ;  /* 0x0000000e081a7e2b */ /* 0x000fc4000800001a */
[C---:B------:R-:W-:Y:S01]  /*157d0*/  DFMA R22, R10.reuse, R22, UR8 ;  /* 0x000000080a167e2b */ /* 0x040fe20008000016 */
[----:B------:R-:W-:Y:S01]  /*157e0*/  UMOV UR8, 0x55555551 ;  /* 0x5555555100087882 */ /* 0x000fe20000000000 */
[----:B------:R-:W-:Y:S02]  /*157f0*/  UMOV UR9, 0x3fa55555 ;  /* 0x3fa5555500097882 */ /* 0x000fe40000000000 */
[----:B------:R-:W-:Y:S01]  /*15800*/  DFMA R20, R10, R20, UR8 ;  /* 0x000000080a147e2b */ /* 0x000fe20008000014 */
[----:B------:R-:W-:Y:S01]  /*15810*/  UMOV UR8, 0x55555554 ;  /* 0x5555555400087882 */ /* 0x000fe20000000000 */
[----:B------:R-:W-:Y:S01]  /*15820*/  UMOV UR9, 0x3fc55555 ;  /* 0x3fc5555500097882 */ /* 0x000fe20000000000 */
[----:B------:R-:W-:Y:S02]  /*15830*/  DFMA R26, R8, R26, 1 ;  /* 0x3ff00000081a742b */ /* 0x000fe4000000001a */
[----:B------:R-:W-:-:S03]  /*15840*/  DFMA R22, R10, R22, -UR8 ;  /* 0x800000080a167e2b */ /* 0x000fc60008000016 */
[----:B------:R-:W-:-:S03]  /*15850*/  DFMA R20, R10, R20, -0.5 ;  /* 0xbfe000000a14742b */ /* 0x000fc60000000014 */
[----:B------:R-:W-:Y:S02]  /*15860*/  DFMA R26, R8, R26, 1 ;  /* 0x3ff00000081a742b */ /* 0x000fe4000000001a */
[----:B------:R-:W-:-:S03]  /*15870*/  DFMA R22, R10, R22, RZ ;  /* 0x000000160a16722b */ /* 0x000fc600000000ff */
[----:B------:R-:W-:-:S05]  /*15880*/  DFMA R20, R10, R20, 1 ;  /* 0x3ff000000a14742b */ /* 0x000fca0000000014 */
[----:B------:R-:W-:Y:S01]  /*15890*/  DFMA R22, R22, R28, R28 ;  /* 0x0000001c1616722b */ /* 0x000fe2000000001c */
[----:B------:R-:W-:Y:S02]  /*158a0*/  IMAD R11, R4, 0x100000, R27 ;  /* 0x00100000040b7824 */ /* 0x000fe400078e021b */
[----:B------:R-:W-:Y:S01]  /*158b0*/  IMAD.MOV.U32 R10, RZ, RZ, R26 ;  /* 0x000000ffff0a7224 */ /* 0x000fe200078e001a */
[----:B------:R-:W-:Y:S07]  /*158c0*/  @!P0 BRA `(.L_x_204) ;  /* 0x0000000000348947 */ /* 0x000fee0003800000 */
[----:B------:R-:W-:Y:S01]  /*158d0*/  FSETP.GEU.AND P1, PT, |R3|, 4.2275390625, PT ;  /* 0x408748000300780b */ /* 0x000fe20003f2e200 */
[C---:B------:R-:W-:Y:S02]  /*158e0*/  DADD R8, R2.reuse, +INF ;  /* 0x7ff0000002087429 */ /* 0x040fe40000000000 */
[----:B------:R-:W-:-:S08]  /*158f0*/  DSETP.GEU.AND P0, PT, R2, RZ, PT ;  /* 0x000000ff0200722a */ /* 0x000fd00003f0e000 */
[----:B------:R-:W-:Y:S02]  /*15900*/  FSEL R10, R8, RZ, P0 ;  /* 0x000000ff080a7208 */ /* 0x000fe40000000000 */
[----:B------:R-:W-:Y:S01]  /*15910*/  @!P1 LEA.HI R5, R4, R4, RZ, 0x1 ;  /* 0x0000000404059211 */ /* 0x000fe200078f08ff */
[----:B------:R-:W-:Y:S01]  /*15920*/  @!P1 IMAD.MOV.U32 R2, RZ, RZ, R26 ;  /* 0x000000ffff029224 */ /* 0x000fe200078e001a */
[----:B------:R-:W-:Y:S02]  /*15930*/  FSEL R11, R9, RZ, P0 ;  /* 0x000000ff090b7208 */ /* 0x000fe40000000000 */
[----:B------:R-:W-:-:S05]  /*15940*/  @!P1 SHF.R.S32.HI R5, RZ, 0x1, R5 ;  /* 0x00000001ff059819 */ /* 0x000fca0000011405 */
[----:B------:R-:W-:Y:S02]  /*15950*/  @!P1 IMAD.IADD R4, R4, 0x1, -R5 ;  /* 0x0000000104049824 */ /* 0x000fe400078e0a05 */
[----:B------:R-:W-:-:S03]  /*15960*/  @!P1 IMAD R3, R5, 0x100000, R27 ;  /* 0x0010000005039824 */ /* 0x000fc600078e021b */
[----:B------:R-:W-:Y:S01]  /*15970*/  @!P1 LEA R5, R4, 0x3ff00000, 0x14 ;  /* 0x3ff0000004059811 */ /* 0x000fe200078ea0ff */
[----:B------:R-:W-:-:S06]  /*15980*/  @!P1 IMAD.MOV.U32 R4, RZ, RZ, RZ ;  /* 0x000000ffff049224 */ /* 0x000fcc00078e00ff */
[----:B------:R-:W-:-:S11]  /*15990*/  @!P1 DMUL R10, R2, R4 ;  /* 0x00000004020a9228 */ /* 0x000fd60000000000 */
.L_x_204:
[----:B------:R-:W-:Y:S05]  /*159a0*/  BSYNC.RECONVERGENT B0 ;  /* 0x0000000000007941 */ /* 0x000fea0003800200 */
.L_x_203:
[----:B------:R-:W0:Y:S01]  /*159b0*/  S2UR UR9, SR_CgaCtaId ;  /* 0x00000000000979c3 */ /* 0x000e220000008800 */
[C---:B------:R-:W-:Y:S01]  /*159c0*/  LOP3.LUT P1, RZ, R25.reuse, 0x2, RZ, 0xc0, !PT ;  /* 0x0000000219ff7812 */ /* 0x040fe2000782c0ff */
[----:B------:R-:W-:Y:S01]  /*159d0*/  UMOV UR8, 0x400 ;  /* 0x0000040000087882 */ /* 0x000fe20000000000 */
[----:B------:R-:W-:Y:S01]  /*159e0*/  LOP3.LUT R2, R25, 0x1, RZ, 0xc0, !PT ;  /* 0x0000000119027812 */ /* 0x000fe200078ec0ff */
[----:B------:R-:W-:Y:S01]  /*159f0*/  BSSY.RECONVERGENT B2, `(.L_x_205) ;  /* 0x00001ac000027945 */ /* 0x000fe20003800200 */
[----:B------:R-:W-:Y:S02]  /*15a00*/  LOP3.LUT R3, R23, 0x80000000, RZ, 0x3c, !PT ;  /* 0x8000000017037812 */ /* 0x000fe400078e3cff */
[----:B------:R-:W-:-:S04]  /*15a10*/  ISETP.NE.U32.AND P0, PT, R2, 0x1, PT ;  /* 0x000000010200780c */ /* 0x000fc80003f05070 */
[----:B------:R-:W-:Y:S02]  /*15a20*/  FSEL R9, R3, R21, !P0 ;  /* 0x0000001503097208 */ /* 0x000fe40004000000 */
[----:B------:R-:W-:Y:S02]  /*15a30*/  FSEL R5, R21, R23, !P0 ;  /* 0x0000001715057208 */ /* 0x000fe40004000000 */
[----:B------:R-:W-:Y:S02]  /*15a40*/  FSEL R8, R22, R20, !P0 ;  /* 0x0000001416087208 */ /* 0x000fe40004000000 */
[----:B------:R-:W-:Y:S02]  /*15a50*/  FSEL R4, R20, R22, !P0 ;  /* 0x0000001614047208 */ /* 0x000fe40004000000 */
[----:B------:R-:W-:Y:S02]  /*15a60*/  ISETP.NE.AND P0, PT, R0, RZ, PT ;  /* 0x000000ff0000720c */ /* 0x000fe40003f05270 */
[----:B------:R-:W-:-:S02]  /*15a70*/  @P1 LOP3.LUT R21, R9, 0x80000000, RZ, 0x3c, !PT ;  /* 0x8000000009151812 */ /* 0x000fc400078e3cff */
[----:B------:R-:W-:Y:S01]  /*15a80*/  @P1 LOP3.LUT R3, R5, 0x80000000, RZ, 0x3c, !PT ;  /* 0x8000000005031812 */ /* 0x000fe200078e3cff */
[----:B0-----:R-:W-:Y:S02]  /*15a90*/  ULEA UR8, UR9, UR8, 0x18 ;  /* 0x0000000809087291 */ /* 0x001fe4000f8ec0ff */
[----:B------:R-:W-:Y:S02]  /*15aa0*/  @P1 IMAD.MOV.U32 R9, RZ, RZ, R21 ;  /* 0x000000ffff091224 */ /* 0x000fe400078e0015 */
[----:B------:R-:W-:Y:S02]  /*15ab0*/  @P1 IMAD.MOV.U32 R5, RZ, RZ, R3 ;  /* 0x000000ffff051224 */ /* 0x000fe400078e0003 */
[----:B------:R-:W-:Y:S02]  /*15ac0*/  LEA R2, R0, UR8, 0x4 ;  /* 0x0000000800027c11 */ /* 0x000fe4000f8e20ff */
[C---:B------:R-:W-:Y:S02]  /*15ad0*/  DMUL R8, R10.reuse, R8 ;  /* 0x000000080a087228 */ /* 0x040fe40000000000 */
[----:B------:R-:W-:Y:S01]  /*15ae0*/  DMUL R4, R10, R4 ;  /* 0x000000040a047228 */ /* 0x000fe20000000000 */
[----:B------:R-:W-:Y:S10]  /*15af0*/  @P0 BRA `(.L_x_206) ;  /* 0x0000000c003c0947 */ /* 0x000ff40003800000 */
[----:B------:R-:W-:Y:S01]  /*15b00*/  DADD R24, -RZ, |R14| ;  /* 0x00000000ff187229 */ /* 0x000fe2000000050e */
[----:B------:R-:W-:Y:S01]  /*15b10*/  UMOV UR8, 0x54442d18 ;  /* 0x54442d1800087882 */ /* 0x000fe20000000000 */
[----:B------:R-:W-:Y:S01]  /*15b20*/  DADD R12, -R12, R16 ;  /* 0x000000000c0c7229 */ /* 0x000fe20000000110 */
[----:B------:R-:W-:Y:S01]  /*15b30*/  UMOV UR9, 0x400921fb ;  /* 0x400921fb00097882 */ /* 0x000fe20000000000 */
[----:B------:R-:W-:Y:S02]  /*15b40*/  BSSY.RECONVERGENT B0, `(.L_x_207) ;  /* 0x0000014000007945 */ /* 0x000fe40003800200 */
[----:B------:R-:W0:Y:S04]  /*15b50*/  MUFU.RCP64H R7, R25 ;  /* 0x0000001900077308 */ /* 0x000e280000001800 */
[----:B------:R-:W-:Y:S01]  /*15b60*/  VIADD R6, R25, 0x300402 ;  /* 0x0030040219067836 */ /* 0x000fe20000000000 */
[----:B------:R-:W-:-:S04]  /*15b70*/  DMUL R12, R12, UR8 ;  /* 0x000000080c0c7c28 */ /* 0x000fc80008000000 */
[----:B------:R-:W-:Y:S01]  /*15b80*/  FSETP.GEU.AND P0, PT, |R6|, 5.8789094863358348022e-39, PT ;  /* 0x004004020600780b */ /* 0x000fe20003f0e200 */
[----:B0-----:R-:W-:-:S08]  /*15b90*/  DFMA R10, -|R14|, R6, 1 ;  /* 0x3ff000000e0a742b */ /* 0x001fd00000000306 */
[----:B------:R-:W-:-:S08]  /*15ba0*/  DFMA R10, R10, R10, R10 ;  /* 0x0000000a0a0a722b */ /* 0x000fd0000000000a */
[----:B------:R-:W-:Y:S02]  /*15bb0*/  DFMA R16, R6, R10, R6 ;  /* 0x0000000a0610722b */ /* 0x000fe40000000006 */
[----:B------:R-:W-:-:S06]  /*15bc0*/  DMUL R10, RZ, R12 ;  /* 0x0000000cff0a7228 */ /* 0x000fcc0000000000 */
[----:B------:R-:W-:Y:S02]  /*15bd0*/  DFMA R20, -|R14|, R16, 1 ;  /* 0x3ff000000e14742b */ /* 0x000fe40000000310 */
[----:B------:R-:W-:Y:S02]  /*15be0*/  DMUL R12, RZ, R10 ;  /* 0x0000000aff0c7228 */ /* 0x000fe40000000000 */
[----:B------:R-:W-:-:S04]  /*15bf0*/  DADD R10, RZ, R10 ;  /* 0x00000000ff0a7229 */ /* 0x000fc8000000000a */
[----:B------:R-:W-:Y:S01]  /*15c00*/  DFMA R26, R16, R20, R16 ;  /* 0x00000014101a722b */ /* 0x000fe20000000010 */
[----:B------:R-:W-:Y:S10]  /*15c10*/  @P0 BRA `(.L_x_208) ;  /* 0x0000000000180947 */ /* 0x000ff40003800000 */
[----:B------:R-:W-:Y:S01]  /*15c20*/  LOP3.LUT R26, R25, 0x7fffffff, RZ, 0xc0, !PT ;  /* 0x7fffffff191a7812 */ /* 0x000fe200078ec0ff */
[----:B------:R-:W-:Y:S01]  /*15c30*/  IMAD.MOV.U32 R27, RZ, RZ, R24 ;  /* 0x000000ffff1b7224 */ /* 0x000fe200078e0018 */
[----:B------:R-:W-:-:S03]  /*15c40*/  MOV R24, 0x15c70 ;  /* 0x00015c7000187802 */ /* 0x000fc60000000f00 */
[----:B------:R-:W-:-:S07]  /*15c50*/  VIADD R26, R26, 0xfff00000 ;  /* 0xfff000001a1a7836 */ /* 0x000fce0000000000 */
[----:B------:R-:W-:Y:S05]  /*15c60*/  CALL.REL.NOINC `($__internal_0_$__cuda_sm20_dblrcp_rn_slowpath_v3) ;  /* 0x0000001c00987944 */ /* 0x000fea0003c00000 */
[----:B------:R-:W-:-:S07]  /*15c70*/  IMAD.MOV.U32 R27, RZ, RZ, R25 ;  /* 0x000000ffff1b7224 */ /* 0x000fce00078e0019 */
.L_x_208:
[----:B------:R-:W-:Y:S05]  /*15c80*/  BSYNC.RECONVERGENT B0 ;  /* 0x0000000000007941 */ /* 0x000fea0003800200 */
.L_x_207:
[-C--:B------:R-:W-:Y:S01]  /*15c90*/  DMUL R6, RZ, R26.reuse ;  /* 0x0000001aff067228 */ /* 0x080fe20000000000 */
[----:B------:R-:W-:Y:S01]  /*15ca0*/  BSSY.RECONVERGENT B0, `(.L_x_209) ;  /* 0x0000015000007945 */ /* 0x000fe20003800200 */
[-C--:B------:R-:W-:Y:S02]  /*15cb0*/  DMUL R14, R14, R26.reuse ;  /* 0x0000001a0e0e7228 */ /* 0x080fe40000000000 */
[-C--:B------:R-:W-:Y:S02]  /*15cc0*/  DMUL R12, R12, R26.reuse ;  /* 0x0000001a0c0c7228 */ /* 0x080fe40000000000 */
[----:B------:R-:W-:Y:S02]  /*15cd0*/  DMUL R10, R10, R26 ;  /* 0x0000001a0a0a7228 */ /* 0x000fe40000000000 */
[----:B------:R-:W-:-:S08]  /*15ce0*/  DMUL R16, R6, R6 ;  /* 0x0000000606107228 */ /* 0x000fd00000000000 */
[----:B------:R-:W-:-:S06]  /*15cf0*/  DFMA R24, R14, R14, R16 ;  /* 0x0000000e0e18722b */ /* 0x000fcc0000000010 */
        /* <DEDUP_REMOVED lines=15> */
.L_x_210:
[----:B------:R-:W-:Y:S05]  /*15df0*/  BSYNC.RECONVERGENT B0 ;  /* 0x0000000000007941 */ /* 0x000fea0003800200 */
.L_x_209:
[-C--:B------:R-:W-:Y:S01]  /*15e00*/  DMUL R16, R12, R6.reuse ;  /* 0x000000060c107228 */ /* 0x080fe20000000000 */
[----:B------:R-:W-:Y:S01]  /*15e10*/  BSSY.RECONVERGENT B3, `(.L_x_211) ;  /* 0x000001e000037945 */ /* 0x000fe20003800200 */
[----:B------:R-:W-:-:S06]  /*15e20*/  DMUL R6, R10, R6 ;  /* 0x000000060a067228 */ /* 0x000fcc0000000000 */
[-C--:B------:R-:W-:Y:S02]  /*15e30*/  DFMA R16, R10, R14.reuse, -R16 ;  /* 0x0000000e0a10722b */ /* 0x080fe40000000810 */
[----:B------:R-:W-:-:S06]  /*15e40*/  DFMA R6, R12, R14, R6 ;  /* 0x0000000e0c06722b */ /* 0x000fcc0000000006 */
[-C--:B------:R-:W-:Y:S02]  /*15e50*/  DMUL R16, R16, R26.reuse ;  /* 0x0000001a10107228 */ /* 0x080fe40000000000 */
[----:B------:R-:W-:-:S06]  /*15e60*/  DMUL R6, R6, R26 ;  /* 0x0000001a06067228 */ /* 0x000fcc0000000000 */
[----:B------:R-:W-:-:S14]  /*15e70*/  DSETP.NEU.AND P0, PT, |R16|, +INF , PT ;  /* 0x7ff000001000742a */ /* 0x000fdc0003f0d200 */
        /* <DEDUP_REMOVED lines=23> */
.L_x_212:
[----:B------:R-:W-:Y:S05]  /*15ff0*/  BSYNC.RECONVERGENT B3 ;  /* 0x0000000000037941 */ /* 0x000fea0003800200 */
.L_x_211:
[----:B------:R-:W-:Y:S01]  /*16000*/  IMAD.MOV.U32 R10, RZ, RZ, 0x652b82fe ;  /* 0x652b82feff0a7424 */ /* 0x000fe200078e00ff */
[----:B------:R-:W-:Y:S01]  /*16010*/  UMOV UR8, 0xfefa39ef ;  /* 0xfefa39ef00087882 */ /* 0x000fe20000000000 */
[----:B------:R-:W-:Y:S01]  /*16020*/  IMAD.MOV.U32 R11, RZ, RZ, 0x3ff71547 ;  /* 0x3ff71547ff0b7424 */ /* 0x000fe200078e00ff */
[----:B------:R-:W-:Y:S01]  /*16030*/  UMOV UR9, 0x3fe62e42 ;  /* 0x3fe62e4200097882 */ /* 0x000fe20000000000 */
[----:B------:R-:W-:Y:S01]  /*16040*/  IMAD.MOV.U32 R20, RZ, RZ, 0x2cb0d246 ;  /* 0x2cb0d246ff147424 */ /* 0x000fe200078e00ff */
[----:B------:R-:W-:Y:S01]  /*16050*/  UMOV UR14, 0x14761f65 ;  /* 0x14761f65000e7882 */ /* 0x000fe20000000000 */
[----:B------:R-:W-:Y:S01]  /*16060*/  IMAD.MOV.U32 R21, RZ, RZ, 0x3e5ae5f1 ;  /* 0x3e5ae5f1ff157424 */ /* 0x000fe200078e00ff */
[----:B------:R-:W-:Y:S01]  /*16070*/  UMOV UR15, 0x3f2a01a0 ;  /* 0x3f2a01a0000f7882 */ /* 0x000fe20000000000 */
[----:B------:R-:W-:Y:S01]  /*16080*/  DFMA R10, R6, R10, 6.75539944105574400000e+15 ;  /* 0x43380000060a742b */ /* 0x000fe2000000000a */
[C---:B------:R-:W-:Y:S01]  /*16090*/  LOP3.LUT R3, R25.reuse, 0x1, RZ, 0xc0, !PT ;  /* 0x0000000119037812 */ /* 0x040fe200078ec0ff */
[----:B------:R-:W-:Y:S01]  /*160a0*/  BSSY.RECONVERGENT B0, `(.L_x_213) ;  /* 0x0000063000007945 */ /* 0x000fe20003800200 */
[----:B------:R-:W-:-:S02]  /*160b0*/  LOP3.LUT P1, RZ, R25, 0x2, RZ, 0xc0, !PT ;  /* 0x0000000219ff7812 */ /* 0x000fc4000782c0ff */
[----:B------:R-:W-:Y:S02]  /*160c0*/  ISETP.NE.U32.AND P0, PT, R3, 0x1, PT ;  /* 0x000000010300780c */ /* 0x000fe40003f05070 */
[----:B------:R-:W-:Y:S01]  /*160d0*/  FSETP.GEU.AND P2, PT, |R7|, 4.1917929649353027344, PT ;  /* 0x4086232b0700780b */ /* 0x000fe20003f4e200 */
        /* <DEDUP_REMOVED lines=14> */
[----:B------:R-:W-:Y:S01]  /*161c0*/  DMUL R14, R28, R28 ;  /* 0x0000001c1c0e7228 */ /* 0x000fe20000000000 */
[----:B------:R-:W-:-:S05]  /*161d0*/  UMOV UR9, 0x3efa0199 ;  /* 0x3efa019900097882 */ /* 0x000fca0000000000 */
[----:B------:R-:W-:Y:S01]  /*161e0*/  DFMA R22, R12, R16, UR8 ;  /* 0x000000080c167e2b */ /* 0x000fe20008000010 */
[----:B------:R-:W-:Y:S01]  /*161f0*/  UMOV UR8, 0xf9785eba ;  /* 0xf9785eba00087882 */ /* 0x000fe20000000000 */
[----:B------:R-:W-:Y:S01]  /*16200*/  IMAD.MOV.U32 R16, RZ, RZ, -0x3e107ad8 ;  /* 0xc1ef8528ff107424 */ /* 0x000fe200078e00ff */
[----:B------:R-:W-:Y:S01]  /*16210*/  UMOV UR9, 0x3de5db65 ;  /* 0x3de5db6500097882 */ /* 0x000fe20000000000 */
[----:B------:R-:W-:Y:S01]  /*16220*/  IMAD.MOV.U32 R17, RZ, RZ, 0x3e21eea7 ;  /* 0x3e21eea7ff117424 */ /* 0x000fe200078e00ff */
[----:B------:R-:W-:Y:S01]  /*16230*/  DFMA R20, R14, UR8, -R20 ;  /* 0x000000080e147c2b */ /* 0x000fe20008000814 */
[----:B------:R-:W-:Y:S01]  /*16240*/  UMOV UR8, 0x20fd8164 ;  /* 0x20fd816400087882 */ /* 0x000fe20000000000 */
[----:B------:R-:W-:Y:S01]  /*16250*/  UMOV UR9, 0x3da8ff83 ;  /* 0x3da8ff8300097882 */ /* 0x000fe20000000000 */
[----:B------:R-:W-:Y:S01]  /*16260*/  DFMA R22, R12, R22, UR14 ;  /* 0x0000000e0c167e2b */ /* 0x000fe20008000016 */
[----:B------:R-:W-:Y:S01]  /*16270*/  UMOV UR14, 0x1852b7af ;  /* 0x1852b7af000e7882 */ /* 0x000fe20000000000 */
[C---:B------:R-:W-:Y:S01]  /*16280*/  DFMA R16, R14.reuse, -UR8, R16 ;  /* 0x800000080e107c2b */ /* 0x040fe20008000010 */
        /* <DEDUP_REMOVED lines=36> */
[----:B------:R-:W-:Y:S01]  /*164d0*/  UMOV UR9, 0x3fe00000 ;  /* 0x3fe0000000097882 */ /* 0x000fe20000000000 */
[----:B------:R-:W-:-:S03]  /*164e0*/  DFMA R20, R14, R20, RZ ;  /* 0x000000140e14722b */ /* 0x000fc600000000ff */
[----:B------:R-:W-:Y:S02]  /*164f0*/  DFMA R22, R12, R22, UR8 ;  /* 0x000000080c167e2b */ /* 0x000fe40008000016 */
[----:B------:R-:W-:-:S03]  /*16500*/  DFMA R16, R14, R16, -0.5 ;  /* 0xbfe000000e10742b */ /* 0x000fc60000000010 */
[----:B------:R-:W-:-:S03]  /*16510*/  DFMA R20, R20, R28, R28 ;  /* 0x0000001c1414722b */ /* 0x000fc6000000001c */
[----:B------:R-:W-:Y:S02]  /*16520*/  DFMA R22, R12, R22, 1 ;  /* 0x3ff000000c16742b */ /* 0x000fe40000000016 */
[----:B------:R-:W-:-:S05]  /*16530*/  DFMA R16, R14, R16, 1 ;  /* 0x3ff000000e10742b */ /* 0x000fca0000000010 */
[----:B------:R-:W-:Y:S01]  /*16540*/  LOP3.LUT R3, R21, 0x80000000, RZ, 0x3c, !PT ;  /* 0x8000000015037812 */ /* 0x000fe200078e3cff */
[----:B------:R-:W-:-:S04]  /*16550*/  DFMA R22, R12, R22, 1 ;  /* 0x3ff000000c16742b */ /* 0x000fc80000000016 */
[----:B------:R-:W-:Y:S02]  /*16560*/  FSEL R15, R3, R17, !P0 ;  /* 0x00000011030f7208 */ /* 0x000fe40004000000 */
[----:B------:R-:W-:Y:S02]  /*16570*/  FSEL R13, R17, R21, !P0 ;  /* 0x00000015110d7208 */ /* 0x000fe40004000000 */
[----:B------:R-:W-:Y:S02]  /*16580*/  @P1 LOP3.LUT R3, R15, 0x80000000, RZ, 0x3c, !PT ;  /* 0x800000000f031812 */ /* 0x000fe400078e3cff */
[----:B------:R-:W-:Y:S01]  /*16590*/  FSEL R14, R20, R16, !P0 ;  /* 0x00000010140e7208 */ /* 0x000fe20004000000 */
[----:B------:R-:W-:Y:S01]  /*165a0*/  IMAD R17, R10, 0x100000, R23 ;  /* 0x001000000a117824 */ /* 0x000fe200078e0217 */
[----:B------:R-:W-:Y:S01]  /*165b0*/  FSEL R12, R16, R20, !P0 ;  /* 0x00000014100c7208 */ /* 0x000fe20004000000 */
[----:B------:R-:W-:Y:S01]  /*165c0*/  @P1 IMAD.MOV.U32 R15, RZ, RZ, R3 ;  /* 0x000000ffff0f1224 */ /* 0x000fe200078e0003 */
[----:B------:R-:W-:Y:S01]  /*165d0*/  @P1 LOP3.LUT R3, R13, 0x80000000, RZ, 0x3c, !PT ;  /* 0x800000000d031812 */ /* 0x000fe200078e3cff */
[----:B------:R-:W-:Y:S01]  /*165e0*/  IMAD.MOV.U32 R16, RZ, RZ, R22 ;  /* 0x000000ffff107224 */ /* 0x000fe200078e0016 */
[----:B------:R-:W-:Y:S06]  /*165f0*/  @!P2 BRA `(.L_x_214) ;  /* 0x000000000034a947 */ /* 0x000fec0003800000 */
        /* <DEDUP_REMOVED lines=13> */
.L_x_214:
[----:B------:R-:W-:Y:S05]  /*166d0*/  BSYNC.RECONVERGENT B0 ;  /* 0x0000000000007941 */ /* 0x000fea0003800200 */
.L_x_213:
[----:B------:R-:W-:Y:S01]  /*166e0*/  @P1 IMAD.MOV.U32 R13, RZ, RZ, R3 ;  /* 0x000000ffff0d1224 */ /* 0x000fe200078e0003 */
[----:B------:R-:W-:Y:S01]  /*166f0*/  DMUL R14, R16, R14 ;  /* 0x0000000e100e7228 */ /* 0x000fe20000000000 */
[----:B------:R-:W0:Y:S01]  /*16700*/  S2UR UR9, SR_CgaCtaId ;  /* 0x00000000000979c3 */ /* 0x000e220000008800 */
[----:B------:R-:W-:Y:S01]  /*16710*/  DMUL R18, R18, 0.5 ;  /* 0x3fe0000012127828 */ /* 0x000fe20000000000 */
[----:B------:R-:W-:Y:S02]  /*16720*/  UMOV UR8, 0x400 ;  /* 0x0000040000087882 */ /* 0x000fe40000000000 */
[----:B------:R-:W-:-:S03]  /*16730*/  DMUL R12, R16, R12 ;  /* 0x0000000c100c7228 */ /* 0x000fc60000000000 */
[----:B------:R-:W-:-:S05]  /*16740*/  DMUL R10, RZ, R14 ;  /* 0x0000000eff0a7228 */ /* 0x000fca0000000000 */
[----:B------:R-:W-:-:S03]  /*16750*/  DMUL R6, RZ, R12 ;  /* 0x0000000cff067228 */ /* 0x000fc60000000000 */
[----:B------:R-:W-:-:S05]  /*16760*/  DFMA R10, R18, R12, R10 ;  /* 0x0000000c120a722b */ /* 0x000fca000000000a */
[----:B------:R-:W-:-:S03]  /*16770*/  DFMA R6, R18, R14, -R6 ;  /* 0x0000000e1206722b */ /* 0x000fc60000000806 */
[----:B------:R-:W-:Y:S01]  /*16780*/  DMUL R12, R4, R10 ;  /* 0x0000000a040c7228 */ /* 0x000fe20000000000 */
[----:B0-----:R-:W-:-:S04]  /*16790*/  ULEA UR8, UR9, UR8, 0x18 ;  /* 0x0000000809087291 */ /* 0x001fc8000f8ec0ff */
[----:B------:R-:W-:-:S03]  /*167a0*/  DMUL R14, R4, R6 ;  /* 0x00000006040e7228 */ /* 0x000fc60000000000 */
[----:B------:R-:W-:-:S05]  /*167b0*/  DFMA R12, R8, R6, -R12 ;  /* 0x00000006080c722b */ /* 0x000fca000000080c */
[----:B------:R-:W-:-:S07]  /*167c0*/  DFMA R14, R8, R10, R14 ;  /* 0x0000000a080e722b */ /* 0x000fce000000000e */
[----:B------:R0:W-:Y:S01]  /*167d0*/  STS.128 [UR8], R12 ;  /* 0x0000000cff007988 */ /* 0x0001e20008000c08 */
[----:B------:R-:W-:Y:S05]  /*167e0*/  BRA `(.L_x_215) ;  /* 0x0000000c00307947 */ /* 0x000fea0003800000 */
.L_x_206:
[----:B------:R-:W-:Y:S01]  /*167f0*/  DADD R24, -RZ, |R14| ;  /* 0x00000000ff187229 */ /* 0x000fe2000000050e */
[----:B------:R-:W-:Y:S01]  /*16800*/  UMOV UR8, 0x54442d18 ;  /* 0x54442d1800087882 */ /* 0x000fe20000000000 */
[----:B------:R-:W-:Y:S01]  /*16810*/  DADD R16, -R12, R16 ;  /* 0x000000000c107229 */ /* 0x000fe20000000110 */
[----:B------:R-:W-:Y:S01]  /*16820*/  UMOV UR9, 0x400921fb ;  /* 0x400921fb00097882 */ /* 0x000fe20000000000 */
[----:B------:R-:W-:Y:S02]  /*16830*/  BSSY.RECONVERGENT B0, `(.L_x_216) ;  /* 0x0000016000007945 */ /* 0x000fe40003800200 */
[----:B------:R-:W0:Y:S04]  /*16840*/  MUFU.RCP64H R21, R25 ;  /* 0x0000001900157308 */ /* 0x000e280000001800 */
[----:B------:R-:W-:-:S05]  /*16850*/  VIADD R20, R25, 0x300402 ;  /* 0x0030040219147836 */ /* 0x000fca0000000000 */
[----:B------:R-:W-:Y:S01]  /*16860*/  FSETP.GEU.AND P0, PT, |R20|, 5.8789094863358348022e-39, PT ;  /* 0x004004021400780b */ /* 0x000fe20003f0e200 */
[----:B0-----:R-:W-:-:S08]  /*16870*/  DFMA R10, -|R14|, R20, 1 ;  /* 0x3ff000000e0a742b */ /* 0x001fd00000000314 */
[----:B------:R-:W-:-:S08]  /*16880*/  DFMA R10, R10, R10, R10 ;  /* 0x0000000a0a0a722b */ /* 0x000fd0000000000a */
[----:B------:R-:W-:Y:S02]  /*16890*/  DFMA R12, R20, R10, R20 ;  /* 0x0000000a140c722b */ /* 0x000fe40000000014 */
[----:B------:R-:W-:-:S06]  /*168a0*/  DMUL R10, R16, UR8 ;  /* 0x00000008100a7c28 */ /* 0x000fcc0008000000 */
[----:B------:R-:W-:Y:S02]  /*168b0*/  DFMA R16, -|R14|, R12, 1 ;  /* 0x3ff000000e10742b */ /* 0x000fe4000000030c */
[----:B------:R-:W-:Y:S02]  /*168c0*/  DMUL R10, R6, R10 ;  /* 0x0000000a060a7228 */ /* 0x000fe40000000000 */
[----:B------:R-:W-:Y:S02]  /*168d0*/  DFMA R6, -RZ, R4, R8 ;  /* 0x00000004ff06722b */ /* 0x000fe40000000108 */
[----:B------:R-:W-:Y:S02]  /*168e0*/  DFMA R4, RZ, R8, R4 ;  /* 0x00000008ff04722b */ /* 0x000fe40000000004 */
[----:B------:R-:W-:Y:S02]  /*168f0*/  DFMA R26, R12, R16, R12 ;  /* 0x000000100c1a722b */ /* 0x000fe4000000000c */
[----:B------:R-:W-:-:S02]  /*16900*/  DMUL R12, RZ, R10 ;  /* 0x0000000aff0c7228 */ /* 0x000fc40000000000 */
[----:B------:R-:W-:Y:S01]  /*16910*/  DADD R10, RZ, R10 ;  /* 0x00000000ff0a7229 */ /* 0x000fe2000000000a */
[----:B------:R-:W-:Y:S10]  /*16920*/  @P0 BRA `(.L_x_217) ;  /* 0x0000000000180947 */ /* 0x000ff40003800000 */
[----:B------:R-:W-:Y:S01]  /*16930*/  LOP3.LUT R26, R25, 0x7fffffff, RZ, 0xc0, !PT ;  /* 0x7fffffff191a7812 */ /* 0x000fe200078ec0ff */
[----:B------:R-:W-:Y:S01]  /*16940*/  IMAD.MOV.U32 R27, RZ, RZ, R24 ;  /* 0x000000ffff1b7224 */ /* 0x000fe200078e0018 */
[----:B------:R-:W-:-:S03]  /*16950*/  MOV R24, 0x16980 ;  /* 0x0001698000187802 */ /* 0x000fc60000000f00 */
[----:B------:R-:W-:-:S07]  /*16960*/  VIADD R26, R26, 0xfff00000 ;  /* 0xfff000001a1a7836 */ /* 0x000fce0000000000 */
[----:B------:R-:W-:Y:S05]  /*16970*/  CALL.REL.NOINC `($__internal_0_$__cuda_sm20_dblrcp_rn_slowpath_v3) ;  /* 0x0000001000547944 */ /* 0x000fea0003c00000 */
[----:B------:R-:W-:-:S07]  /*16980*/  IMAD.MOV.U32 R27, RZ, RZ, R25 ;  /* 0x000000ffff1b7224 */ /* 0x000fce00078e0019 */
.L_x_217:
[----:B------:R-:W-:Y:S05]  /*16990*/  BSYNC.RECONVERGENT B0 ;  /* 0x0000000000007941 */ /* 0x000fea0003800200 */
.L_x_216:
        /* <DEDUP_REMOVED lines=22> */
.L_x_219:
[----:B------:R-:W-:Y:S05]  /*16b00*/  BSYNC.RECONVERGENT B0 ;  /* 0x0000000000007941 */ /* 0x000fea0003800200 */
.L_x_218:
        /* <DEDUP_REMOVED lines=31> */
.L_x_221:
[----:B------:R-:W-:Y:S05]  /*16d00*/  BSYNC.RECONVERGENT B3 ;  /* 0x0000000000037941 */ /* 0x000fea0003800200 */
.L_x_220:
        /* <DEDUP_REMOVED lines=12> */
[----:B------:R-:W-:Y:S02]  /*16dd0*/  FSETP.GEU.AND P2, PT, |R9|, 4.1917929649353027344, PT ;  /* 0x4086232b0900780b */ /* 0x000fe40003f4e200 */
[----:B------:R-:W-:Y:S01]  /*16de0*/  ISETP.NE.U32.AND P0, PT, R3, 0x1, PT ;  /* 0x000000010300780c */ /* 0x000fe20003f05070 */
        /* <DEDUP_REMOVED lines=76> */
[----:B------:R-:W-:Y:S01]  /*172b0*/  IMAD.MOV.U32 R16, RZ, RZ, R22 ;  /* 0x000000ffff107224 */ /* 0x000fe200078e0016 */
[----:B------:R-:W-:Y:S01]  /*172c0*/  FSEL R13, R17, R21, !P0 ;  /* 0x00000015110d7208 */ /* 0x000fe20004000000 */
[----:B------:R-:W-:Y:S02]  /*172d0*/  IMAD R17, R10, 0x100000, R23 ;  /* 0x001000000a117824 */ /* 0x000fe400078e0217 */
[----:B------:R-:W-:Y:S01]  /*172e0*/  @P1 IMAD.MOV.U32 R15, RZ, RZ, R3 ;  /* 0x000000ffff0f1224 */ /* 0x000fe200078e0003 */
        /* <DEDUP_REMOVED lines=14> */
.L_x_223:
[----:B------:R-:W-:Y:S05]  /*173d0*/  BSYNC.RECONVERGENT B0 ;  /* 0x0000000000007941 */ /* 0x000fea0003800200 */
.L_x_222:
[----:B------:R-:W-:Y:S01]  /*173e0*/  @P1 LOP3.LUT R3, R13, 0x80000000, RZ, 0x3c, !PT ;  /* 0x800000000d031812 */ /* 0x000fe200078e3cff */
[----:B------:R-:W-:-:S04]  /*173f0*/  DMUL R14, R16, R14 ;  /* 0x0000000e100e7228 */ /* 0x000fc80000000000 */
[----:B------:R-:W-:-:S04]  /*17400*/  @P1 IMAD.MOV.U32 R13, RZ, RZ, R3 ;  /* 0x000000ffff0d1224 */ /* 0x000fc800078e0003 */
[----:B------:R-:W-:Y:S02]  /*17410*/  DMUL R8, R4, R14 ;  /* 0x0000000e04087228 */ /* 0x000fe40000000000 */
[----:B------:R-:W-:-:S08]  /*17420*/  DMUL R12, R16, R12 ;  /* 0x0000000c100c7228 */ /* 0x000fd00000000000 */
[-C--:B------:R-:W-:Y:S02]  /*17430*/  DMUL R4, R4, R12.reuse ;  /* 0x0000000c04047228 */ /* 0x080fe40000000000 */
[----:B------:R-:W-:-:S06]  /*17440*/  DFMA R8, R6, R12, R8 ;  /* 0x0000000c0608722b */ /* 0x000fcc0000000008 */
[----:B------:R-:W-:Y:S02]  /*17450*/  DFMA R4, R6, R14, -R4 ;  /* 0x0000000e0604722b */ /* 0x000fe40000000804 */
[----:B------:R-:W-:Y:S02]  /*17460*/  DMUL R6, RZ, R8 ;  /* 0x00000008ff067228 */ /* 0x000fe40000000000 */
[----:B------:R-:W-:-:S06]  /*17470*/  DMUL R10, R8, R18 ;  /* 0x00000012080a7228 */ /* 0x000fcc0000000000 */
[----:B------:R-:W-:Y:S02]  /*17480*/  DFMA R8, R4, R18, -R6 ;  /* 0x000000120408722b */ /* 0x000fe40000000806 */
[----:B------:R-:W-:-:S07]  /*17490*/  DFMA R10, RZ, R4, R10 ;  /* 0x00000004ff0a722b */ /* 0x000fce000000000a */
[----:B------:R1:W-:Y:S04]  /*174a0*/  STS.128 [R2], R8 ;  /* 0x0000000802007388 */ /* 0x0003e80000000c00 */
.L_x_215:
[----:B------:R-:W-:Y:S05]  /*174b0*/  BSYNC.RECONVERGENT B2 ;  /* 0x0000000000027941 */ /* 0x000fea0003800200 */
.L_x_205:
[----:B------:R-:W2:Y:S01]  /*174c0*/  LDCU UR8, c[0x0][0x360] ;  /* 0x00006c00ff0877ac */ /* 0x000ea20008000800 */
[----:B------:R-:W-:Y:S01]  /*174d0*/  BAR.SYNC.DEFER_BLOCKING 0x0 ;  /* 0x0000000000007b1d */ /* 0x000fe20000010000 */
[----:B------:R-:W-:Y:S01]  /*174e0*/  ISETP.NE.AND P1, PT, R0, RZ, PT ;  /* 0x000000ff0000720c */ /* 0x000fe20003f25270 */
[----:B--2---:R-:W-:-:S09]  /*174f0*/  UISETP.GE.U32.AND UP0, UPT, UR8, 0x2, UPT ;  /* 0x000000020800788c */ /* 0x004fd2000bf06070 */
[----:B------:R-:W-:Y:S05]  /*17500*/  BRA.U !UP0, `(.L_x_224) ;  /* 0x0000000108347547 */ /* 0x000fea000b800000 */
[----:B------:R-:W-:-:S07]  /*17510*/  IMAD.U32 R3, RZ, RZ, UR8 ;  /* 0x00000008ff037e24 */ /* 0x000fce000f8e00ff */
.L_x_225:
[----:B0-----:R-:W-:-:S04]  /*17520*/  SHF.R.U32.HI R13, RZ, 0x1, R3 ;  /* 0x00000001ff0d7819 */ /* 0x001fc80000011603 */
[----:B------:R-:W-:-:S13]  /*17530*/  ISETP.GE.U32.AND P0, PT, R0, R13, PT ;  /* 0x0000000d0000720c */ /* 0x000fda0003f06070 */
[----:B-1----:R-:W-:Y:S01]  /*17540*/  @!P0 IMAD R8, R13, 0x10, R2 ;  /* 0x000000100d088824 */ /* 0x002fe200078e0202 */
[----:B--2---:R-:W-:Y:S05]  /*17550*/  @!P0 LDS.128 R4, [R2] ;  /* 0x0000000002048984 */ /* 0x004fea0000000c00 */
[----:B------:R-:W0:Y:S02]  /*17560*/  @!P0 LDS.128 R8, [R8] ;  /* 0x0000000008088984 */ /* 0x000e240000000c00 */
[----:B0-----:R-:W-:Y:S02]  /*17570*/  @!P0 DADD R4, R4, R8 ;  /* 0x0000000004048229 */ /* 0x001fe40000000008 */
[----:B------:R-:W-:-:S07]  /*17580*/  @!P0 DADD R6, R6, R10 ;  /* 0x0000000006068229 */ /* 0x000fce000000000a */
[----:B------:R2:W-:Y:S01]  /*17590*/  @!P0 STS.128 [R2], R4 ;  /* 0x0000000402008388 */ /* 0x0005e20000000c00 */
[----:B------:R-:W-:Y:S01]  /*175a0*/  BAR.SYNC.DEFER_BLOCKING 0x0 ;  /* 0x0000000000007b1d */ /* 0x000fe20000010000 */
[----:B------:R-:W-:Y:S01]  /*175b0*/  ISETP.GT.U32.AND P0, PT, R3, 0x3, PT ;  /* 0x000000030300780c */ /* 0x000fe20003f04070 */
[----:B------:R-:W-:-:S12]  /*175c0*/  IMAD.MOV.U32 R3, RZ, RZ, R13 ;  /* 0x000000ffff037224 */ /* 0x000fd800078e000d */
[----:B------:R-:W-:Y:S05]  /*175d0*/  @P0 BRA `(.L_x_225) ;  /* 0xfffffffc00d00947 */ /* 0x000fea000383ffff */
.L_x_224:
[----:B------:R-:W-:Y:S05]  /*175e0*/  @P1 EXIT ;  /* 0x000000000000194d */ /* 0x000fea0003800000 */
[----:B0-----:R-:W-:Y:S02]  /*175f0*/  IMAD.U32 R12, RZ, RZ, UR4 ;  /* 0x00000004ff0c7e24 */ /* 0x001fe4000f8e00ff */
[----:B------:R-:W-:Y:S01]  /*17600*/  IMAD.U32 R13, RZ, RZ, UR5 ;  /* 0x00000005ff0d7e24 */ /* 0x000fe2000f8e00ff */
[----:B------:R-:W0:Y:S04]  /*17610*/  LDCU.64 UR4, c[0x0][0x390] ;  /* 0x00007200ff0477ac */ /* 0x000e280008000a00 */
[----:B--2---:R-:W0:Y:S01]  /*17620*/  LDG.E.64 R4, desc[UR10][R12.64] ;  /* 0x0000000a0c047981 */ /* 0x004e22000c1e1b00 */
[----:B-1----:R-:W-:Y:S02]  /*17630*/  IMAD.U32 R2, RZ, RZ, UR6 ;  /* 0x00000006ff027e24 */ /* 0x002fe4000f8e00ff */
[----:B------:R-:W-:-:S06]  /*17640*/  IMAD.U32 R3, RZ, RZ, UR7 ;  /* 0x00000007ff037e24 */ /* 0x000fcc000f8e00ff */
[----:B------:R-:W5:Y:S01]  /*17650*/  LDG.E.64 R2, desc[UR10][R2.64] ;  /* 0x0000000a02027981 */ /* 0x000f62000c1e1b00 */
[----:B------:R-:W-:Y:S02]  /*17660*/  IMAD.MOV.U32 R6, RZ, RZ, 0x652b82fe ;  /* 0x652b82feff067424 */ /* 0x000fe400078e00ff */
[----:B------:R-:W-:Y:S01]  /*17670*/  IMAD.MOV.U32 R7, RZ, RZ, 0x3ff71547 ;  /* 0x3ff71547ff077424 */ /* 0x000fe200078e00ff */
[----:B0-----:R-:W-:Y:S01]  /*17680*/  DMUL R4, R4, -UR4 ;  /* 0x8000000404047c28 */ /* 0x001fe20008000000 */
[----:B------:R-:W-:Y:S01]  /*17690*/  UMOV UR4, 0xfefa39ef ;  /* 0xfefa39ef00047882 */ /* 0x000fe20000000000 */
[----:B------:R-:W-:-:S06]  /*176a0*/  UMOV UR5, 0x3fe62e42 ;  /* 0x3fe62e4200057882 */ /* 0x000fcc0000000000 */
[----:B------:R-:W-:Y:S02]  /*176b0*/  DFMA R6, R4, R6, 6.75539944105574400000e+15 ;  /* 0x433800000406742b */ /* 0x000fe40000000006 */
[----:B------:R-:W-:-:S06]  /*176c0*/  FSETP.GEU.AND P0, PT, |R5|, 4.1917929649353027344, PT ;  /* 0x4086232b0500780b */ /* 0x000fcc0003f0e200 */
        /* <DEDUP_REMOVED lines=35> */
[----:B------:R-:W-:-:S10]  /*17900*/  DFMA R8, R10, R8, 1 ;  /* 0x3ff000000a08742b */ /* 0x000fd40000000008 */
[----:B------:R-:W-:Y:S02]  /*17910*/  IMAD R11, R6, 0x100000, R9 ;  /* 0x00100000060b7824 */ /* 0x000fe400078e0209 */
[----:B------:R-:W-:Y:S01]  /*17920*/  IMAD.MOV.U32 R10, RZ, RZ, R8 ;  /* 0x000000ffff0a7224 */ /* 0x000fe200078e0008 */
[----:B------:R-:W-:Y:S06]  /*17930*/  @!P0 BRA `(.L_x_226) ;  /* 0x0000000000348947 */ /* 0x000fec0003800000 */
[----:B------:R-:W-:Y:S01]  /*17940*/  FSETP.GEU.AND P1, PT, |R5|, 4.2275390625, PT ;  /* 0x408748000500780b */ /* 0x000fe20003f2e200 */
[C---:B------:R-:W-:Y:S02]  /*17950*/  DADD R10, R4.reuse, +INF ;  /* 0x7ff00000040a7429 */ /* 0x040fe40000000000 */
[----:B------:R-:W-:-:S08]  /*17960*/  DSETP.GEU.AND P0, PT, R4, RZ, PT ;  /* 0x000000ff0400722a */ /* 0x000fd00003f0e000 */
[----:B------:R-:W-:Y:S02]  /*17970*/  FSEL R10, R10, RZ, P0 ;  /* 0x000000ff0a0a7208 */ /* 0x000fe40000000000 */
[----:B------:R-:W-:Y:S01]  /*17980*/  FSEL R11, R11, RZ, P0 ;  /* 0x000000ff0b0b7208 */ /* 0x000fe20000000000 */
[----:B------:R-:W-:Y:S06]  /*17990*/  @P1 BRA `(.L_x_226) ;  /* 0x00000000001c1947 */ /* 0x000fec0003800000 */
[----:B------:R-:W-:Y:S01]  /*179a0*/  LEA.HI R0, R6, R6, RZ, 0x1 ;  /* 0x0000000606007211 */ /* 0x000fe200078f08ff */
[----:B------:R-:W-:-:S03]  /*179b0*/  IMAD.MOV.U32 R10, RZ, RZ, RZ ;  /* 0x000000ffff0a7224 */ /* 0x000fc600078e00ff */
[----:B------:R-:W-:-:S05]  /*179c0*/  SHF.R.S32.HI R5, RZ, 0x1, R0 ;  /* 0x00000001ff057819 */ /* 0x000fca0000011400 */
[----:B------:R-:W-:Y:S02]  /*179d0*/  IMAD.IADD R6, R6, 0x1, -R5 ;  /* 0x0000000106067824 */ /* 0x000fe400078e0a05 */
[----:B------:R-:W-:-:S03]  /*179e0*/  IMAD R9, R5, 0x100000, R9 ;  /* 0x0010000005097824 */ /* 0x000fc600078e0209 */
[----:B------:R-:W-:-:S06]  /*179f0*/  LEA R11, R6, 0x3ff00000, 0x14 ;  /* 0x3ff00000060b7811 */ /* 0x000fcc00078ea0ff */
[----:B------:R-:W-:-:S11]  /*17a00*/  DMUL R10, R8, R10 ;  /* 0x0000000a080a7228 */ /* 0x000fd60000000000 */
.L_x_226:
[----:B------:R-:W0:Y:S01]  /*17a10*/  S2UR UR5, SR_CgaCtaId ;  /* 0x00000000000579c3 */ /* 0x000e220000008800 */
[----:B------:R-:W-:Y:S01]  /*17a20*/  UMOV UR4, 0x400 ;  /* 0x0000040000047882 */ /* 0x000fe20000000000 */
[----:B-----5:R-:W-:Y:S01]  /*17a30*/  DMUL R2, R2, R10 ;  /* 0x0000000a02027228 */ /* 0x020fe20000000000 */
[----:B0-----:R-:W-:-:S09]  /*17a40*/  ULEA UR4, UR5, UR4, 0x18 ;  /* 0x0000000405047291 */ /* 0x001fd2000f8ec0ff */
[----:B------:R-:W0:Y:S02]  /*17a50*/  LDS.64 R4, [UR4] ;  /* 0x00000004ff047984 */ /* 0x000e240008000a00 */
[----:B------:R-:W1:Y:S02]  /*17a60*/  LDCU.64 UR4, c[0x0][0x3c0] ;  /* 0x00007800ff0477ac */ /* 0x000e640008000a00 */
[----:B-1----:R-:W-:Y:S01]  /*17a70*/  UIMAD.WIDE.U32 UR4, UR12, 0x8, UR4 ;  /* 0x000000080c0478a5 */ /* 0x002fe2000f8e0004 */
[----:B0-----:R-:W-:-:S05]  /*17a80*/  DMUL R2, R2, R4 ;  /* 0x0000000402027228 */ /* 0x001fca0000000000 */
[----:B------:R-:W-:Y:S02]  /*17a90*/  IMAD.U32 R4, RZ, RZ, UR4 ;  /* 0x00000004ff047e24 */ /* 0x000fe4000f8e00ff */
[----:B------:R-:W-:-:S05]  /*17aa0*/  IMAD.U32 R5, RZ, RZ, UR5 ;  /* 0x00000005ff057e24 */ /* 0x000fca000f8e00ff */
[----:B------:R-:W-:Y:S01]  /*17ab0*/  STG.E.64 desc[UR10][R4.64], R2 ;  /* 0x0000000204007986 */ /* 0x000fe2000c101b0a */
[----:B------:R-:W-:Y:S05]  /*17ac0*/  EXIT ;  /* 0x000000000000794d */ /* 0x000fea0003800000 */
        .weak           $__internal_0_$__cuda_sm20_dblrcp_rn_slowpath_v3
        .type           $__internal_0_$__cuda_sm20_dblrcp_rn_slowpath_v3,@function
        .size           $__internal_0_$__cuda_sm20_dblrcp_rn_slowpath_v3,($__internal_1_$__cuda_sm20_div_rn_f64_full - $__internal_0_$__cuda_sm20_dblrcp_rn_slowpath_v3)
$__internal_0_$__cuda_sm20_dblrcp_rn_slowpath_v3:
[----:B------:R-:W-:Y:S01]  /*17ad0*/  IMAD.MOV.U32 R28, RZ, RZ, R27 ;  /* 0x000000ffff1c7224 */ /* 0x000fe200078e001b */
[----:B------:R-:W-:Y:S01]  /*17ae0*/  BSSY.RECONVERGENT B1, `(.L_x_227) ;  /* 0x0000024000017945 */ /* 0x000fe20003800200 */
[----:B------:R-:W-:-:S06]  /*17af0*/  IMAD.MOV.U32 R29, RZ, RZ, R25 ;  /* 0x000000ffff1d7224 */ /* 0x000fcc00078e0019 */
[----:B------:R-:W-:-:S14]  /*17b00*/  DSETP.GTU.AND P0, PT, |R28|, +INF , PT ;  /* 0x7ff000001c00742a */ /* 0x000fdc0003f0c200 */
[----:B------:R-:W-:Y:S05]  /*17b10*/  @P0 BRA `(.L_x_228) ;  /* 0x0000000000780947 */ /* 0x000fea0003800000 */
[----:B------:R-:W-:-:S05]  /*17b20*/  LOP3.LUT R25, R25, 0x7fffffff, RZ, 0xc0, !PT ;  /* 0x7fffffff19197812 */ /* 0x000fca00078ec0ff */
[----:B------:R-:W-:-:S05]  /*17b30*/  VIADD R27, R25, 0xffffffff ;  /* 0xffffffff191b7836 */ /* 0x000fca0000000000 */
[----:B------:R-:W-:-:S13]  /*17b40*/  ISETP.GE.U32.AND P0, PT, R27, 0x7fefffff, PT ;  /* 0x7fefffff1b00780c */ /* 0x000fda0003f06070 */
[----:B------:R-:W-:Y:S01]  /*17b50*/  @P0 LOP3.LUT R31, R29, 0x7ff00000, RZ, 0x3c, !PT ;  /* 0x7ff000001d1f0812 */ /* 0x000fe200078e3cff */
[----:B------:R-:W-:Y:S01]  /*17b60*/  @P0 IMAD.MOV.U32 R30, RZ, RZ, RZ ;  /* 0x000000ffff1e0224 */ /* 0x000fe200078e00ff */
[----:B------:R-:W-:Y:S06]  /*17b70*/  @P0 BRA `(.L_x_229) ;  /* 0x0000000000680947 */ /* 0x000fec0003800000 */
[----:B------:R-:W-:-:S13]  /*17b80*/  ISETP.GE.U32.AND P0, PT, R25, 0x1000001, PT ;  /* 0x010000011900780c */ /* 0x000fda0003f06070 */
[----:B------:R-:W-:Y:S05]  /*17b90*/  @!P0 BRA `(.L_x_230) ;  /* 0x0000000000348947 */ /* 0x000fea0003800000 */
[----:B------:R-:W-:Y:S02]  /*17ba0*/  VIADD R31, R29, 0xc0200000 ;  /* 0xc02000001d1f7836 */ /* 0x000fe40000000000 */
[----:B------:R-:W-:Y:S02]  /*17bb0*/  IMAD.MOV.U32 R30, RZ, RZ, R28 ;  /* 0x000000ffff1e7224 */ /* 0x000fe400078e001c */
[----:B------:R-:W0:Y:S04]  /*17bc0*/  MUFU.RCP64H R27, R31 ;  /* 0x0000001f001b7308 */ /* 0x000e280000001800 */
[----:B0-----:R-:W-:-:S08]  /*17bd0*/  DFMA R32, -R30, R26, 1 ;  /* 0x3ff000001e20742b */ /* 0x001fd0000000011a */
[----:B------:R-:W-:-:S08]  /*17be0*/  DFMA R32, R32, R32, R32 ;  /* 0x000000202020722b */ /* 0x000fd00000000020 */
[----:B------:R-:W-:-:S08]  /*17bf0*/  DFMA R32, R26, R32, R26 ;  /* 0x000000201a20722b */ /* 0x000fd0000000001a */
[----:B------:R-:W-:-:S08]  /*17c00*/  DFMA R30, -R30, R32, 1 ;  /* 0x3ff000001e1e742b */ /* 0x000fd00000000120 */
[----:B------:R-:W-:-:S08]  /*17c10*/  DFMA R30, R32, R30, R32 ;  /* 0x0000001e201e722b */ /* 0x000fd00000000020 */
[----:B------:R-:W-:-:S08]  /*17c20*/  DMUL R30, R30, 2.2250738585072013831e-308 ;  /* 0x001000001e1e7828 */ /* 0x000fd00000000000 */
[----:B------:R-:W-:-:S08]  /*17c30*/  DFMA R26, -R28, R30, 1 ;  /* 0x3ff000001c1a742b */ /* 0x000fd0000000011e */
[----:B------:R-:W-:-:S08]  /*17c40*/  DFMA R26, R26, R26, R26 ;  /* 0x0000001a1a1a722b */ /* 0x000fd0000000001a */
[----:B------:R-:W-:Y:S01]  /*17c50*/  DFMA R30, R30, R26, R30 ;  /* 0x0000001a1e1e722b */ /* 0x000fe2000000001e */
[----:B------:R-:W-:Y:S10]  /*17c60*/  BRA `(.L_x_229) ;  /* 0x00000000002c7947 */ /* 0x000ff40003800000 */
.L_x_230:
[----:B------:R-:W-:-:S06]  /*17c70*/  DMUL R28, R28, 8.11296384146066816958e+31 ;  /* 0x469000001c1c7828 */ /* 0x000fcc0000000000 */
[----:B------:R-:W0:Y:S02]  /*17c80*/  MUFU.RCP64H R27, R29 ;  /* 0x0000001d001b7308 */ /* 0x000e240000001800 */
[----:B0-----:R-:W-:-:S08]  /*17c90*/  DFMA R30, -R28, R26, 1 ;  /* 0x3ff000001c1e742b */ /* 0x001fd0000000011a */
[----:B------:R-:W-:-:S08]  /*17ca0*/  DFMA R30, R30, R30, R30 ;  /* 0x0000001e1e1e722b */ /* 0x000fd0000000001e */
[----:B------:R-:W-:-:S08]  /*17cb0*/  DFMA R30, R26, R30, R26 ;  /* 0x0000001e1a1e722b */ /* 0x000fd0000000001a */
[----:B------:R-:W-:-:S08]  /*17cc0*/  DFMA R28, -R28, R30, 1 ;  /* 0x3ff000001c1c742b */ /* 0x000fd0000000011e */
[----:B------:R-:W-:-:S08]  /*17cd0*/  DFMA R28, R30, R28, R30 ;  /* 0x0000001c1e1c722b */ /* 0x000fd0000000001e */
[----:B------:R-:W-:Y:S01]  /*17ce0*/  DMUL R30, R28, 8.11296384146066816958e+31 ;  /* 0x469000001c1e7828 */ /* 0x000fe20000000000 */
[----:B------:R-:W-:Y:S10]  /*17cf0*/  BRA `(.L_x_229) ;  /* 0x0000000000087947 */ /* 0x000ff40003800000 */
.L_x_228:
[----:B------:R-:W-:Y:S01]  /*17d00*/  LOP3.LUT R31, R29, 0x80000, RZ, 0xfc, !PT ;  /* 0x000800001d1f7812 */ /* 0x000fe200078efcff */
[----:B------:R-:W-:-:S07]  /*17d10*/  IMAD.MOV.U32 R30, RZ, RZ, R28 ;  /* 0x000000ffff1e7224 */ /* 0x000fce00078e001c */
.L_x_229:
[----:B------:R-:W-:Y:S05]  /*17d20*/  BSYNC.RECONVERGENT B1 ;  /* 0x0000000000017941 */ /* 0x000fea0003800200 */
.L_x_227:
[----:B------:R-:W-:Y:S02]  /*17d30*/  IMAD.MOV.U32 R28, RZ, RZ, R24 ;  /* 0x000000ffff1c7224 */ /* 0x000fe400078e0018 */
[----:B------:R-:W-:Y:S02]  /*17d40*/  IMAD.MOV.U32 R29, RZ, RZ, 0x0 ;  /* 0x00000000ff1d7424 */ /* 0x000fe400078e00ff */
[----:B------:R-:W-:Y:S02]  /*17d50*/  IMAD.MOV.U32 R26, RZ, RZ, R30 ;  /* 0x000000ffff1a7224 */ /* 0x000fe400078e001e */
[----:B------:R-:W-:Y:S01]  /*17d60*/  IMAD.MOV.U32 R25, RZ, RZ, R31 ;  /* 0x000000ffff197224 */ /* 0x000fe200078e001f */
[----:B------:R-:W-:Y:S06]  /*17d70*/  RET.REL.NODEC R28 `(_Z7CGMYCOSPddddS_S_PcbS_) ;  /* 0xfffffe801ca07950 */ /* 0x000fec0003c3ffff */
        .weak           $__internal_1_$__cuda_sm20_div_rn_f64_full
        .type           $__internal_1_$__cuda_sm20_div_rn_f64_full,@function
        .size           $__internal_1_$__cuda_sm20_div_rn_f64_full,($__internal_2_$__cuda_sm20_dsqrt_rn_f64_mediumpath_v1 - $__internal_1_$__cuda_sm20_div_rn_f64_full)
$__internal_1_$__cuda_sm20_div_rn_f64_full:
[C---:B------:R-:W-:Y:S01]  /*17d80*/  FSETP.GEU.AND P1, PT, |R25|.reuse, 1.469367938527859385e-39, PT ;  /* 0x001000001900780b */ /* 0x040fe20003f2e200 */
[--C-:B------:R-:W-:Y:S01]  /*17d90*/  IMAD.MOV.U32 R30, RZ, RZ, R24.reuse ;  /* 0x000000ffff1e7224 */ /* 0x100fe200078e0018 */
[----:B------:R-:W-:Y:S01]  /*17da0*/  LOP3.LUT R29, R25, 0x800fffff, RZ, 0xc0, !PT ;  /* 0x800fffff191d7812 */ /* 0x000fe200078ec0ff */
[----:B------:R-:W-:Y:S01]  /*17db0*/  IMAD.MOV.U32 R31, RZ, RZ, R25 ;  /* 0x000000ffff1f7224 */ /* 0x000fe200078e0019 */
[----:B------:R-:W-:Y:S01]  /*17dc0*/  BSSY.RECONVERGENT B0, `(.L_x_231) ;  /* 0x000005c000007945 */ /* 0x000fe20003800200 */
[----:B------:R-:W-:Y:S01]  /*17dd0*/  IMAD.MOV.U32 R46, RZ, RZ, R24 ;  /* 0x000000ffff2e7224 */ /* 0x000fe200078e0018 */
[----:B------:R-:W-:Y:S01]  /*17de0*/  LOP3.LUT R47, R29, 0x3ff00000, RZ, 0xfc, !PT ;  /* 0x3ff000001d2f7812 */ /* 0x000fe200078efcff */
[----:B------:R-:W-:Y:S01]  /*17df0*/  IMAD.MOV.U32 R57, RZ, RZ, R27 ;  /* 0x000000ffff397224 */ /* 0x000fe200078e001b */
[----:B------:R-:W-:Y:S01]  /*17e00*/  LOP3.LUT R29, R25, 0x7ff00000, RZ, 0xc0, !PT ;  /* 0x7ff00000191d7812 */ /* 0x000fe200078ec0ff */
[----:B------:R-:W-:Y:S02]  /*17e10*/  IMAD.MOV.U32 R54, RZ, RZ, 0x1 ;  /* 0x00000001ff367424 */ /* 0x000fe400078e00ff */
[----:B------:R-:W-:Y:S01]  /*17e20*/  IMAD.MOV.U32 R25, RZ, RZ, 0x1ca00000 ;  /* 0x1ca00000ff197424 */ /* 0x000fe200078e00ff */
[C---:B------:R-:W-:Y:S01]  /*17e30*/  FSETP.GEU.AND P2, PT, |R57|.reuse, 1.469367938527859385e-39, PT ;  /* 0x001000003900780b */ /* 0x040fe20003f4e200 */
[----:B------:R-:W-:Y:S01]  /*17e40*/  @!P1 DMUL R46, R30, 8.98846567431157953865e+307 ;  /* 0x7fe000001e2e9828 */ /* 0x000fe20000000000 */
[----:B------:R-:W-:Y:S01]  /*17e50*/  LOP3.LUT R24, R57, 0x7ff00000, RZ, 0xc0, !PT ;  /* 0x7ff0000039187812 */ /* 0x000fe200078ec0ff */
[----:B------:R-:W-:-:S03]  /*17e60*/  IMAD.MOV.U32 R56, RZ, RZ, R28 ;  /* 0x000000ffff387224 */ /* 0x000fc600078e001c */
[----:B------:R-:W-:Y:S01]  /*17e70*/  ISETP.GE.U32.AND P4, PT, R24, R29, PT ;  /* 0x0000001d1800720c */ /* 0x000fe20003f86070 */
[----:B------:R-:W0:Y:S03]  /*17e80*/  MUFU.RCP64H R55, R47 ;  /* 0x0000002f00377308 */ /* 0x000e260000001800 */
[----:B------:R-:W-:Y:S02]  /*17e90*/  SEL R28, R25, 0x63400000, !P4 ;  /* 0x63400000191c7807 */ /* 0x000fe40006000000 */
[----:B------:R-:W-:Y:S01]  /*17ea0*/  @!P1 LOP3.LUT R29, R47, 0x7ff00000, RZ, 0xc0, !PT ;  /* 0x7ff000002f1d9812 */ /* 0x000fe200078ec0ff */
[----:B------:R-:W-:Y:S01]  /*17eb0*/  @!P2 IMAD.MOV.U32 R60, RZ, RZ, RZ ;  /* 0x000000ffff3ca224 */ /* 0x000fe200078e00ff */
[----:B------:R-:W-:-:S04]  /*17ec0*/  @!P2 LOP3.LUT R27, R31, 0x7ff00000, RZ, 0xc0, !PT ;  /* 0x7ff000001f1ba812 */ /* 0x000fc800078ec0ff */
[----:B------:R-:W-:-:S04]  /*17ed0*/  @!P2 ISETP.GE.U32.AND P3, PT, R24, R27, PT ;  /* 0x0000001b1800a20c */ /* 0x000fc80003f66070 */
[----:B------:R-:W-:Y:S01]  /*17ee0*/  @!P2 SEL R27, R25, 0x63400000, !P3 ;  /* 0x63400000191ba807 */ /* 0x000fe20005800000 */
[----:B0-----:R-:W-:-:S03]  /*17ef0*/  DFMA R58, R54, -R46, 1 ;  /* 0x3ff00000363a742b */ /* 0x001fc6000000082e */
[----:B------:R-:W-:-:S04]  /*17f00*/  @!P2 LOP3.LUT R27, R27, 0x80000000, R57, 0xf8, !PT ;  /* 0x800000001b1ba812 */ /* 0x000fc800078ef839 */
[----:B------:R-:W-:Y:S01]  /*17f10*/  @!P2 LOP3.LUT R61, R27, 0x100000, RZ, 0xfc, !PT ;  /* 0x001000001b3da812 */ /* 0x000fe200078efcff */
[----:B------:R-:W-:-:S08]  /*17f20*/  DFMA R58, R58, R58, R58 ;  /* 0x0000003a3a3a722b */ /* 0x000fd0000000003a */
[----:B------:R-:W-:Y:S01]  /*17f30*/  DFMA R54, R54, R58, R54 ;  /* 0x0000003a3636722b */ /* 0x000fe20000000036 */
[----:B------:R-:W-:Y:S01]  /*17f40*/  LOP3.LUT R59, R28, 0x800fffff, R57, 0xf8, !PT ;  /* 0x800fffff1c3b7812 */ /* 0x000fe200078ef839 */
[----:B------:R-:W-:Y:S02]  /*17f50*/  IMAD.MOV.U32 R58, RZ, RZ, R56 ;  /* 0x000000ffff3a7224 */ /* 0x000fe400078e0038 */
[----:B------:R-:W-:-:S04]  /*17f60*/  IMAD.MOV.U32 R28, RZ, RZ, R24 ;  /* 0x000000ffff1c7224 */ /* 0x000fc800078e0018 */
[----:B------:R-:W-:Y:S02]  /*17f70*/  DFMA R62, R54, -R46, 1 ;  /* 0x3ff00000363e742b */ /* 0x000fe4000000082e */
[----:B------:R-:W-:-:S06]  /*17f80*/  @!P2 DFMA R58, R58, 2, -R60 ;  /* 0x400000003a3aa82b */ /* 0x000fcc000000083c */
[----:B------:R-:W-:-:S04]  /*17f90*/  DFMA R62, R54, R62, R54 ;  /* 0x0000003e363e722b */ /* 0x000fc80000000036 */
[----:B------:R-:W-:-:S04]  /*17fa0*/  @!P2 LOP3.LUT R28, R59, 0x7ff00000, RZ, 0xc0, !PT ;  /* 0x7ff000003b1ca812 */ /* 0x000fc800078ec0ff */
[----:B------:R-:W-:Y:S01]  /*17fb0*/  DMUL R60, R62, R58 ;  /* 0x0000003a3e3c7228 */ /* 0x000fe20000000000 */
[----:B------:R-:W-:-:S05]  /*17fc0*/  VIADD R27, R28, 0xffffffff ;  /* 0xffffffff1c1b7836 */ /* 0x000fca0000000000 */
[----:B------:R-:W-:Y:S01]  /*17fd0*/  ISETP.GT.U32.AND P1, PT, R27, 0x7feffffe, PT ;  /* 0x7feffffe1b00780c */ /* 0x000fe20003f24070 */
[----:B------:R-:W-:Y:S01]  /*17fe0*/  VIADD R27, R29, 0xffffffff ;  /* 0xffffffff1d1b7836 */ /* 0x000fe20000000000 */
[----:B------:R-:W-:-:S04]  /*17ff0*/  DFMA R54, R60, -R46, R58 ;  /* 0x8000002e3c36722b */ /* 0x000fc8000000003a */
[----:B------:R-:W-:-:S04]  /*18000*/  ISETP.GT.U32.OR P1, PT, R27, 0x7feffffe, P1 ;  /* 0x7feffffe1b00780c */ /* 0x000fc80000f24470 */
[----:B------:R-:W-:-:S09]  /*18010*/  DFMA R54, R62, R54, R60 ;  /* 0x000000363e36722b */ /* 0x000fd2000000003c */
[----:B------:R-:W-:Y:S05]  /*18020*/  @P1 BRA `(.L_x_232) ;  /* 0x0000000000741947 */ /* 0x000fea0003800000 */
[----:B------:R-:W-:-:S04]  /*18030*/  LOP3.LUT R27, R31, 0x7ff00000, RZ, 0xc0, !PT ;  /* 0x7ff000001f1b7812 */ /* 0x000fc800078ec0ff */
[CC--:B------:R-:W-:Y:S02]  /*18040*/  VIADDMNMX R28, R24.reuse, -R27.reuse, 0xb9600000, !PT ;  /* 0xb9600000181c7446 */ /* 0x0c0fe4000780091b */
[----:B------:R-:W-:Y:S02]  /*18050*/  ISETP.GE.U32.AND P1, PT, R24, R27, PT ;  /* 0x0000001b1800720c */ /* 0x000fe40003f26070 */
[----:B------:R-:W-:Y:S02]  /*18060*/  VIMNMX R28, PT, PT, R28, 0x46a00000, PT ;  /* 0x46a000001c1c7848 */ /* 0x000fe40003fe0100 */
[----:B------:R-:W-:-:S05]  /*18070*/  SEL R25, R25, 0x63400000, !P1 ;  /* 0x6340000019197807 */ /* 0x000fca0004800000 */
[----:B------:R-:W-:Y:S02]  /*18080*/  IMAD.IADD R25, R28, 0x1, -R25 ;  /* 0x000000011c197824 */ /* 0x000fe400078e0a19 */
[----:B------:R-:W-:Y:S02]  /*18090*/  IMAD.MOV.U32 R28, RZ, RZ, RZ ;  /* 0x000000ffff1c7224 */ /* 0x000fe400078e00ff */
[----:B------:R-:W-:-:S06]  /*180a0*/  VIADD R29, R25, 0x7fe00000 ;  /* 0x7fe00000191d7836 */ /* 0x000fcc0000000000 */
[----:B------:R-:W-:-:S10]  /*180b0*/  DMUL R60, R54, R28 ;  /* 0x0000001c363c7228 */ /* 0x000fd40000000000 */
[----:B------:R-:W-:-:S13]  /*180c0*/  FSETP.GTU.AND P1, PT, |R61|, 1.469367938527859385e-39, PT ;  /* 0x001000003d00780b */ /* 0x000fda0003f2c200 */
[----:B------:R-:W-:Y:S05]  /*180d0*/  @P1 BRA `(.L_x_233) ;  /* 0x0000000000a81947 */ /* 0x000fea0003800000 */
[----:B------:R-:W-:Y:S01]  /*180e0*/  DFMA R46, R54, -R46, R58 ;  /* 0x8000002e362e722b */ /* 0x000fe2000000003a */
[----:B------:R-:W-:-:S09]  /*180f0*/  IMAD.MOV.U32 R30, RZ, RZ, RZ ;  /* 0x000000ffff1e7224 */ /* 0x000fd200078e00ff */
[C---:B------:R-:W-:Y:S02]  /*18100*/  FSETP.NEU.AND P1, PT, R47.reuse, RZ, PT ;  /* 0x000000ff2f00720b */ /* 0x040fe40003f2d000 */
[----:B------:R-:W-:-:S04]  /*18110*/  LOP3.LUT R24, R47, 0x80000000, R31, 0x48, !PT ;  /* 0x800000002f187812 */ /* 0x000fc800078e481f */
[----:B------:R-:W-:-:S07]  /*18120*/  LOP3.LUT R31, R24, R29, RZ, 0xfc, !PT ;  /* 0x0000001d181f7212 */ /* 0x000fce00078efcff */
[----:B------:R-:W-:Y:S05]  /*18130*/  @!P1 BRA `(.L_x_233) ;  /* 0x0000000000909947 */ /* 0x000fea0003800000 */
[----:B------:R-:W-:Y:S01]  /*18140*/  IMAD.MOV R29, RZ, RZ, -R25 ;  /* 0x000000ffff1d7224 */ /* 0x000fe200078e0a19 */
[----:B------:R-:W-:Y:S01]  /*18150*/  IADD3 R25, PT, PT, -R25, -0x43300000, RZ ;  /* 0xbcd0000019197810 */ /* 0x000fe20007ffe1ff */
[----:B------:R-:W-:-:S06]  /*18160*/  IMAD.MOV.U32 R28, RZ, RZ, RZ ;  /* 0x000000ffff1c7224 */ /* 0x000fcc00078e00ff */
[----:B------:R-:W-:Y:S02]  /*18170*/  DFMA R28, R60, -R28, R54 ;  /* 0x8000001c3c1c722b */ /* 0x000fe40000000036 */
[----:B------:R-:W-:-:S08]  /*18180*/  DMUL.RP R54, R54, R30 ;  /* 0x0000001e36367228 */ /* 0x000fd00000008000 */
[----:B------:R-:W-:Y:S02]  /*18190*/  FSETP.NEU.AND P1, PT, |R29|, R25, PT ;  /* 0x000000191d00720b */ /* 0x000fe40003f2d200 */
[----:B------:R-:W-:Y:S02]  /*181a0*/  LOP3.LUT R24, R55, R24, RZ, 0x3c, !PT ;  /* 0x0000001837187212 */ /* 0x000fe400078e3cff */
[----:B------:R-:W-:Y:S02]  /*181b0*/  FSEL R25, R54, R60, !P1 ;  /* 0x0000003c36197208 */ /* 0x000fe40004800000 */
[----:B------:R-:W-:-:S03]  /*181c0*/  FSEL R24, R24, R61, !P1 ;  /* 0x0000003d18187208 */ /* 0x000fc60004800000 */
[----:B------:R-:W-:Y:S02]  /*181d0*/  IMAD.MOV.U32 R60, RZ, RZ, R25 ;  /* 0x000000ffff3c7224 */ /* 0x000fe400078e0019 */
[----:B------:R-:W-:Y:S01]  /*181e0*/  IMAD.MOV.U32 R61, RZ, RZ, R24 ;  /* 0x000000ffff3d7224 */ /* 0x000fe200078e0018 */
[----:B------:R-:W-:Y:S06]  /*181f0*/  BRA `(.L_x_233) ;  /* 0x0000000000607947 */ /* 0x000fec0003800000 */
.L_x_232:
[----:B------:R-:W-:-:S14]  /*18200*/  DSETP.NAN.AND P1, PT, R56, R56, PT ;  /* 0x000000383800722a */ /* 0x000fdc0003f28000 */
[----:B------:R-:W-:Y:S05]  /*18210*/  @P1 BRA `(.L_x_234) ;  /* 0x00000000004c1947 */ /* 0x000fea0003800000 */
[----:B------:R-:W-:-:S14]  /*18220*/  DSETP.NAN.AND P1, PT, R30, R30, PT ;  /* 0x0000001e1e00722a */ /* 0x000fdc0003f28000 */
[----:B------:R-:W-:Y:S05]  /*18230*/  @P1 BRA `(.L_x_235) ;  /* 0x0000000000341947 */ /* 0x000fea0003800000 */
[----:B------:R-:W-:Y:S01]  /*18240*/  ISETP.NE.AND P1, PT, R28, R29, PT ;  /* 0x0000001d1c00720c */ /* 0x000fe20003f25270 */
[----:B------:R-:W-:Y:S02]  /*18250*/  IMAD.MOV.U32 R60, RZ, RZ, 0x0 ;  /* 0x00000000ff3c7424 */ /* 0x000fe400078e00ff */
[----:B------:R-:W-:-:S10]  /*18260*/  IMAD.MOV.U32 R61, RZ, RZ, -0x80000 ;  /* 0xfff80000ff3d7424 */ /* 0x000fd400078e00ff */
[----:B------:R-:W-:Y:S05]  /*18270*/  @!P1 BRA `(.L_x_233) ;  /* 0x0000000000409947 */ /* 0x000fea0003800000 */
[----:B------:R-:W-:Y:S02]  /*18280*/  ISETP.NE.AND P1, PT, R28, 0x7ff00000, PT ;  /* 0x7ff000001c00780c */ /* 0x000fe40003f25270 */
[----:B------:R-:W-:Y:S02]  /*18290*/  LOP3.LUT R24, R57, 0x80000000, R31, 0x48, !PT ;  /* 0x8000000039187812 */ /* 0x000fe400078e481f */
[----:B------:R-:W-:-:S13]  /*182a0*/  ISETP.EQ.OR P1, PT, R29, RZ, !P1 ;  /* 0x000000ff1d00720c */ /* 0x000fda0004f22670 */
[----:B------:R-:W-:Y:S01]  /*182b0*/  @P1 LOP3.LUT R25, R24, 0x7ff00000, RZ, 0xfc, !PT ;  /* 0x7ff0000018191812 */ /* 0x000fe200078efcff */
[----:B------:R-:W-:Y:S02]  /*182c0*/  @!P1 IMAD.MOV.U32 R60, RZ, RZ, RZ ;  /* 0x000000ffff3c9224 */ /* 0x000fe400078e00ff */
[----:B------:R-:W-:Y:S02]  /*182d0*/  @!P1 IMAD.MOV.U32 R61, RZ, RZ, R24 ;  /* 0x000000ffff3d9224 */ /* 0x000fe400078e0018 */
[----:B------:R-:W-:Y:S02]  /*182e0*/  @P1 IMAD.MOV.U32 R60, RZ, RZ, RZ ;  /* 0x000000ffff3c1224 */ /* 0x000fe400078e00ff */
[----:B------:R-:W-:Y:S01]  /*182f0*/  @P1 IMAD.MOV.U32 R61, RZ, RZ, R25 ;  /* 0x000000ffff3d1224 */ /* 0x000fe200078e0019 */
[----:B------:R-:W-:Y:S06]  /*18300*/  BRA `(.L_x_233) ;  /* 0x00000000001c7947 */ /* 0x000fec0003800000 */
.L_x_235:
[----:B------:R-:W-:Y:S01]  /*18310*/  LOP3.LUT R24, R31, 0x80000, RZ, 0xfc, !PT ;  /* 0x000800001f187812 */ /* 0x000fe200078efcff */
[----:B------:R-:W-:-:S04]  /*18320*/  IMAD.MOV.U32 R60, RZ, RZ, R30 ;  /* 0x000000ffff3c7224 */ /* 0x000fc800078e001e */
[----:B------:R-:W-:Y:S01]  /*18330*/  IMAD.MOV.U32 R61, RZ, RZ, R24 ;  /* 0x000000ffff3d7224 */ /* 0x000fe200078e0018 */
[----:B------:R-:W-:Y:S06]  /*18340*/  BRA `(.L_x_233) ;  /* 0x00000000000c7947 */ /* 0x000fec0003800000 */
.L_x_234:
[----:B------:R-:W-:Y:S01]  /*18350*/  LOP3.LUT R24, R57, 0x80000, RZ, 0xfc, !PT ;  /* 0x0008000039187812 */ /* 0x000fe200078efcff */
[----:B------:R-:W-:-:S04]  /*18360*/  IMAD.MOV.U32 R60, RZ, RZ, R56 ;  /* 0x000000ffff3c7224 */ /* 0x000fc800078e0038 */
[----:B------:R-:W-:-:S07]  /*18370*/  IMAD.MOV.U32 R61, RZ, RZ, R24 ;  /* 0x000000ffff3d7224 */ /* 0x000fce00078e0018 */
.L_x_233:
[----:B------:R-:W-:Y:S05]  /*18380*/  BSYNC.RECONVERGENT B0 ;  /* 0x0000000000007941 */ /* 0x000fea0003800200 */
.L_x_231:
[----:B------:R-:W-:Y:S02]  /*18390*/  IMAD.MOV.U32 R27, RZ, RZ, 0x0 ;  /* 0x00000000ff1b7424 */ /* 0x000fe400078e00ff */
[----:B------:R-:W-:Y:S02]  /*183a0*/  IMAD.MOV.U32 R24, RZ, RZ, R60 ;  /* 0x000000ffff187224 */ /* 0x000fe400078e003c */
[----:B------:R-:W-:Y:S01]  /*183b0*/  IMAD.MOV.U32 R25, RZ, RZ, R61 ;  /* 0x000000ffff197224 */ /* 0x000fe200078e003d */
[----:B------:R-:W-:Y:S06]  /*183c0*/  RET.REL.NODEC R26 `(_Z7CGMYCOSPddddS_S_PcbS_) ;  /* 0xfffffe7c1a0c7950 */ /* 0x000fec0003c3ffff */
        .weak           $__internal_2_$__cuda_sm20_dsqrt_rn_f64_mediumpath_v1
        .type           $__internal_2_$__cuda_sm20_dsqrt_rn_f64_mediumpath_v1,@function
        .size           $__internal_2_$__cuda_sm20_dsqrt_rn_f64_mediumpath_v1,($_Z7CGMYCOSPddddS_S_PcbS_$__internal_accurate_pow - $__internal_2_$__cuda_sm20_dsqrt_rn_f64_mediumpath_v1)
$__internal_2_$__cuda_sm20_dsqrt_rn_f64_mediumpath_v1:
[----:B------:R-:W-:Y:S01]  /*183d0*/  ISETP.GE.U32.AND P1, PT, R31, -0x3400000, PT ;  /* 0xfcc000001f00780c */ /* 0x000fe20003f26070 */
[----:B------:R-:W-:Y:S01]  /*183e0*/  BSSY.RECONVERGENT B1, `(.L_x_236) ;  /* 0x0000029000017945 */ /* 0x000fe20003800200 */
[-C--:B------:R-:W-:Y:S01]  /*183f0*/  LOP3.LUT R47, R47, R46.reuse, RZ, 0x3c, !PT ;  /* 0x0000002e2f2f7212 */ /* 0x080fe200078e3cff */
[----:B------:R-:W-:Y:S02]  /*18400*/  IMAD.MOV.U32 R31, RZ, RZ, R29 ;  /* 0x000000ffff1f7224 */ /* 0x000fe400078e001d */
[----:B------:R-:W-:Y:S01]  /*18410*/  IMAD.MOV.U32 R29, RZ, RZ, R27 ;  /* 0x000000ffff1d7224 */ /* 0x000fe200078e001b */
[----:B------:R-:W-:Y:S01]  /*18420*/  LOP3.LUT R46, R47, R46, RZ, 0x3c, !PT ;  /* 0x0000002e2f2e7212 */ /* 0x000fe200078e3cff */
[----:B------:R-:W-:-:S03]  /*18430*/  IMAD.MOV.U32 R27, RZ, RZ, R25 ;  /* 0x000000ffff1b7224 */ /* 0x000fc600078e0019 */
[----:B------:R-:W-:-:S03]  /*18440*/  LOP3.LUT R47, R47, R46, RZ, 0x3c, !PT ;  /* 0x0000002e2f2f7212 */ /* 0x000fc600078e3cff */
[----:B------:R-:W-:Y:S05]  /*18450*/  @!P1 BRA `(.L_x_237) ;  /* 0x0000000000209947 */ /* 0x000fea0003800000 */
[----:B------:R-:W-:-:S10]  /*18460*/  DFMA.RM R28, R30, R28, R26 ;  /* 0x0000001c1e1c722b */ /* 0x000fd4000000401a */
[----:B------:R-:W-:-:S05]  /*18470*/  IADD3 R26, P1, PT, R28, 0x1, RZ ;  /* 0x000000011c1a7810 */ /* 0x000fca0007f3e0ff */
[----:B------:R-:W-:-:S06]  /*18480*/  IMAD.X R27, RZ, RZ, R29, P1 ;  /* 0x000000ffff1b7224 */ /* 0x000fcc00008e061d */
[----:B------:R-:W-:-:S08]  /*18490*/  DFMA.RP R46, -R28, R26, R46 ;  /* 0x0000001a1c2e722b */ /* 0x000fd0000000812e */
[----:B------:R-:W-:-:S06]  /*184a0*/  DSETP.GT.AND P1, PT, R46, RZ, PT ;  /* 0x000000ff2e00722a */ /* 0x000fcc0003f24000 */
[----:B------:R-:W-:Y:S02]  /*184b0*/  FSEL R26, R26, R28, P1 ;  /* 0x0000001c1a1a7208 */ /* 0x000fe40000800000 */
[----:B------:R-:W-:Y:S01]  /*184c0*/  FSEL R27, R27, R29, P1 ;  /* 0x0000001d1b1b7208 */ /* 0x000fe20000800000 */
[----:B------:R-:W-:Y:S06]  /*184d0*/  BRA `(.L_x_238) ;  /* 0x0000000000647947 */ /* 0x000fec0003800000 */
.L_x_237:
[----:B------:R-:W-:-:S14]  /*184e0*/  DSETP.NE.AND P1, PT, R46, RZ, PT ;  /* 0x000000ff2e00722a */ /* 0x000fdc0003f25000 */
[----:B------:R-:W-:Y:S05]  /*184f0*/  @!P1 BRA `(.L_x_239) ;  /* 0x0000000000589947 */ /* 0x000fea0003800000 */
[----:B------:R-:W-:-:S13]  /*18500*/  ISETP.GE.AND P1, PT, R47, RZ, PT ;  /* 0x000000ff2f00720c */ /* 0x000fda0003f26270 */
[----:B------:R-:W-:Y:S02]  /*18510*/  @!P1 IMAD.MOV.U32 R26, RZ, RZ, 0x0 ;  /* 0x00000000ff1a9424 */ /* 0x000fe400078e00ff */
[----:B------:R-:W-:Y:S01]  /*18520*/  @!P1 IMAD.MOV.U32 R27, RZ, RZ, -0x80000 ;  /* 0xfff80000ff1b9424 */ /* 0x000fe200078e00ff */
[----:B------:R-:W-:Y:S06]  /*18530*/  @!P1 BRA `(.L_x_238) ;  /* 0x00000000004c9947 */ /* 0x000fec0003800000 */
[----:B------:R-:W-:-:S13]  /*18540*/  ISETP.GT.AND P1, PT, R47, 0x7fefffff, PT ;  /* 0x7fefffff2f00780c */ /* 0x000fda0003f24270 */
[----:B------:R-:W-:Y:S05]  /*18550*/  @P1 BRA `(.L_x_239) ;  /* 0x0000000000401947 */ /* 0x000fea0003800000 */
[----:B------:R-:W-:Y:S01]  /*18560*/  DMUL R46, R46, 8.11296384146066816958e+31 ;  /* 0x469000002e2e7828 */ /* 0x000fe20000000000 */
[----:B------:R-:W-:Y:S02]  /*18570*/  IMAD.MOV.U32 R30, RZ, RZ, RZ ;  /* 0x000000ffff1e7224 */ /* 0x000fe400078e00ff */
[----:B------:R-:W-:Y:S02]  /*18580*/  IMAD.MOV.U32 R26, RZ, RZ, 0x0 ;  /* 0x00000000ff1a7424 */ /* 0x000fe400078e00ff */
[----:B------:R-:W-:Y:S01]  /*18590*/  IMAD.MOV.U32 R27, RZ, RZ, 0x3fd80000 ;  /* 0x3fd80000ff1b7424 */ /* 0x000fe200078e00ff */
[----:B------:R-:W0:Y:S02]  /*185a0*/  MUFU.RSQ64H R31, R47 ;  /* 0x0000002f001f7308 */ /* 0x000e240000001c00 */
[----:B0-----:R-:W-:-:S08]  /*185b0*/  DMUL R28, R30, R30 ;  /* 0x0000001e1e1c7228 */ /* 0x001fd00000000000 */
[----:B------:R-:W-:-:S08]  /*185c0*/  DFMA R28, R46, -R28, 1 ;  /* 0x3ff000002e1c742b */ /* 0x000fd0000000081c */
[----:B------:R-:W-:Y:S02]  /*185d0*/  DFMA R26, R28, R26, 0.5 ;  /* 0x3fe000001c1a742b */ /* 0x000fe4000000001a */
[----:B------:R-:W-:-:S08]  /*185e0*/  DMUL R28, R30, R28 ;  /* 0x0000001c1e1c7228 */ /* 0x000fd00000000000 */
[----:B------:R-:W-:-:S08]  /*185f0*/  DFMA R28, R26, R28, R30 ;  /* 0x0000001c1a1c722b */ /* 0x000fd0000000001e */
[----:B------:R-:W-:Y:S02]  /*18600*/  DMUL R26, R46, R28 ;  /* 0x0000001c2e1a7228 */ /* 0x000fe40000000000 */
[----:B------:R-:W-:-:S06]  /*18610*/  VIADD R29, R29, 0xfff00000 ;  /* 0xfff000001d1d7836 */ /* 0x000fcc0000000000 */
[----:B------:R-:W-:-:S08]  /*18620*/  DFMA R46, R26, -R26, R46 ;  /* 0x8000001a1a2e722b */ /* 0x000fd0000000002e */
[----:B------:R-:W-:-:S10]  /*18630*/  DFMA R26, R28, R46, R26 ;  /* 0x0000002e1c1a722b */ /* 0x000fd4000000001a */
[----:B------:R-:W-:Y:S01]  /*18640*/  VIADD R27, R27, 0xfcb00000 ;  /* 0xfcb000001b1b7836 */ /* 0x000fe20000000000 */
[----:B------:R-:W-:Y:S06]  /*18650*/  BRA `(.L_x_238) ;  /* 0x0000000000047947 */ /* 0x000fec0003800000 */
.L_x_239:
[----:B------:R-:W-:-:S11]  /*18660*/  DADD R26, R46, R46 ;  /* 0x000000002e1a7229 */ /* 0x000fd6000000002e */
.L_x_238:
[----:B------:R-:W-:Y:S05]  /*18670*/  BSYNC.RECONVERGENT B1 ;  /* 0x0000000000017941 */ /* 0x000fea0003800200 */
.L_x_236:
[----:B------:R-:W-:Y:S02]  /*18680*/  IMAD.MOV.U32 R28, RZ, RZ, R24 ;  /* 0x000000ffff1c7224 */ /* 0x000fe400078e0018 */
[----:B------:R-:W-:Y:S02]  /*18690*/  IMAD.MOV.U32 R29, RZ, RZ, 0x0 ;  /* 0x00000000ff1d7424 */ /* 0x000fe400078e00ff */
[----:B------:R-:W-:Y:S02]  /*186a0*/  IMAD.MOV.U32 R25, RZ, RZ, R27 ;  /* 0x000000ffff197224 */ /* 0x000fe400078e001b */
[----:B------:R-:W-:Y:S05]  /*186b0*/  RET.REL.NODEC R28 `(_Z7CGMYCOSPddddS_S_PcbS_) ;  /* 0xfffffe781c507950 */ /* 0x000fea0003c3ffff */
        .type           $_Z7CGMYCOSPddddS_S_PcbS_$__internal_accurate_pow,@function
        .size           $_Z7CGMYCOSPddddS_S_PcbS_$__internal_accurate_pow,($_Z7CGMYCOSPddddS_S_PcbS_$__internal_trig_reduction_slowpathd - $_Z7CGMYCOSPddddS_S_PcbS_$__internal_accurate_pow)
$_Z7CGMYCOSPddddS_S_PcbS_$__internal_accurate_pow:
[----:B------:R-:W-:Y:S01]  /*186c0*/  ISETP.GT.U32.AND P1, PT, R24, 0xfffff, PT ;  /* 0x000fffff1800780c */ /* 0x000fe20003f24070 */
[----:B------:R-:W-:Y:S01]  /*186d0*/  IMAD.MOV.U32 R29, RZ, RZ, R24 ;  /* 0x000000ffff1d7224 */ /* 0x000fe200078e0018 */
[----:B------:R-:W-:Y:S01]  /*186e0*/  UMOV UR8, 0x7d2cafe2 ;  /* 0x7d2cafe200087882 */ /* 0x000fe20000000000 */
[----:B------:R-:W-:Y:S01]  /*186f0*/  UMOV UR9, 0x3eb0f5ff ;  /* 0x3eb0f5ff00097882 */ /* 0x000fe20000000000 */
[----:B------:R-:W-:Y:S01]  /*18700*/  UMOV UR14, 0x3b39803f ;  /* 0x3b39803f000e7882 */ /* 0x000fe20000000000 */
[----:B------:R-:W-:-:S08]  /*18710*/  UMOV UR15, 0x3c7abc9e ;  /* 0x3c7abc9e000f7882 */ /* 0x000fd00000000000 */
[----:B------:R-:W-:-:S10]  /*18720*/  @!P1 DMUL R30, R28, 1.80143985094819840000e+16 ;  /* 0x435000001c1e9828 */ /* 0x000fd40000000000 */
[----:B------:R-:W-:Y:S02]  /*18730*/  @!P1 IMAD.MOV.U32 R29, RZ, RZ, R31 ;  /* 0x000000ffff1d9224 */ /* 0x000fe400078e001f */
[----:B------:R-:W-:-:S03]  /*18740*/  @!P1 IMAD.MOV.U32 R28, RZ, RZ, R30 ;  /* 0x000000ffff1c9224 */ /* 0x000fc600078e001e */
[----:B------:R-:W-:Y:S01]  /*18750*/  LOP3.LUT R29, R29, 0x800fffff, RZ, 0xc0, !PT ;  /* 0x800fffff1d1d7812 */ /* 0x000fe200078ec0ff */
[----:B------:R-:W-:-:S03]  /*18760*/  IMAD.MOV.U32 R56, RZ, RZ, R28 ;  /* 0x000000ffff387224 */ /* 0x000fc600078e001c */
[----:B------:R-:W-:-:S04]  /*18770*/  LOP3.LUT R29, R29, 0x3ff00000, RZ, 0xfc, !PT ;  /* 0x3ff000001d1d7812 */ /* 0x000fc800078efcff */
[----:B------:R-:W-:Y:S01]  /*18780*/  ISETP.GE.U32.AND P2, PT, R29, 0x3ff6a09f, PT ;  /* 0x3ff6a09f1d00780c */ /* 0x000fe20003f46070 */
[----:B------:R-:W-:-:S12]  /*18790*/  IMAD.MOV.U32 R57, RZ, RZ, R29 ;  /* 0x000000ffff397224 */ /* 0x000fd800078e001d */
[----:B------:R-:W-:-:S04]  /*187a0*/  @P2 VIADD R28, R57, 0xfff00000 ;  /* 0xfff00000391c2836 */ /* 0x000fc80000000000 */
[----:B------:R-:W-:Y:S02]  /*187b0*/  @P2 IMAD.MOV.U32 R57, RZ, RZ, R28 ;  /* 0x000000ffff392224 */ /* 0x000fe400078e001c */
[----:B------:R-:W-:-:S04]  /*187c0*/  IMAD.MOV.U32 R28, RZ, RZ, RZ ;  /* 0x000000ffff1c7224 */ /* 0x000fc800078e00ff */
[C---:B------:R-:W-:Y:S02]  /*187d0*/  DADD R54, R56.reuse, 1 ;  /* 0x3ff0000038367429 */ /* 0x040fe40000000000 */
[----:B------:R-:W-:-:S04]  /*187e0*/  DADD R56, R56, -1 ;  /* 0xbff0000038387429 */ /* 0x000fc80000000000 */
[----:B------:R-:W0:Y:S02]  /*187f0*/  MUFU.RCP64H R29, R55 ;  /* 0x00000037001d7308 */ /* 0x000e240000001800 */
[----:B0-----:R-:W-:-:S08]  /*18800*/  DFMA R54, -R54, R28, 1 ;  /* 0x3ff000003636742b */ /* 0x001fd0000000011c */
[----:B------:R-:W-:-:S08]  /*18810*/  DFMA R54, R54, R54, R54 ;  /* 0x000000363636722b */ /* 0x000fd00000000036 */
[----:B------:R-:W-:Y:S01]  /*18820*/  DFMA R54, R28, R54, R28 ;  /* 0x000000361c36722b */ /* 0x000fe2000000001c */
[----:B------:R-:W-:Y:S02]  /*18830*/  IMAD.MOV.U32 R28, RZ, RZ, 0x41ad3b5a ;  /* 0x41ad3b5aff1c7424 */ /* 0x000fe400078e00ff */
[----:B------:R-:W-:-:S05]  /*18840*/  IMAD.MOV.U32 R29, RZ, RZ, 0x3ed0f5d2 ;  /* 0x3ed0f5d2ff1d7424 */ /* 0x000fca00078e00ff */
[----:B------:R-:W-:-:S08]  /*18850*/  DMUL R58, R56, R54 ;  /* 0x00000036383a7228 */ /* 0x000fd00000000000 */
[----:B------:R-:W-:-:S08]  /*18860*/  DFMA R58, R56, R54, R58 ;  /* 0x00000036383a722b */ /* 0x000fd0000000003a */
[----:B------:R-:W-:Y:S02]  /*18870*/  DMUL R52, R58, R58 ;  /* 0x0000003a3a347228 */ /* 0x000fe40000000000 */
[----:B------:R-:W-:-:S06]  /*18880*/  DADD R46, R56, -R58 ;  /* 0x00000000382e7229 */ /* 0x000fcc000000083a */
[----:B------:R-:W-:Y:S01]  /*18890*/  DFMA R28, R52, UR8, R28 ;  /* 0x00000008341c7c2b */ /* 0x000fe2000800001c */
[----:B------:R-:W-:Y:S01]  /*188a0*/  UMOV UR8, 0x75488a3f ;  /* 0x75488a3f00087882 */ /* 0x000fe20000000000 */
[----:B------:R-:W-:Y:S01]  /*188b0*/  UMOV UR9, 0x3ef3b20a ;  /* 0x3ef3b20a00097882 */ /* 0x000fe20000000000 */
[----:B------:R-:W-:-:S05]  /*188c0*/  DADD R46, R46, R46 ;  /* 0x000000002e2e7229 */ /* 0x000fca000000002e */
[----:B------:R-:W-:Y:S01]  /*188d0*/  DFMA R28, R52, R28, UR8 ;  /* 0x00000008341c7e2b */ /* 0x000fe2000800001c */
[----:B------:R-:W-:Y:S01]  /*188e0*/  UMOV UR8, 0xe4faecd5 ;  /* 0xe4faecd500087882 */ /* 0x000fe20000000000 */
[----:B------:R-:W-:Y:S01]  /*188f0*/  UMOV UR9, 0x3f1745cd ;  /* 0x3f1745cd00097882 */ /* 0x000fe20000000000 */
[----:B------:R-:W-:-:S05]  /*18900*/  DFMA R46, R56, -R58, R46 ;  /* 0x8000003a382e722b */ /* 0x000fca000000002e */
[----:B------:R-:W-:Y:S01]  /*18910*/  DFMA R28, R52, R28, UR8 ;  /* 0x00000008341c7e2b */ /* 0x000fe2000800001c */
[----:B------:R-:W-:Y:S01]  /*18920*/  UMOV UR8, 0x258a578b ;  /* 0x258a578b00087882 */ /* 0x000fe20000000000 */
[----:B------:R-:W-:Y:S01]  /*18930*/  UMOV UR9, 0x3f3c71c7 ;  /* 0x3f3c71c700097882 */ /* 0x000fe20000000000 */
[----:B------:R-:W-:-:S05]  /*18940*/  DMUL R46, R54, R46 ;  /* 0x0000002e362e7228 */ /* 0x000fca0000000000 */
[----:B------:R-:W-:Y:S01]  /*18950*/  DFMA R28, R52, R28, UR8 ;  /* 0x00000008341c7e2b */ /* 0x000fe2000800001c */
[----:B------:R-:W-:Y:S01]  /*18960*/  UMOV UR8, 0x9242b910 ;  /* 0x9242b91000087882 */ /* 0x000fe20000000000 */
[----:B------:R-:W-:-:S03]  /*18970*/  UMOV UR9, 0x3f624924 ;  /* 0x3f62492400097882 */ /* 0x000fc60000000000 */
[----:B------:R-:W-:Y:S02]  /*18980*/  VIADD R63, R47, 0x100000 ;  /* 0x001000002f3f7836 */ /* 0x000fe40000000000 */
        /* <DEDUP_REMOVED lines=12> */
[----:B------:R-:W-:Y:S01]  /*18a50*/  DMUL R52, R58, R58 ;  /* 0x0000003a3a347228 */ /* 0x000fe20000000000 */
[----:B------:R-:W-:Y:S02]  /*18a60*/  SHF.R.U32.HI R28, RZ, 0x14, R24 ;  /* 0x00000014ff1c7819 */ /* 0x000fe40000011618 */
[----:B------:R-:W-:-:S03]  /*18a70*/  @!P1 LEA.HI R28, R31, 0xffffffca, RZ, 0xc ;  /* 0xffffffca1f1c9811 */ /* 0x000fc600078f60ff */
[----:B------:R-:W-:Y:S01]  /*18a80*/  DADD R54, R54, -UR8 ;  /* 0x8000000836367e29 */ /* 0x000fe20008000000 */
[----:B------:R-:W-:Y:S01]  /*18a90*/  UMOV UR8, 0x80000000 ;  /* 0x8000000000087882 */ /* 0x000fe20000000000 */
[C---:B------:R-:W-:Y:S01]  /*18aa0*/  DFMA R30, R58.reuse, R58, -R52 ;  /* 0x0000003a3a1e722b */ /* 0x040fe20000000834 */
[C---:B------:R-:W-:Y:S01]  /*18ab0*/  VIADD R24, R28.reuse, 0xfffffc01 ;  /* 0xfffffc011c187836 */ /* 0x040fe20000000000 */
[----:B------:R-:W-:Y:S01]  /*18ac0*/  DMUL R60, R58, R52 ;  /* 0x000000343a3c7228 */ /* 0x000fe20000000000 */
[----:B------:R-:W-:Y:S01]  /*18ad0*/  @P2 VIADD R24, R28, 0xfffffc02 ;  /* 0xfffffc021c182836 */ /* 0x000fe20000000000 */
[----:B------:R-:W-:-:S04]  /*18ae0*/  UMOV UR9, 0x43300000 ;  /* 0x4330000000097882 */ /* 0x000fc80000000000 */
[C---:B------:R-:W-:Y:S02]  /*18af0*/  DFMA R62, R58.reuse, R62, R30 ;  /* 0x0000003e3a3e722b */ /* 0x040fe4000000001e */
[----:B------:R-:W-:-:S08]  /*18b00*/  DFMA R30, R58, R52, -R60 ;  /* 0x000000343a1e722b */ /* 0x000fd0000000083c */
[----:B------:R-:W-:Y:S02]  /*18b10*/  DFMA R30, R46, R52, R30 ;  /* 0x000000342e1e722b */ /* 0x000fe4000000001e */
[----:B------:R-:W-:-:S06]  /*18b20*/  DADD R52, R56, R54 ;  /* 0x0000000038347229 */ /* 0x000fcc0000000036 */
[----:B------:R-:W-:Y:S02]  /*18b30*/  DFMA R30, R58, R62, R30 ;  /* 0x0000003e3a1e722b */ /* 0x000fe4000000001e */
[----:B------:R-:W-:Y:S02]  /*18b40*/  DADD R62, R56, -R52 ;  /* 0x00000000383e7229 */ /* 0x000fe40000000834 */
[----:B------:R-:W-:-:S06]  /*18b50*/  DMUL R56, R52, R60 ;  /* 0x0000003c34387228 */ /* 0x000fcc0000000000 */
[----:B------:R-:W-:Y:S02]  /*18b60*/  DADD R62, R54, R62 ;  /* 0x00000000363e7229 */ /* 0x000fe4000000003e */
[----:B------:R-:W-:-:S08]  /*18b70*/  DFMA R54, R52, R60, -R56 ;  /* 0x0000003c3436722b */ /* 0x000fd00000000838 */
        /* <DEDUP_REMOVED lines=8> */
[----:B------:R-:W-:Y:S01]  /*18c00*/  LOP3.LUT R52, R24, 0x80000000, RZ, 0x3c, !PT ;  /* 0x8000000018347812 */ /* 0x000fe200078e3cff */
[----:B------:R-:W-:-:S06]  /*18c10*/  IMAD.MOV.U32 R53, RZ, RZ, 0x43300000 ;  /* 0x43300000ff357424 */ /* 0x000fcc00078e00ff */
[----:B------:R-:W-:Y:S02]  /*18c20*/  DADD R56, R56, R58 ;  /* 0x0000000038387229 */ /* 0x000fe4000000003a */
[----:B------:R-:W-:Y:S01]  /*18c30*/  DADD R52, R52, -UR8 ;  /* 0x8000000834347e29 */ /* 0x000fe20008000000 */
[----:B------:R-:W-:Y:S01]  /*18c40*/  UMOV UR8, 0xfefa39ef ;  /* 0xfefa39ef00087882 */ /* 0x000fe20000000000 */
[----:B------:R-:W-:-:S04]  /*18c50*/  UMOV UR9, 0x3fe62e42 ;  /* 0x3fe62e4200097882 */ /* 0x000fc80000000000 */
[----:B------:R-:W-:-:S08]  /*18c60*/  DADD R46, R46, R56 ;  /* 0x000000002e2e7229 */ /* 0x000fd00000000038 */
[----:B------:R-:W-:-:S08]  /*18c70*/  DADD R54, R30, R46 ;  /* 0x000000001e367229 */ /* 0x000fd0000000002e */
[--C-:B------:R-:W-:Y:S02]  /*18c80*/  DFMA R28, R52, UR8, R54.reuse ;  /* 0x00000008341c7c2b */ /* 0x100fe40008000036 */
[----:B------:R-:W-:-:S06]  /*18c90*/  DADD R56, R30, -R54 ;  /* 0x000000001e387229 */ /* 0x000fcc0000000836 */
[----:B------:R-:W-:Y:S02]  /*18ca0*/  DFMA R30, R52, -UR8, R28 ;  /* 0x80000008341e7c2b */ /* 0x000fe4000800001c */
[----:B------:R-:W-:-:S06]  /*18cb0*/  DADD R56, R46, R56 ;  /* 0x000000002e387229 */ /* 0x000fcc0000000038 */
[----:B------:R-:W-:-:S08]  /*18cc0*/  DADD R30, -R54, R30 ;  /* 0x00000000361e7229 */ /* 0x000fd0000000011e */
[----:B------:R-:W-:-:S08]  /*18cd0*/  DADD R30, R56, -R30 ;  /* 0x00000000381e7229 */ /* 0x000fd0000000081e */
[----:B------:R-:W-:Y:S01]  /*18ce0*/  DFMA R52, R52, UR14, R30 ;  /* 0x0000000e34347c2b */ /* 0x000fe2000800001e */
[----:B------:R-:W-:Y:S02]  /*18cf0*/  IMAD.MOV.U32 R31, RZ, RZ, R27 ;  /* 0x000000ffff1f7224 */ /* 0x000fe400078e001b */
[----:B------:R-:W-:Y:S02]  /*18d00*/  IMAD.MOV.U32 R30, RZ, RZ, R25 ;  /* 0x000000ffff1e7224 */ /* 0x000fe400078e0019 */
[C---:B------:R-:W-:Y:S01]  /*18d10*/  IMAD.SHL.U32 R25, R31.reuse, 0x2, RZ ;  /* 0x000000021f197824 */ /* 0x040fe200078e00ff */
[----:B------:R-:W-:Y:S02]  /*18d20*/  LOP3.LUT R24, R31, 0xff0fffff, RZ, 0xc0, !PT ;  /* 0xff0fffff1f187812 */ /* 0x000fe400078ec0ff */
[----:B------:R-:W-:Y:S02]  /*18d30*/  DADD R46, R28, R52 ;  /* 0x000000001c2e7229 */ /* 0x000fe40000000034 */
[----:B------:R-:W-:-:S04]  /*18d40*/  ISETP.GT.U32.AND P1, PT, R25, -0x2000001, PT ;  /* 0xfdffffff1900780c */ /* 0x000fc80003f24070 */
[----:B------:R-:W-:Y:S01]  /*18d50*/  SEL R25, R24, R31, P1 ;  /* 0x0000001f18197207 */ /* 0x000fe20000800000 */
[----:B------:R-:W-:Y:S01]  /*18d60*/  IMAD.MOV.U32 R24, RZ, RZ, R30 ;  /* 0x000000ffff187224 */ /* 0x000fe200078e001e */
[----:B------:R-:W-:-:S05]  /*18d70*/  DADD R28, R28, -R46 ;  /* 0x000000001c1c7229 */ /* 0x000fca000000082e */
[----:B------:R-:W-:-:S03]  /*18d80*/  DMUL R30, R46, R24 ;  /* 0x000000182e1e7228 */ /* 0x000fc60000000000 */
[----:B------:R-:W-:-:S05]  /*18d90*/  DADD R28, R52, R28 ;  /* 0x00000000341c7229 */ /* 0x000fca000000001c */
[----:B------:R-:W-:-:S08]  /*18da0*/  DFMA R46, R46, R24, -R30 ;  /* 0x000000182e2e722b */ /* 0x000fd0000000081e */
[----:B------:R-:W-:Y:S01]  /*18db0*/  DFMA R46, R28, R24, R46 ;  /* 0x000000181c2e722b */ /* 0x000fe2000000002e */
        /* <DEDUP_REMOVED lines=58> */
.L_x_240:
[----:B------:R-:W-:Y:S01]  /*19160*/  DFMA R30, R30, R46, R46 ;  /* 0x0000002e1e1e722b */ /* 0x000fe2000000002e */
[----:B------:R-:W-:Y:S01]  /*19170*/  IMAD.MOV.U32 R27, RZ, RZ, 0x0 ;  /* 0x00000000ff1b7424 */ /* 0x000fe200078e00ff */
[----:B------:R-:W-:-:S08]  /*19180*/  DSETP.NEU.AND P1, PT, |R46|, +INF , PT ;  /* 0x7ff000002e00742a */ /* 0x000fd00003f2d200 */
[----:B------:R-:W-:Y:S02]  /*19190*/  FSEL R25, R46, R30, !P1 ;  /* 0x0000001e2e197208 */ /* 0x000fe40004800000 */
[----:B------:R-:W-:Y:S01]  /*191a0*/  FSEL R24, R47, R31, !P1 ;  /* 0x0000001f2f187208 */ /* 0x000fe20004800000 */
[----:B------:R-:W-:Y:S06]  /*191b0*/  RET.REL.NODEC R26 `(_Z7CGMYCOSPddddS_S_PcbS_) ;  /* 0xfffffe6c1a907950 */ /* 0x000fec0003c3ffff */
        .type           $_Z7CGMYCOSPddddS_S_PcbS_$__internal_trig_reduction_slowpathd,@function
        .size           $_Z7CGMYCOSPddddS_S_PcbS_$__internal_trig_reduction_slowpathd,(.L_x_892 - $_Z7CGMYCOSPddddS_S_PcbS_$__internal_trig_reduction_slowpathd)
$_Z7CGMYCOSPddddS_S_PcbS_$__internal_trig_reduction_slowpathd:
[--C-:B------:R-:W-:Y:S01]  /*191c0*/  SHF.R.U32.HI R46, RZ, 0x14, R44.reuse ;  /* 0x00000014ff2e7819 */ /* 0x100fe2000001162c */
[----:B------:R-:W-:Y:S02]  /*191d0*/  IMAD.MOV.U32 R29, RZ, RZ, R44 ;  /* 0x000000ffff1d7224 */ /* 0x000fe400078e002c */
[----:B------:R-:W-:Y:S01]  /*191e0*/  IMAD.MOV.U32 R25, RZ, RZ, RZ ;  /* 0x000000ffff197224 */ /* 0x000fe200078e00ff */
[----:B------:R-:W-:-:S04]  /*191f0*/  LOP3.LUT R24, R46, 0x7ff, RZ, 0xc0, !PT ;  /* 0x000007ff2e187812 */ /* 0x000fc800078ec0ff */
[----:B------:R-:W-:-:S13]  /*19200*/  ISETP.NE.AND P1, PT, R24, 0x7ff, PT ;  /* 0x000007ff1800780c */ /* 0x000fda0003f25270 */
[----:B------:R-:W-:Y:S05]  /*19210*/  @!P1 BRA `(.L_x_241) ;  /* 0x0000000800509947 */ /* 0x000fea0003800000 */
[----:B------:R-:W-:Y:S01]  /*19220*/  VIADD R25, R24, 0xfffffc00 ;  /* 0xfffffc0018197836 */ /* 0x000fe20000000000 */
[----:B------:R-:W-:Y:S01]  /*19230*/  BSSY.RECONVERGENT B0, `(.L_x_242) ;  /* 0x0000031000007945 */ /* 0x000fe20003800200 */
[----:B------:R-:W-:-:S03]  /*19240*/  CS2R R60, SRZ ;  /* 0x00000000003c7805 */ /* 0x000fc6000001ff00 */
[----:B------:R-:W-:Y:S02]  /*19250*/  SHF.R.U32.HI R24, RZ, 0x6, R25 ;  /* 0x00000006ff187819 */ /* 0x000fe40000011619 */
[----:B------:R-:W-:Y:S02]  /*19260*/  ISETP.GE.U32.AND P1, PT, R25, 0x80, PT ;  /* 0x000000801900780c */ /* 0x000fe40003f26070 */
[C---:B------:R-:W-:Y:S02]  /*19270*/  IADD3 R25, PT, PT, -R24.reuse, 0x13, RZ ;  /* 0x0000001318197810 */ /* 0x040fe40007ffe1ff */
[----:B------:R-:W-:Y:S02]  /*19280*/  IADD3 R27, PT, PT, -R24, 0xf, RZ ;  /* 0x0000000f181b7810 */ /* 0x000fe40007ffe1ff */
[----:B------:R-:W-:-:S04]  /*19290*/  SEL R25, R25, 0x12, P1 ;  /* 0x0000001219197807 */ /* 0x000fc80000800000 */
[----:B------:R-:W-:-:S13]  /*192a0*/  ISETP.GE.AND P1, PT, R27, R25, PT ;  /* 0x000000191b00720c */ /* 0x000fda0003f26270 */
[----:B------:R-:W-:Y:S05]  /*192b0*/  @P1 BRA `(.L_x_243) ;  /* 0x0000000000a01947 */ /* 0x000fea0003800000 */
[----:B------:R-:W0:Y:S01]  /*192c0*/  LDC.64 R56, c[0x0][0x358] ;  /* 0x0000d600ff387b82 */ /* 0x000e220000000a00 */
[C---:B------:R-:W-:Y:S01]  /*192d0*/  SHF.L.U64.HI R26, R28.reuse, 0xb, R29 ;  /* 0x0000000b1c1a7819 */ /* 0x040fe2000001021d */
[----:B------:R-:W-:Y:S01]  /*192e0*/  BSSY.RECONVERGENT B1, `(.L_x_244) ;  /* 0x0000024000017945 */ /* 0x000fe20003800200 */
[----:B------:R-:W-:Y:S01]  /*192f0*/  IMAD.SHL.U32 R30, R28, 0x800, RZ ;  /* 0x000008001c1e7824 */ /* 0x000fe200078e00ff */
[----:B------:R-:W-:Y:S01]  /*19300*/  IADD3 R34, PT, PT, RZ, -R24, -R25 ;  /* 0x80000018ff227210 */ /* 0x000fe20007ffe819 */
[----:B------:R-:W-:Y:S01]  /*19310*/  IMAD.MOV.U32 R32, RZ, RZ, R27 ;  /* 0x000000ffff207224 */ /* 0x000fe200078e001b */
[----:B------:R-:W-:Y:S01]  /*19320*/  CS2R R60, SRZ ;  /* 0x00000000003c7805 */ /* 0x000fe2000001ff00 */
[----:B------:R-:W-:Y:S01]  /*19330*/  IMAD.MOV.U32 R33, RZ, RZ, RZ ;  /* 0x000000ffff217224 */ /* 0x000fe200078e00ff */
[----:B------:R-:W-:-:S07]  /*19340*/  LOP3.LUT R26, R26, 0x80000000, RZ, 0xfc, !PT ;  /* 0x800000001a1a7812 */ /* 0x000fce00078efcff */
.L_x_245:
[----:B------:R-:W1:Y:S01]  /*19350*/  LDC.64 R28, c[0x4][RZ] ;  /* 0x01000000ff1c7b82 */ /* 0x000e620000000a00 */
[----:B0-----:R-:W-:Y:S02]  /*19360*/  R2UR UR8, R56 ;  /* 0x00000000380872ca */ /* 0x001fe400000e0000 */
[----:B------:R-:W-:Y:S01]  /*19370*/  R2UR UR9, R57 ;  /* 0x00000000390972ca */ /* 0x000fe200000e0000 */
[----:B-1----:R-:W-:-:S12]  /*19380*/  IMAD.WIDE R28, R32, 0x8, R28 ;  /* 0x00000008201c7825 */ /* 0x002fd800078e021c */
[----:B------:R-:W2:Y:S01]  /*19390*/  LDG.E.64.CONSTANT R58, desc[UR8][R28.64] ;  /* 0x000000081c3a7981 */ /* 0x000ea2000c1e9b00 */
[----:B------:R-:W-:Y:S02]  /*193a0*/  VIADD R34, R34, 0x1 ;  /* 0x0000000122227836 */ /* 0x000fe40000000000 */
[----:B------:R-:W-:Y:S02]  /*193b0*/  VIADD R32, R32, 0x1 ;  /* 0x0000000120207836 */ /* 0x000fe40000000000 */
[----:B--2---:R-:W-:-:S04]  /*193c0*/  IMAD.WIDE.U32 R60, P3, R58, R30, R60 ;  /* 0x0000001e3a3c7225 */ /* 0x004fc8000786003c */
[C---:B------:R-:W-:Y:S02]  /*193d0*/  IMAD R28, R58.reuse, R26, RZ ;  /* 0x0000001a3a1c7224 */ /* 0x040fe400078e02ff */
[----:B------:R-:W-:Y:S02]  /*193e0*/  IMAD R27, R59, R30, RZ ;  /* 0x0000001e3b1b7224 */ /* 0x000fe400078e02ff */
[----:B------:R-:W-:Y:S01]  /*193f0*/  IMAD.HI.U32 R31, R58, R26, RZ ;  /* 0x0000001a3a1f7227 */ /* 0x000fe200078e00ff */
[----:B------:R-:W-:-:S03]  /*19400*/  IADD3 R28, P1, PT, R28, R61, RZ ;  /* 0x0000003d1c1c7210 */ /* 0x000fc60007f3e0ff */
[----:B------:R-:W-:Y:S01]  /*19410*/  IMAD.X R31, RZ, RZ, R31, P3 ;  /* 0x000000ffff1f7224 */ /* 0x000fe200018e061f */
[----:B------:R-:W-:Y:S01]  /*19420*/  IADD3 R29, P2, PT, R27, R28, RZ ;  /* 0x0000001c1b1d7210 */ /* 0x000fe20007f5e0ff */
[----:B------:R-:W-:Y:S02]  /*19430*/  IMAD.MOV.U32 R28, RZ, RZ, R60 ;  /* 0x000000ffff1c7224 */ /* 0x000fe400078e003c */
[C---:B------:R-:W-:Y:S02]  /*19440*/  IMAD R27, R33.reuse, 0x8, R1 ;  /* 0x00000008211b7824 */ /* 0x040fe400078e0201 */
[----:B------:R-:W-:-:S03]  /*19450*/  VIADD R33, R33, 0x1 ;  /* 0x0000000121217836 */ /* 0x000fc60000000000 */
[----:B------:R0:W-:Y:S02]  /*19460*/  STL.64 [R27], R28 ;  /* 0x0000001c1b007387 */ /* 0x0001e40000100a00 */
[----:B0-----:R-:W-:-:S04]  /*19470*/  IMAD.HI.U32 R27, R59, R30, RZ ;  /* 0x0000001e3b1b7227 */ /* 0x001fc800078e00ff */
[----:B------:R-:W-:Y:S01]  /*19480*/  IMAD.HI.U32 R28, R59, R26, RZ ;  /* 0x0000001a3b1c7227 */ /* 0x000fe200078e00ff */
[----:B------:R-:W-:-:S03]  /*19490*/  IADD3.X R27, P1, PT, R27, R31, RZ, P1, !PT ;  /* 0x0000001f1b1b7210 */ /* 0x000fc60000f3e4ff */
[----:B------:R-:W-:Y:S02]  /*194a0*/  IMAD R29, R59, R26, RZ ;  /* 0x0000001a3b1d7224 */ /* 0x000fe400078e02ff */
[----:B------:R-:W-:Y:S01]  /*194b0*/  IMAD.X R28, RZ, RZ, R28, P1 ;  /* 0x000000ffff1c7224 */ /* 0x000fe200008e061c */
[----:B------:R-:W-:Y:S02]  /*194c0*/  ISETP.NE.AND P1, PT, R34, -0xf, PT ;  /* 0xfffffff12200780c */ /* 0x000fe40003f25270 */
[----:B------:R-:W-:-:S05]  /*194d0*/  IADD3.X R27, P2, PT, R29, R27, RZ, P2, !PT ;  /* 0x0000001b1d1b7210 */ /* 0x000fca000175e4ff */
[----:B------:R-:W-:Y:S02]  /*194e0*/  IMAD.X R28, RZ, RZ, R28, P2 ;  /* 0x000000ffff1c7224 */ /* 0x000fe400010e061c */
[----:B------:R-:W-:Y:S02]  /*194f0*/  IMAD.MOV.U32 R60, RZ, RZ, R27 ;  /* 0x000000ffff3c7224 */ /* 0x000fe400078e001b */
[----:B------:R-:W-:Y:S02]  /*19500*/  IMAD.MOV.U32 R61, RZ, RZ, R28 ;  /* 0x000000ffff3d7224 */ /* 0x000fe400078e001c */
[----:B------:R-:W-:Y:S05]  /*19510*/  @P1 BRA `(.L_x_245) ;  /* 0xfffffffc008c1947 */ /* 0x000fea000383ffff */
[----:B------:R-:W-:Y:S05]  /*19520*/  BSYNC.RECONVERGENT B1 ;  /* 0x0000000000017941 */ /* 0x000fea0003800200 */
.L_x_244:
[----:B------:R-:W-:-:S07]  /*19530*/  IMAD.MOV.U32 R27, RZ, RZ, R25 ;  /* 0x000000ffff1b7224 */ /* 0x000fce00078e0019 */
.L_x_243:
[----:B------:R-:W-:Y:S05]  /*19540*/  BSYNC.RECONVERGENT B0 ;  /* 0x0000000000007941 */ /* 0x000fea0003800200 */
.L_x_242:
[----:B------:R-:W-:Y:S01]  /*19550*/  LOP3.LUT P1, R46, R46, 0x3f, RZ, 0xc0, !PT ;  /* 0x0000003f2e2e7812 */ /* 0x000fe2000782c0ff */
[----:B------:R-:W-:-:S04]  /*19560*/  IMAD.IADD R24, R24, 0x1, R27 ;  /* 0x0000000118187824 */ /* 0x000fc800078e021b */
[----:B------:R-:W-:-:S05]  /*19570*/  IMAD.U32 R24, R24, 0x8, R1 ;  /* 0x0000000818187824 */ /* 0x000fca00078e0001 */
[----:B------:R0:W-:Y:S04]  /*19580*/  STL.64 [R24+-0x78], R60 ;  /* 0xffff883c18007387 */ /* 0x0001e80000100a00 */
[----:B------:R-:W2:Y:S04]  /*19590*/  @P1 LDL.64 R34, [R1+0x8] ;  /* 0x0000080001221983 */ /* 0x000ea80000100a00 */
[----:B------:R-:W3:Y:S04]  /*195a0*/  LDL.64 R26, [R1+0x10] ;  /* 0x00001000011a7983 */ /* 0x000ee80000100a00 */
[----:B0-----:R-:W4:Y:S01]  /*195b0*/  LDL.64 R24, [R1+0x18] ;  /* 0x0000180001187983 */ /* 0x001f220000100a00 */
[----:B------:R-:W-:Y:S01]  /*195c0*/  @P1 LOP3.LUT R28, R46, 0x3f, RZ, 0x3c, !PT ;  /* 0x0000003f2e1c1812 */ /* 0x000fe200078e3cff */
[----:B------:R-:W-:Y:S01]  /*195d0*/  BSSY.RECONVERGENT B0, `(.L_x_246) ;  /* 0x0000034000007945 */ /* 0x000fe20003800200 */
[----:B--2---:R-:W-:-:S02]  /*195e0*/  @P1 SHF.R.U64 R33, R34, 0x1, R35 ;  /* 0x0000000122211819 */ /* 0x004fc40000001223 */
[----:B------:R-:W-:Y:S02]  /*195f0*/  @P1 SHF.R.U32.HI R34, RZ, 0x1, R35 ;  /* 0x00000001ff221819 */ /* 0x000fe40000011623 */
[C---:B---3--:R-:W-:Y:S02]  /*19600*/  @P1 SHF.L.U32 R32, R26.reuse, R46, RZ ;  /* 0x0000002e1a201219 */ /* 0x048fe400000006ff */
[----:B------:R-:W-:Y:S02]  /*19610*/  @P1 SHF.R.U64 R33, R33, R28, R34 ;  /* 0x0000001c21211219 */ /* 0x000fe40000001222 */
[--C-:B------:R-:W-:Y:S02]  /*19620*/  @P1 SHF.R.U32.HI R29, RZ, 0x1, R27.reuse ;  /* 0x00000001ff1d1819 */ /* 0x100fe4000001161b */
[C-C-:B------:R-:W-:Y:S02]  /*19630*/  @P1 SHF.R.U64 R30, R26.reuse, 0x1, R27.reuse ;  /* 0x000000011a1e1819 */ /* 0x140fe4000000121b */
[----:B------:R-:W-:-:S02]  /*19640*/  @P1 SHF.L.U64.HI R31, R26, R46, R27 ;  /* 0x0000002e1a1f1219 */ /* 0x000fc4000001021b */
[----:B------:R-:W-:Y:S02]  /*19650*/  @P1 SHF.R.U32.HI R34, RZ, R28, R34 ;  /* 0x0000001cff221219 */ /* 0x000fe40000011622 */
[----:B------:R-:W-:Y:S02]  /*19660*/  @P1 LOP3.LUT R26, R32, R33, RZ, 0xfc, !PT ;  /* 0x00000021201a1212 */ /* 0x000fe400078efcff */
[----:B----4-:R-:W-:Y:S02]  /*19670*/  @P1 SHF.L.U32 R35, R24, R46, RZ ;  /* 0x0000002e18231219 */ /* 0x010fe400000006ff */
[--C-:B------:R-:W-:Y:S02]  /*19680*/  @P1 SHF.R.U64 R30, R30, R28, R29.reuse ;  /* 0x0000001c1e1e1219 */ /* 0x100fe4000000121d */
[----:B------:R-:W-:Y:S02]  /*19690*/  @P1 LOP3.LUT R27, R31, R34, RZ, 0xfc, !PT ;  /* 0x000000221f1b1212 */ /* 0x000fe400078efcff */
[----:B------:R-:W-:Y:S01]  /*196a0*/  @P1 SHF.R.U32.HI R28, RZ, R28, R29 ;  /* 0x0000001cff1c1219 */ /* 0x000fe2000001161d */
[----:B------:R-:W-:Y:S01]  /*196b0*/  IMAD.SHL.U32 R29, R26, 0x4, RZ ;  /* 0x000000041a1d7824 */ /* 0x000fe200078e00ff */
[----:B------:R-:W-:-:S02]  /*196c0*/  @P1 SHF.L.U64.HI R46, R24, R46, R25 ;  /* 0x0000002e182e1219 */ /* 0x000fc40000010219 */
[----:B------:R-:W-:Y:S02]  /*196d0*/  @P1 LOP3.LUT R24, R35, R30, RZ, 0xfc, !PT ;  /* 0x0000001e23181212 */ /* 0x000fe400078efcff */
[----:B------:R-:W-:Y:S02]  /*196e0*/  SHF.L.U64.HI R26, R26, 0x2, R27 ;  /* 0x000000021a1a7819 */ /* 0x000fe4000001021b */
[----:B------:R-:W-:Y:S02]  /*196f0*/  @P1 LOP3.LUT R25, R46, R28, RZ, 0xfc, !PT ;  /* 0x0000001c2e191212 */ /* 0x000fe400078efcff */
[----:B------:R-:W-:Y:S02]  /*19700*/  SHF.L.W.U32.HI R27, R27, 0x2, R24 ;  /* 0x000000021b1b7819 */ /* 0x000fe40000010e18 */
[----:B------:R-:W-:Y:S02]  /*19710*/  IADD3 RZ, P1, PT, RZ, -R29, RZ ;  /* 0x8000001dffff7210 */ /* 0x000fe40007f3e0ff */
[----:B------:R-:W-:-:S02]  /*19720*/  LOP3.LUT R28, RZ, R26, RZ, 0x33, !PT ;  /* 0x0000001aff1c7212 */ /* 0x000fc400078e33ff */
[----:B------:R-:W-:Y:S02]  /*19730*/  SHF.L.W.U32.HI R30, R24, 0x2, R25 ;  /* 0x00000002181e7819 */ /* 0x000fe40000010e19 */
[----:B------:R-:W-:Y:S02]  /*19740*/  LOP3.LUT R31, RZ, R27, RZ, 0x33, !PT ;  /* 0x0000001bff1f7212 */ /* 0x000fe400078e33ff */
[----:B------:R-:W-:Y:S02]  /*19750*/  IADD3.X R28, P1, PT, RZ, R28, RZ, P1, !PT ;  /* 0x0000001cff1c7210 */ /* 0x000fe40000f3e4ff */
[----:B------:R-:W-:Y:S02]  /*19760*/  LOP3.LUT R24, RZ, R30, RZ, 0x33, !PT ;  /* 0x0000001eff187212 */ /* 0x000fe400078e33ff */
[----:B------:R-:W-:Y:S02]  /*19770*/  IADD3.X R31, P2, PT, RZ, R31, RZ, P1, !PT ;  /* 0x0000001fff1f7210 */ /* 0x000fe40000f5e4ff */
[----:B------:R-:W-:-:S03]  /*19780*/  ISETP.GT.U32.AND P3, PT, R27, -0x1, PT ;  /* 0xffffffff1b00780c */ /* 0x000fc60003f64070 */
[----:B------:R-:W-:Y:S01]  /*19790*/  IMAD.X R24, RZ, RZ, R24, P2 ;  /* 0x000000ffff187224 */ /* 0x000fe200010e0618 */
[----:B------:R-:W-:-:S04]  /*197a0*/  ISETP.GT.AND.EX P1, PT, R30, -0x1, PT, P3 ;  /* 0xffffffff1e00780c */ /* 0x000fc80003f24330 */
[----:B------:R-:W-:Y:S02]  /*197b0*/  SEL R24, R30, R24, P1 ;  /* 0x000000181e187207 */ /* 0x000fe40000800000 */
[----:B------:R-:W-:Y:S02]  /*197c0*/  SEL R27, R27, R31, P1 ;  /* 0x0000001f1b1b7207 */ /* 0x000fe40000800000 */
[----:B------:R-:W-:Y:S02]  /*197d0*/  ISETP.NE.U32.AND P2, PT, R24, RZ, PT ;  /* 0x000000ff1800720c */ /* 0x000fe40003f45070 */
[----:B------:R-:W-:Y:S02]  /*197e0*/  SEL R28, R26, R28, P1 ;  /* 0x0000001c1a1c7207 */ /* 0x000fe40000800000 */
[----:B------:R-:W-:Y:S01]  /*197f0*/  SEL R31, R27, R24, !P2 ;  /* 0x000000181b1f7207 */ /* 0x000fe20005000000 */
[----:B------:R-:W-:-:S05]  /*19800*/  @!P1 IMAD.MOV R29, RZ, RZ, -R29 ;  /* 0x000000ffff1d9224 */ /* 0x000fca00078e0a1d */
[----:B------:R-:W0:Y:S02]  /*19810*/  FLO.U32 R31, R31 ;  /* 0x0000001f001f7300 */ /* 0x000e2400000e0000 */
[C---:B0-----:R-:W-:Y:S02]  /*19820*/  IADD3 R32, PT, PT, -R31.reuse, 0x1f, RZ ;  /* 0x0000001f1f207810 */ /* 0x041fe40007ffe1ff */
[----:B------:R-:W-:-:S03]  /*19830*/  IADD3 R31, PT, PT, -R31, 0x3f, RZ ;  /* 0x0000003f1f1f7810 */ /* 0x000fc60007ffe1ff */
[----:B------:R-:W-:-:S05]  /*19840*/  @P2 IMAD.MOV R31, RZ, RZ, R32 ;  /* 0x000000ffff1f2224 */ /* 0x000fca00078e0220 */
[----:B------:R-:W-:-:S13]  /*19850*/  ISETP.NE.AND P2, PT, R31, RZ, PT ;  /* 0x000000ff1f00720c */ /* 0x000fda0003f45270 */
[----:B------:R-:W-:Y:S05]  /*19860*/  @!P2 BRA `(.L_x_247) ;  /* 0x000000000028a947 */ /* 0x000fea0003800000 */
[----:B------:R-:W-:Y:S02]  /*19870*/  LOP3.LUT R26, R31, 0x3f, RZ, 0xc0, !PT ;  /* 0x0000003f1f1a7812 */ /* 0x000fe400078ec0ff */
[----:B------:R-:W-:Y:S02]  /*19880*/  SHF.R.U64 R29, R29, 0x1, R28 ;  /* 0x000000011d1d7819 */ /* 0x000fe4000000121c */
[CC--:B------:R-:W-:Y:S02]  /*19890*/  SHF.L.U64.HI R24, R27.reuse, R26.reuse, R24 ;  /* 0x0000001a1b187219 */ /* 0x0c0fe40000010218 */
[----:B------:R-:W-:Y:S02]  /*198a0*/  SHF.L.U32 R27, R27, R26, RZ ;  /* 0x0000001a1b1b7219 */ /* 0x000fe400000006ff */
[----:B------:R-:W-:Y:S02]  /*198b0*/  SHF.R.U32.HI R28, RZ, 0x1, R28 ;  /* 0x00000001ff1c7819 */ /* 0x000fe4000001161c */
[----:B------:R-:W-:-:S04]  /*198c0*/  LOP3.LUT R26, R31, 0x3f, RZ, 0xc, !PT ;  /* 0x0000003f1f1a7812 */ /* 0x000fc800078e0cff */
[-CC-:B------:R-:W-:Y:S02]  /*198d0*/  SHF.R.U64 R29, R29, R26.reuse, R28.reuse ;  /* 0x0000001a1d1d7219 */ /* 0x180fe4000000121c */
[----:B------:R-:W-:Y:S02]  /*198e0*/  SHF.R.U32.HI R26, RZ, R26, R28 ;  /* 0x0000001aff1a7219 */ /* 0x000fe4000001161c */
[----:B------:R-:W-:Y:S02]  /*198f0*/  LOP3.LUT R27, R27, R29, RZ, 0xfc, !PT ;  /* 0x0000001d1b1b7212 */ /* 0x000fe400078efcff */
[----:B------:R-:W-:-:S07]  /*19900*/  LOP3.LUT R24, R24, R26, RZ, 0xfc, !PT ;  /* 0x0000001a18187212 */ /* 0x000fce00078efcff */
.L_x_247:
[----:B------:R-:W-:Y:S05]  /*19910*/  BSYNC.RECONVERGENT B0 ;  /* 0x0000000000007941 */ /* 0x000fea0003800200 */
.L_x_246:
[----:B------:R-:W-:Y:S01]  /*19920*/  IMAD.WIDE.U32 R34, R27, 0x2168c235, RZ ;  /* 0x2168c2351b227825 */ /* 0x000fe200078e00ff */
[----:B------:R-:W-:-:S03]  /*19930*/  SHF.R.U32.HI R25, RZ, 0x1e, R25 ;  /* 0x0000001eff197819 */ /* 0x000fc60000011619 */
[----:B------:R-:W-:Y:S01]  /*19940*/  IMAD.MOV.U32 R32, RZ, RZ, R35 ;  /* 0x000000ffff207224 */ /* 0x000fe200078e0023 */
[----:B------:R-:W-:Y:S01]  /*19950*/  IADD3 RZ, P2, PT, R34, R34, RZ ;  /* 0x0000002222ff7210 */ /* 0x000fe20007f5e0ff */
[----:B------:R-:W-:Y:S01]  /*19960*/  IMAD.MOV.U32 R33, RZ, RZ, RZ ;  /* 0x000000ffff217224 */ /* 0x000fe200078e00ff */
[----:B------:R-:W-:Y:S01]  /*19970*/  LEA.HI R25, R30, R25, RZ, 0x1 ;  /* 0x000000191e197211 */ /* 0x000fe200078f08ff */
[----:B------:R-:W-:-:S04]  /*19980*/  IMAD.HI.U32 R26, R24, -0x36f0255e, RZ ;  /* 0xc90fdaa2181a7827 */ /* 0x000fc800078e00ff */
[----:B------:R-:W-:-:S04]  /*19990*/  IMAD.WIDE.U32 R32, R27, -0x36f0255e, R32 ;  /* 0xc90fdaa21b207825 */ /* 0x000fc800078e0020 */
[C---:B------:R-:W-:Y:S02]  /*199a0*/  IMAD R28, R24.reuse, -0x36f0255e, RZ ;  /* 0xc90fdaa2181c7824 */ /* 0x040fe400078e02ff */
[----:B------:R-:W-:-:S04]  /*199b0*/  IMAD.WIDE.U32 R32, P3, R24, 0x2168c235, R32 ;  /* 0x2168c23518207825 */ /* 0x000fc80007860020 */
[----:B------:R-:W-:Y:S01]  /*199c0*/  IMAD.X R26, RZ, RZ, R26, P3 ;  /* 0x000000ffff1a7224 */ /* 0x000fe200018e061a */
[----:B------:R-:W-:Y:S02]  /*199d0*/  IADD3 R28, P3, PT, R28, R33, RZ ;  /* 0x000000211c1c7210 */ /* 0x000fe40007f7e0ff */
[----:B------:R-:W-:Y:S02]  /*199e0*/  IADD3.X RZ, P2, PT, R32, R32, RZ, P2, !PT ;  /* 0x0000002020ff7210 */ /* 0x000fe4000175e4ff */
[C---:B------:R-:W-:Y:S01]  /*199f0*/  ISETP.GT.U32.AND P4, PT, R28.reuse, RZ, PT ;  /* 0x000000ff1c00720c */ /* 0x040fe20003f84070 */
[----:B------:R-:W-:Y:S01]  /*19a00*/  IMAD.X R27, RZ, RZ, R26, P3 ;  /* 0x000000ffff1b7224 */ /* 0x000fe200018e061a */
[----:B------:R-:W-:-:S04]  /*19a10*/  IADD3.X R26, P3, PT, R28, R28, RZ, P2, !PT ;  /* 0x0000001c1c1a7210 */ /* 0x000fc8000177e4ff */
[C---:B------:R-:W-:Y:S01]  /*19a20*/  ISETP.GT.AND.EX P2, PT, R27.reuse, RZ, PT, P4 ;  /* 0x000000ff1b00720c */ /* 0x040fe20003f44340 */
[----:B------:R-:W-:-:S03]  /*19a30*/  IMAD.X R24, R27, 0x1, R27, P3 ;  /* 0x000000011b187824 */ /* 0x000fc600018e061b */
[----:B------:R-:W-:Y:S02]  /*19a40*/  SEL R26, R26, R28, P2 ;  /* 0x0000001c1a1a7207 */ /* 0x000fe40001000000 */
[----:B------:R-:W-:Y:S02]  /*19a50*/  SEL R24, R24, R27, P2 ;  /* 0x0000001b18187207 */ /* 0x000fe40001000000 */
[----:B------:R-:W-:-:S05]  /*19a60*/  IADD3 R27, P3, PT, R26, 0x1, RZ ;  /* 0x000000011a1b7810 */ /* 0x000fca0007f7e0ff */
[----:B------:R-:W-:Y:S01]  /*19a70*/  IMAD.X R26, RZ, RZ, R24, P3 ;  /* 0x000000ffff1a7224 */ /* 0x000fe200018e0618 */
[----:B------:R-:W-:Y:S02]  /*19a80*/  SEL R24, RZ, 0xffffffff, !P2 ;  /* 0xffffffffff187807 */ /* 0x000fe40005000000 */
[----:B------:R-:W-:Y:S02]  /*19a90*/  LOP3.LUT P2, R29, R44, 0x80000000, RZ, 0xc0, !PT ;  /* 0x800000002c1d7812 */ /* 0x000fe4000784c0ff */
[----:B------:R-:W-:Y:S01]  /*19aa0*/  SHF.R.U64 R27, R27, 0xa, R26 ;  /* 0x0000000a1b1b7819 */ /* 0x000fe2000000121a */
[----:B------:R-:W-:Y:S01]  /*19ab0*/  IMAD.IADD R24, R24, 0x1, -R31 ;  /* 0x0000000118187824 */ /* 0x000fe200078e0a1f */
[----:B------:R-:W-:Y:S02]  /*19ac0*/  @!P1 LOP3.LUT R29, R29, 0x80000000, RZ, 0x3c, !PT ;  /* 0x800000001d1d9812 */ /* 0x000fe400078e3cff */
[----:B------:R-:W-:Y:S01]  /*19ad0*/  IADD3 R27, P3, PT, R27, 0x1, RZ ;  /* 0x000000011b1b7810 */ /* 0x000fe20007f7e0ff */
[----:B------:R-:W-:-:S03]  /*19ae0*/  IMAD.SHL.U32 R24, R24, 0x100000, RZ ;  /* 0x0010000018187824 */ /* 0x000fc600078e00ff */
[----:B------:R-:W-:-:S03]  /*19af0*/  LEA.HI.X R26, R26, RZ, RZ, 0x16, P3 ;  /* 0x000000ff1a1a7211 */ /* 0x000fc600018fb4ff */
[----:B------:R-:W-:Y:S01]  /*19b00*/  @P2 IMAD.MOV R25, RZ, RZ, -R25 ;  /* 0x000000ffff192224 */ /* 0x000fe200078e0a19 */
[--C-:B------:R-:W-:Y:S02]  /*19b10*/  SHF.R.U64 R27, R27, 0x1, R26.reuse ;  /* 0x000000011b1b7819 */ /* 0x100fe4000000121a */
[----:B------:R-:W-:Y:S02]  /*19b20*/  SHF.R.U32.HI R26, RZ, 0x1, R26 ;  /* 0x00000001ff1a7819 */ /* 0x000fe4000001161a */
[----:B------:R-:W-:-:S04]  /*19b30*/  IADD3 R28, P3, P4, RZ, RZ, R27 ;  /* 0x000000ffff1c7210 */ /* 0x000fc80007c7e01b */
[----:B------:R-:W-:-:S04]  /*19b40*/  IADD3.X R24, PT, PT, R24, 0x3fe00000, R26, P3, P4 ;  /* 0x3fe0000018187810 */ /* 0x000fc80001fe841a */
[----:B------:R-:W-:-:S07]  /*19b50*/  LOP3.LUT R29, R24, R29, RZ, 0xfc, !PT ;  /* 0x0000001d181d7212 */ /* 0x000fce00078efcff */
.L_x_241:
[----:B------:R-:W-:Y:S02]  /*19b60*/  IMAD.MOV.U32 R26, RZ, RZ, R45 ;  /* 0x000000ffff1a7224 */ /* 0x000fe400078e002d */
[----:B------:R-:W-:-:S04]  /*19b70*/  IMAD.MOV.U32 R27, RZ, RZ, 0x0 ;  /* 0x00000000ff1b7424 */ /* 0x000fc800078e00ff */
[----:B------:R-:W-:Y:S05]  /*19b80*/  RET.REL.NODEC R26 `(_Z7CGMYCOSPddddS_S_PcbS_) ;  /* 0xfffffe641a1c7950 */ /* 0x000fea0003c3ffff */
.L_x_248:
[----:B------:R-:W-:-:S00]  /*19b90*/  BRA `(.L_x_248) ;  /* 0xfffffffc00fc7947 */ /* 0x000fc0000383ffff */
[----:B------:R-:W-:-:S00]  /*19ba0*/  NOP ;  /* 0x0000000000007918 */ /* 0x000fc00000000000 */
        /* <DEDUP_REMOVED lines=13> */
.L_x_892:


//--------------------- .text._Z5VGCOSPddddS_S_PcbS_ --------------------------
	.section	.text._Z5VGCOSPddddS_S_PcbS_,"ax",@progbits
	.align	128
        .global         _Z5VGCOSPddddS_S_PcbS_
        .type           _Z5VGCOSPddddS_S_PcbS_,@function
        .size           _Z5VGCOSPddddS_S_PcbS_,(.L_x_897 - _Z5VGCOSPddddS_S_PcbS_)
        .other          _Z5VGCOSPddddS_S_PcbS_,@"STO_CUDA_ENTRY STV_DEFAULT"
_Z5VGCOSPddddS_S_PcbS_:
.text._Z5VGCOSPddddS_S_PcbS_:
[----:B------:R-:W0:Y:S08]  /*0000*/  LDC R1, c[0x0][0x37c] ;  /* 0x0000df00ff017b82 */ /* 0x000e300000000800 */
[----:B------:R-:W1:Y:S01]  /*0010*/  LDC.64 R4, c[0x0][0x380] ;  /* 0x0000e000ff047b82 */ /* 0x000e620000000a00 */
[----:B------:R-:W1:Y:S01]  /*0020*/  LDCU.64 UR6, c[0x0][0x358] ;  /* 0x00006b00ff0677ac */ /* 0x000e620008000a00 */
[----:B------:R-:W2:Y:S01]  /*0030*/  S2R R0, SR_CTAID.X ;  /* 0x0000000000007919 */ /* 0x000ea20000002500 */
[----:B0-----:R-:W-:-:S05]  /*0040*/  VIADD R1, R1, 0xffffffd8 ;  /* 0xffffffd801017836 */ /* 0x001fca0000000000 */
[----:B------:R-:W2:Y:S01]  /*0050*/  LDC.64 R6, c[0x0][0x3a8] ;  /* 0x0000ea00ff067b82 */ /* 0x000ea20000000a00 */
[----:B-1----:R-:W3:Y:S04]  /*0060*/  LDG.E.64 R32, desc[UR6][R4.64+0x8] ;  /* 0x0000080604207981 */ /* 0x002ee8000c1e1b00 */
[----:B------:R-:W4:Y:S04]  /*0070*/  LDG.E.64 R18, desc[UR6][R4.64+0x10] ;  /* 0x0000100604127981 */ /* 0x000f28000c1e1b00 */
[----:B------:R-:W5:Y:S01]  /*0080*/  LDG.E.64 R8, desc[UR6][R4.64] ;  /* 0x0000000604087981 */ /* 0x000f62000c1e1b00 */
[----:B--2---:R-:W-:-:S06]  /*0090*/  IMAD.WIDE.U32 R6, R0, 0x8, R6 ;  /* 0x0000000800067825 */ /* 0x004fcc00078e0006 */
[----:B------:R-:W2:Y:S01]  /*00a0*/  LDG.E.64 R6, desc[UR6][R6.64] ;  /* 0x0000000606067981 */ /* 0x000ea2000c1e1b00 */
[----:B---3--:R-:W-:Y:S02]  /*00b0*/  DMUL R2, R32, R32 ;  /* 0x0000002020027228 */ /* 0x008fe40000000000 */
[----:B----4-:R-:W-:-:S06]  /*00c0*/  DMUL R10, R18, R18 ;  /* 0x00000012120a7228 */ /* 0x010fcc0000000000 */
[----:B------:R-:W-:Y:S02]  /*00d0*/  DADD R12, R2, R2 ;  /* 0x00000000020c7229 */ /* 0x000fe40000000002 */
[----:B-----5:R-:W-:-:S06]  /*00e0*/  DMUL R8, R8, R8 ;  /* 0x0000000808087228 */ /* 0x020fcc0000000000 */
[----:B------:R-:W-:Y:S02]  /*00f0*/  DMUL R12, R2, R12 ;  /* 0x0000000c020c7228 */ /* 0x000fe40000000000 */
[C---:B------:R-:W-:Y:S02]  /*0100*/  DMUL R4, R8.reuse, R8 ;  /* 0x0000000808047228 */ /* 0x040fe40000000000 */
[----:B------:R-:W-:-:S04]  /*0110*/  DMUL R14, R8, 4 ;  /* 0x40100000080e7828 */ /* 0x000fc80000000000 */
[----:B------:R-:W-:-:S04]  /*0120*/  DMUL R12, R10, R12 ;  /* 0x0000000c0a0c7228 */ /* 0x000fc80000000000 */
[----:B------:R-:W-:Y:S02]  /*0130*/  DMUL R14, R2, R14 ;  /* 0x0000000e020e7228 */ /* 0x000fe40000000000 */
[C---:B------:R-:W-:Y:S02]  /*0140*/  DFMA R2, R18.reuse, R2, R8 ;  /* 0x000000021202722b */ /* 0x040fe40000000008 */
[----:B------:R-:W-:-:S08]  /*0150*/  DMUL R12, R18, R12 ;  /* 0x0000000c120c7228 */ /* 0x000fd00000000000 */
[----:B------:R-:W-:-:S08]  /*0160*/  DFMA R4, R18, R4, R12 ;  /* 0x000000041204722b */ /* 0x000fd0000000000c */
[----:B------:R-:W-:Y:S01]  /*0170*/  DFMA R4, R10, R14, R4 ;  /* 0x0000000e0a04722b */ /* 0x000fe20000000004 */
[----:B------:R-:W-:Y:S02]  /*0180*/  IMAD.MOV.U32 R10, RZ, RZ, 0x0 ;  /* 0x00000000ff0a7424 */ /* 0x000fe400078e00ff */
[----:B------:R-:W-:-:S05]  /*0190*/  IMAD.MOV.U32 R11, RZ, RZ, 0x3fd80000 ;  /* 0x3fd80000ff0b7424 */ /* 0x000fca00078e00ff */
[----:B------:R-:W-:-:S08]  /*01a0*/  DMUL R4, R4, 3 ;  /* 0x4008000004047828 */ /* 0x000fd00000000000 */
[----:B--2---:R-:W-:-:S06]  /*01b0*/  DMUL R20, R6, R4 ;  /* 0x0000000406147228 */ /* 0x004fcc0000000000 */
        /* <DEDUP_REMOVED lines=16> */
[----:B------:R-:W-:-:S07]  /*02c0*/  IMAD.MOV.U32 R27, RZ, RZ, R11 ;  /* 0x000000ffff1b7224 */ /* 0x000fce00078e000b */
[----:B------:R-:W-:Y:S05]  /*02d0*/  CALL.REL.NOINC `($__internal_5_$__cuda_sm20_dsqrt_rn_f64_mediumpath_v1) ;  /* 0x000000b000487944 */ /* 0x000fea0003c00000 */
[----:B------:R-:W-:Y:S02]  /*02e0*/  IMAD.MOV.U32 R4, RZ, RZ, R22 ;  /* 0x000000ffff047224 */ /* 0x000fe400078e0016 */
[----:B------:R-:W-:-:S07]  /*02f0*/  IMAD.MOV.U32 R5, RZ, RZ, R23 ;  /* 0x000000ffff057224 */ /* 0x000fce00078e0017 */
.L_x_249:
[----:B------:R-:W-:Y:S01]  /*0300*/  DFMA R20, R6, R2, R4 ;  /* 0x000000020614722b */ /* 0x000fe20000000004 */
[----:B------:R-:W0:Y:S01]  /*0310*/  LDCU.64 UR4, c[0x0][0x390] ;  /* 0x00007200ff0477ac */ /* 0x000e220008000a00 */
[----:B------:R-:W-:Y:S01]  /*0320*/  IMAD.MOV.U32 R4, RZ, RZ, 0x0 ;  /* 0x00000000ff047424 */ /* 0x000fe200078e00ff */
[----:B------:R-:W-:Y:S01]  /*0330*/  BSSY.RECONVERGENT B0, `(.L_x_250) ;  /* 0x0000018000007945 */ /* 0x000fe20003800200 */
[----:B------:R-:W-:Y:S02]  /*0340*/  IMAD.MOV.U32 R5, RZ, RZ, 0x3fd80000 ;  /* 0x3fd80000ff057424 */ /* 0x000fe400078e00ff */
[----:B------:R-:W1:Y:S04]  /*0350*/  MUFU.RSQ64H R31, R21 ;  /* 0x00000015001f7308 */ /* 0x000e680000001c00 */
[----:B------:R-:W-:-:S05]  /*0360*/  VIADD R30, R21, 0xfcb00000 ;  /* 0xfcb00000151e7836 */ /* 0x000fca0000000000 */
[----:B------:R-:W-:Y:S01]  /*0370*/  ISETP.GE.U32.AND P0, PT, R30, 0x7ca00000, PT ;  /* 0x7ca000001e00780c */ /* 0x000fe20003f06070 */
[----:B0-----:R-:W-:Y:S02]  /*0380*/  DADD R12, R32, UR4 ;  /* 0x00000004200c7e29 */ /* 0x001fe40008000000 */
[----:B-1----:R-:W-:-:S06]  /*0390*/  DMUL R2, R30, R30 ;  /* 0x0000001e1e027228 */ /* 0x002fcc0000000000 */
[----:B------:R-:W-:Y:S02]  /*03a0*/  DMUL R12, R6, R12 ;  /* 0x0000000c060c7228 */ /* 0x000fe40000000000 */
        /* <DEDUP_REMOVED lines=16> */
.L_x_251:
[----:B------:R-:W-:Y:S05]  /*04b0*/  BSYNC.RECONVERGENT B0 ;  /* 0x0000000000007941 */ /* 0x000fea0003800200 */
.L_x_250:
[----:B------:R-:W0:Y:S01]  /*04c0*/  LDC.64 R4, c[0x0][0x3a0] ;  /* 0x0000e800ff047b82 */ /* 0x000e220000000a00 */
[----:B------:R-:W-:Y:S01]  /*04d0*/  IMAD.MOV.U32 R10, RZ, RZ, 0x1 ;  /* 0x00000001ff0a7424 */ /* 0x000fe200078e00ff */
[----:B------:R-:W1:Y:S06]  /*04e0*/  LDCU.64 UR4, c[0x0][0x388] ;  /* 0x00007100ff0477ac */ /* 0x000e6c0008000a00 */
[----:B------:R-:W2:Y:S01]  /*04f0*/  LDC R16, c[0x0][0x38c] ;  /* 0x0000e300ff107b82 */ /* 0x000ea20000000800 */
[----:B0-----:R-:W-:-:S06]  /*0500*/  IMAD.WIDE.U32 R4, R0, 0x8, R4 ;  /* 0x0000000800047825 */ /* 0x001fcc00078e0004 */
[----:B------:R-:W3:Y:S01]  /*0510*/  LDG.E.64 R4, desc[UR6][R4.64] ;  /* 0x0000000604047981 */ /* 0x000ee2000c1e1b00 */
[----:B--2---:R-:W-:Y:S01]  /*0520*/  FSETP.GEU.AND P1, PT, |R16|, 6.5827683646048100446e-37, PT ;  /* 0x036000001000780b */ /* 0x004fe20003f2e200 */
[----:B---3--:R-:W0:Y:S02]  /*0530*/  MUFU.RCP64H R11, R5 ;  /* 0x00000005000b7308 */ /* 0x008e240000001800 */
[----:B0-----:R-:W-:-:S08]  /*0540*/  DFMA R14, -R4, R10, 1 ;  /* 0x3ff00000040e742b */ /* 0x001fd0000000010a */
[----:B------:R-:W-:-:S08]  /*0550*/  DFMA R14, R14, R14, R14 ;  /* 0x0000000e0e0e722b */ /* 0x000fd0000000000e */
[----:B------:R-:W-:-:S08]  /*0560*/  DFMA R14, R10, R14, R10 ;  /* 0x0000000e0a0e722b */ /* 0x000fd0000000000a */
[----:B------:R-:W-:-:S08]  /*0570*/  DFMA R10, -R4, R14, 1 ;  /* 0x3ff00000040a742b */ /* 0x000fd0000000010e */
[----:B------:R-:W-:-:S08]  /*0580*/  DFMA R10, R14, R10, R14 ;  /* 0x0000000a0e0a722b */ /* 0x000fd0000000000e */
[----:B-1----:R-:W-:-:S08]  /*0590*/  DMUL R20, R10, UR4 ;  /* 0x000000040a147c28 */ /* 0x002fd00008000000 */
        /* <DEDUP_REMOVED lines=13> */
[----:B------:R-:W-:Y:S05]  /*0670*/  CALL.REL.NOINC `($__internal_4_$__cuda_sm20_div_rn_f64_full) ;  /* 0x000000a400cc7944 */ /* 0x000fea0003c00000 */
.L_x_252:
[----:B------:R-:W-:Y:S01]  /*0680*/  ISETP.GT.AND P0, PT, R21, 0xfffff, PT ;  /* 0x000fffff1500780c */ /* 0x000fe20003f04270 */
[--C-:B------:R-:W-:Y:S01]  /*0690*/  IMAD.MOV.U32 R2, RZ, RZ, R20.reuse ;  /* 0x000000ffff027224 */ /* 0x100fe200078e0014 */
[----:B------:R-:W-:Y:S01]  /*06a0*/  BSSY.RECONVERGENT B0, `(.L_x_253) ;  /* 0x0000052000007945 */ /* 0x000fe20003800200 */
[--C-:B------:R-:W-:Y:S02]  /*06b0*/  IMAD.MOV.U32 R3, RZ, RZ, R21.reuse ;  /* 0x000000ffff037224 */ /* 0x100fe400078e0015 */
[----:B------:R-:W-:Y:S02]  /*06c0*/  IMAD.MOV.U32 R24, RZ, RZ, R21 ;  /* 0x000000ffff187224 */ /* 0x000fe400078e0015 */
[----:B------:R-:W-:Y:S02]  /*06d0*/  IMAD.MOV.U32 R25, RZ, RZ, -0x3ff ;  /* 0xfffffc01ff197424 */ /* 0x000fe400078e00ff */
[----:B------:R-:W-:-:S04]  /*06e0*/  IMAD.MOV.U32 R16, RZ, RZ, R20 ;  /* 0x000000ffff107224 */ /* 0x000fc800078e0014 */
        /* <DEDUP_REMOVED lines=9> */
[----:B------:R-:W-:Y:S01]  /*0780*/  MOV R22, 0x8b7a8b04 ;  /* 0x8b7a8b0400167802 */ /* 0x000fe20000000f00 */
[----:B------:R-:W-:Y:S01]  /*0790*/  IMAD.MOV.U32 R23, RZ, RZ, 0x3ed0ee25 ;  /* 0x3ed0ee25ff177424 */ /* 0x000fe200078e00ff */
[----:B------:R-:W-:Y:S01]  /*07a0*/  LOP3.LUT R17, R2, 0x3ff00000, RZ, 0xfc, !PT ;  /* 0x3ff0000002117812 */ /* 0x000fe200078efcff */
[----:B------:R-:W-:Y:S01]  /*07b0*/  UMOV UR4, 0x3ae80f1e ;  /* 0x3ae80f1e00047882 */ /* 0x000fe20000000000 */
[----:B------:R-:W-:Y:S01]  /*07c0*/  UMOV UR5, 0x3eb1380b ;  /* 0x3eb1380b00057882 */ /* 0x000fe20000000000 */
[----:B------:R-:W-:Y:S01]  /*07d0*/  LEA.HI R24, R24, R25, RZ, 0xc ;  /* 0x0000001918187211 */ /* 0x000fe200078f60ff */
[----:B------:R-:W-:Y:S01]  /*07e0*/  IMAD.MOV.U32 R25, RZ, RZ, 0x43300000 ;  /* 0x43300000ff197424 */ /* 0x000fe200078e00ff */
[----:B------:R-:W-:Y:S01]  /*07f0*/  ISETP.GE.U32.AND P0, PT, R17, 0x3ff6a09f, PT ;  /* 0x3ff6a09f1100780c */ /* 0x000fe20003f06070 */
[----:B------:R-:W-:Y:S01]  /*0800*/  UMOV UR8, 0x80000000 ;  /* 0x8000000000087882 */ /* 0x000fe20000000000 */
[----:B------:R-:W-:-:S11]  /*0810*/  UMOV UR9, 0x43300000 ;  /* 0x4330000000097882 */ /* 0x000fd60000000000 */
[----:B------:R-:W-:Y:S02]  /*0820*/  @P0 VIADD R3, R17, 0xfff00000 ;  /* 0xfff0000011030836 */ /* 0x000fe40000000000 */
[----:B------:R-:W-:Y:S02]  /*0830*/  @P0 VIADD R24, R24, 0x1 ;  /* 0x0000000118180836 */ /* 0x000fe40000000000 */
[----:B------:R-:W-:-:S03]  /*0840*/  @P0 IMAD.MOV.U32 R17, RZ, RZ, R3 ;  /* 0x000000ffff110224 */ /* 0x000fc600078e0003 */
[----:B------:R-:W-:-:S03]  /*0850*/  LOP3.LUT R24, R24, 0x80000000, RZ, 0x3c, !PT ;  /* 0x8000000018187812 */ /* 0x000fc600078e3cff */
        /* <DEDUP_REMOVED lines=48> */
.L_x_254:
[----:B------:R-:W-:Y:S01]  /*0b60*/  IMAD.MOV.U32 R4, RZ, RZ, 0x0 ;  /* 0x00000000ff047424 */ /* 0x000fe200078e00ff */
[----:B------:R-:W-:Y:S01]  /*0b70*/  LOP3.LUT P0, RZ, R3, 0x7fffffff, RZ, 0xc0, !PT ;  /* 0x7fffffff03ff7812 */ /* 0x000fe2000780c0ff */
[----:B------:R-:W-:-:S06]  /*0b80*/  IMAD.MOV.U32 R5, RZ, RZ, 0x7ff00000 ;  /* 0x7ff00000ff057424 */ /* 0x000fcc00078e00ff */
[----:B------:R-:W-:-:S10]  /*0b90*/  DFMA R4, R2, R4, +INF ;  /* 0x7ff000000204742b */ /* 0x000fd40000000004 */
[----:B------:R-:W-:Y:S02]  /*0ba0*/  FSEL R14, R4, RZ, P0 ;  /* 0x000000ff040e7208 */ /* 0x000fe40000000000 */
[----:B------:R-:W-:-:S07]  /*0bb0*/  FSEL R15, R5, -QNAN , P0 ;  /* 0xfff00000050f7808 */ /* 0x000fce0000000000 */
.L_x_255:
[----:B------:R-:W-:Y:S05]  /*0bc0*/  BSYNC.RECONVERGENT B0 ;  /* 0x0000000000007941 */ /* 0x000fea0003800200 */
.L_x_253:
[----:B------:R-:W0:Y:S02]  /*0bd0*/  LDCU.64 UR4, c[0x0][0x3b0] ;  /* 0x00007600ff0477ac */ /* 0x000e240008000a00 */
[----:B0-----:R-:W-:-:S05]  /*0be0*/  IADD3 R2, P0, PT, R0, UR4, RZ ;  /* 0x0000000400027c10 */ /* 0x001fca000ff1e0ff */
[----:B------:R-:W-:-:S05]  /*0bf0*/  IMAD.X R3, RZ, RZ, UR5, P0 ;  /* 0x00000005ff037e24 */ /* 0x000fca00080e06ff */
[----:B------:R-:W2:Y:S01]  /*0c00*/  LDG.E.U8 R2, desc[UR6][R2.64] ;  /* 0x0000000602027981 */ /* 0x000ea2000c1e1100 */
[----:B------:R-:W0:Y:S01]  /*0c10*/  S2R R0, SR_TID.X ;  /* 0x0000000000007919 */ /* 0x000e220000002100 */
[----:B--2---:R-:W-:-:S13]  /*0c20*/  ISETP.NE.AND P0, PT, R2, 0x43, PT ;  /* 0x000000430200780c */ /* 0x004fda0003f05270 */
[----:B0-----:R-:W-:Y:S05]  /*0c30*/  @P0 BRA `(.L_x_256) ;  /* 0x00000028000c0947 */ /* 0x001fea0003800000 */
[----:B------:R-:W-:Y:S01]  /*0c40*/  DADD R38, -R10, R12 ;  /* 0x000000000a267229 */ /* 0x000fe2000000010c */
[----:B------:R-:W-:Y:S01]  /*0c50*/  IMAD.MOV.U32 R2, RZ, RZ, 0x1 ;  /* 0x00000001ff027424 */ /* 0x000fe200078e00ff */
[----:B------:R-:W0:Y:S01]  /*0c60*/  I2F.F64.U32 R34, R0 ;  /* 0x0000000000227312 */ /* 0x000e220000201800 */
[----:B------:R-:W-:Y:S01]  /*0c70*/  UMOV UR4, 0x54442d18 ;  /* 0x54442d1800047882 */ /* 0x000fe20000000000 */
[----:B------:R-:W-:Y:S01]  /*0c80*/  UMOV UR5, 0x400921fb ;  /* 0x400921fb00057882 */ /* 0x000fe20000000000 */
[----:B------:R-:W-:Y:S05]  /*0c90*/  BSSY.RECONVERGENT B1, `(.L_x_257) ;  /* 0x0000017000017945 */ /* 0x000fea0003800200 */
[----:B------:R-:W1:Y:S01]  /*0ca0*/  MUFU.RCP64H R3, R39 ;  /* 0x0000002700037308 */ /* 0x000e620000001800 */
[----:B0-----:R-:W-:-:S02]  /*0cb0*/  DMUL R34, R34, UR4 ;  /* 0x0000000422227c28 */ /* 0x001fc40008000000 */
[----:B-1----:R-:W-:-:S08]  /*0cc0*/  DFMA R4, -R38, R2, 1 ;  /* 0x3ff000002604742b */ /* 0x002fd00000000102 */
[----:B------:R-:W-:Y:S01]  /*0cd0*/  FSETP.GEU.AND P1, PT, |R35|, 6.5827683646048100446e-37, PT ;  /* 0x036000002300780b */ /* 0x000fe20003f2e200 */
        /* <DEDUP_REMOVED lines=15> */
[----:B------:R-:W-:Y:S05]  /*0dd0*/  CALL.REL.NOINC `($__internal_4_$__cuda_sm20_div_rn_f64_full) ;  /* 0x0000009c00f47944 */ /* 0x000fea0003c00000 */
[----:B------:R-:W-:Y:S02]  /*0de0*/  IMAD.MOV.U32 R2, RZ, RZ, R20 ;  /* 0x000000ffff027224 */ /* 0x000fe400078e0014 */
[----:B------:R-:W-:-:S07]  /*0df0*/  IMAD.MOV.U32 R3, RZ, RZ, R21 ;  /* 0x000000ffff037224 */ /* 0x000fce00078e0015 */
.L_x_258:
[----:B------:R-:W-:Y:S05]  /*0e00*/  BSYNC.RECONVERGENT B1 ;  /* 0x0000000000017941 */ /* 0x000fea0003800200 */
.L_x_257:
[----:B------:R-:W-:Y:S01]  /*0e10*/  DADD R22, -RZ, |R2| ;  /* 0x00000000ff167229 */ /* 0x000fe20000000502 */
[----:B------:R-:W-:Y:S01]  /*0e20*/  BSSY.RECONVERGENT B0, `(.L_x_259) ;  /* 0x0000006000007945 */ /* 0x000fe20003800200 */
[----:B------:R-:W-:Y:S01]  /*0e30*/  IMAD.MOV.U32 R26, RZ, RZ, RZ ;  /* 0x000000ffff1a7224 */ /* 0x000fe200078e00ff */
[----:B------:R-:W-:Y:S01]  /*0e40*/  MOV R20, 0xe80 ;  /* 0x00000e8000147802 */ /* 0x000fe20000000f00 */
[----:B------:R-:W-:-:S06]  /*0e50*/  IMAD.MOV.U32 R21, RZ, RZ, 0x40000000 ;  /* 0x40000000ff157424 */ /* 0x000fcc00078e00ff */
[----:B------:R-:W-:-:S07]  /*0e60*/  IMAD.MOV.U32 R27, RZ, RZ, R23 ;  /* 0x000000ffff1b7224 */ /* 0x000fce00078e0017 */
[----:B------:R-:W-:Y:S05]  /*0e70*/  CALL.REL.NOINC `($_Z5VGCOSPddddS_S_PcbS_$__internal_accurate_pow) ;  /* 0x000000a800047944 */ /* 0x000fea0003c00000 */
[----:B------:R-:W-:Y:S05]  /*0e80*/  BSYNC.RECONVERGENT B0 ;  /* 0x0000000000007941 */ /* 0x000fea0003800200 */
.L_x_259:
[----:B------:R-:W0:Y:S01]  /*0e90*/  MUFU.RCP64H R5, R39 ;  /* 0x0000002700057308 */ /* 0x000e220000001800 */
[----:B------:R-:W-:Y:S01]  /*0ea0*/  IMAD.MOV.U32 R4, RZ, RZ, 0x1 ;  /* 0x00000001ff047424 */ /* 0x000fe200078e00ff */
[----:B------:R-:W-:Y:S01]  /*0eb0*/  DMUL R24, R38, R34 ;  /* 0x0000002226187228 */ /* 0x000fe20000000000 */
[----:B------:R-:W-:Y:S01]  /*0ec0*/  BSSY.RECONVERGENT B0, `(.L_x_260) ;  /* 0x000001a000007945 */ /* 0x000fe20003800200 */
[----:B------:R-:W-:-:S08]  /*0ed0*/  DSETP.NEU.AND P2, PT, R2, RZ, PT ;  /* 0x000000ff0200722a */ /* 0x000fd00003f4d000 */
[----:B------:R-:W-:Y:S01]  /*0ee0*/  FSETP.GEU.AND P1, PT, |R25|, 6.5827683646048100446e-37, PT ;  /* 0x036000001900780b */ /* 0x000fe20003f2e200 */
[----:B0-----:R-:W-:-:S08]  /*0ef0*/  DFMA R16, -R38, R4, 1 ;  /* 0x3ff000002610742b */ /* 0x001fd00000000104 */
        /* <DEDUP_REMOVED lines=8> */
[----:B------:R-:W-:Y:S01]  /*0f80*/  ISETP.NE.AND P3, PT, R16, 0x7ff00000, PT ;  /* 0x7ff000001000780c */ /* 0x000fe20003f65270 */
[----:B------:R-:W-:-:S06]  /*0f90*/  IMAD.MOV.U32 R16, RZ, RZ, R22 ;  /* 0x000000ffff107224 */ /* 0x000fcc00078e0016 */
[----:B------:R-:W-:-:S10]  /*0fa0*/  DFMA R4, R26, R20, R4 ;  /* 0x000000141a04722b */ /* 0x000fd40000000004 */
[----:B------:R-:W-:-:S05]  /*0fb0*/  FFMA R17, RZ, R39, R5 ;  /* 0x00000027ff117223 */ /* 0x000fca0000000005 */
[----:B------:R-:W-:Y:S01]  /*0fc0*/  FSETP.GT.AND P0, PT, |R17|, 1.469367938527859385e-39, PT ;  /* 0x001000001100780b */ /* 0x000fe20003f04200 */
[----:B------:R-:W-:Y:S01]  /*0fd0*/  IMAD.MOV.U32 R17, RZ, RZ, R23 ;  /* 0x000000ffff117224 */ /* 0x000fe200078e0017 */
[----:B------:R-:W-:Y:S01]  /*0fe0*/  @!P2 CS2R R16, SRZ ;  /* 0x000000000010a805 */ /* 0x000fe2000001ff00 */
[----:B------:R-:W-:Y:S10]  /*0ff0*/  @P3 BRA `(.L_x_261) ;  /* 0x0000000000183947 */ /* 0x000ff40003800000 */
[----:B------:R-:W-:-:S14]  /*1000*/  DSETP.NAN.AND P2, PT, R2, R2, PT ;  /* 0x000000020200722a */ /* 0x000fdc0003f48000 */
[----:B------:R-:W-:Y:S01]  /*1010*/  @P2 DADD R16, R2, 2 ;  /* 0x4000000002102429 */ /* 0x000fe20000000000 */
[----:B------:R-:W-:Y:S10]  /*1020*/  @P2 BRA `(.L_x_261) ;  /* 0x00000000000c2947 */ /* 0x000ff40003800000 */
[----:B------:R-:W-:-:S14]  /*1030*/  DSETP.NEU.AND P2, PT, |R2|, +INF , PT ;  /* 0x7ff000000200742a */ /* 0x000fdc0003f4d200 */
[----:B------:R-:W-:Y:S02]  /*1040*/  @!P2 IMAD.MOV.U32 R16, RZ, RZ, 0x0 ;  /* 0x00000000ff10a424 */ /* 0x000fe400078e00ff */
[----:B------:R-:W-:-:S07]  /*1050*/  @!P2 IMAD.MOV.U32 R17, RZ, RZ, 0x7ff00000 ;  /* 0x7ff00000ff11a424 */ /* 0x000fce00078e00ff */
.L_x_261:
[----:B------:R-:W-:Y:S05]  /*1060*/  BSYNC.RECONVERGENT B0 ;  /* 0x0000000000007941 */ /* 0x000fea0003800200 */
.L_x_260:
[----:B------:R-:W-:Y:S04]  /*1070*/  BSSY.RECONVERGENT B1, `(.L_x_262) ;  /* 0x0000009000017945 */ /* 0x000fe80003800200 */
[----:B------:R-:W-:Y:S05]  /*1080*/  @P0 BRA P1, `(.L_x_263) ;  /* 0x00000000001c0947 */ /* 0x000fea0000800000 */
[----:B------:R-:W-:Y:S01]  /*1090*/  IMAD.MOV.U32 R23, RZ, RZ, R25 ;  /* 0x000000ffff177224 */ /* 0x000fe200078e0019 */
[----:B------:R-:W-:Y:S01]  /*10a0*/  MOV R22, 0x10e0 ;  /* 0x000010e000167802 */ /* 0x000fe20000000f00 */
[----:B------:R-:W-:Y:S02]  /*10b0*/  IMAD.MOV.U32 R20, RZ, RZ, R38 ;  /* 0x000000ffff147224 */ /* 0x000fe400078e0026 */
[----:B------:R-:W-:-:S07]  /*10c0*/  IMAD.MOV.U32 R21, RZ, RZ, R39 ;  /* 0x000000ffff157224 */ /* 0x000fce00078e0027 */
[----:B------:R-:W-:Y:S05]  /*10d0*/  CALL.REL.NOINC `($__internal_4_$__cuda_sm20_div_rn_f64_full) ;  /* 0x0000009c00347944 */ /* 0x000fea0003c00000 */
[----:B------:R-:W-:Y:S02]  /*10e0*/  IMAD.MOV.U32 R4, RZ, RZ, R20 ;  /* 0x000000ffff047224 */ /* 0x000fe400078e0014 */
[----:B------:R-:W-:-:S07]  /*10f0*/  IMAD.MOV.U32 R5, RZ, RZ, R21 ;  /* 0x000000ffff057224 */ /* 0x000fce00078e0015 */
.L_x_263:
[----:B------:R-:W-:Y:S05]  /*1100*/  BSYNC.RECONVERGENT B1 ;  /* 0x0000000000017941 */ /* 0x000fea0003800200 */
.L_x_262:
        /* <DEDUP_REMOVED lines=25> */
[----:B------:R-:W-:Y:S05]  /*12a0*/  CALL.REL.NOINC `($_Z5VGCOSPddddS_S_PcbS_$__internal_trig_reduction_slowpathd) ;  /* 0x000000ac00b87944 */ /* 0x000fea0003c00000 */
[----:B------:R-:W-:Y:S02]  /*12b0*/  IMAD.MOV.U32 R36, RZ, RZ, R22 ;  /* 0x000000ffff247224 */ /* 0x000fe400078e0016 */
[----:B------:R-:W-:-:S07]  /*12c0*/  IMAD.MOV.U32 R37, RZ, RZ, R23 ;  /* 0x000000ffff257224 */ /* 0x000fce00078e0017 */
.L_x_267:
[----:B------:R-:W-:Y:S05]  /*12d0*/  BSYNC.RECONVERGENT B3 ;  /* 0x0000000000037941 */ /* 0x000fea0003800200 */
.L_x_266:
[----:B------:R-:W-:-:S07]  /*12e0*/  VIADD R44, R21, 0x1 ;  /* 0x00000001152c7836 */ /* 0x000fce0000000000 */
.L_x_265:
[----:B------:R-:W-:Y:S05]  /*12f0*/  BSYNC.RECONVERGENT B2 ;  /* 0x0000000000027941 */ /* 0x000fea0003800200 */
.L_x_264:
        /* <DEDUP_REMOVED lines=8> */
[----:B------:R-:W-:Y:S01]  /*1380*/  MOV R40, 0x652b82fe ;  /* 0x652b82fe00287802 */ /* 0x000fe20000000f00 */
[----:B------:R-:W-:Y:S01]  /*1390*/  IMAD.MOV.U32 R41, RZ, RZ, 0x3ff71547 ;  /* 0x3ff71547ff297424 */ /* 0x000fe200078e00ff */
[----:B------:R-:W-:Y:S01]  /*13a0*/  LOP3.LUT R42, R44, 0x1, RZ, 0xc0, !PT ;  /* 0x000000012c2a7812 */ /* 0x000fe200078ec0ff */
[----:B------:R-:W-:Y:S01]  /*13b0*/  IMAD.MOV.U32 R50, RZ, RZ, 0x20fd8164 ;  /* 0x20fd8164ff327424 */ /* 0x000fe200078e00ff */
[----:B------:R-:W-:Y:S01]  /*13c0*/  UMOV UR4, 0xfefa39ef ;  /* 0xfefa39ef00047882 */ /* 0x000fe20000000000 */
[----:B------:R-:W-:Y:S01]  /*13d0*/  IMAD.MOV.U32 R45, RZ, RZ, 0x3da8ff83 ;  /* 0x3da8ff83ff2d7424 */ /* 0x000fe200078e00ff */
[----:B------:R-:W-:Y:S01]  /*13e0*/  ISETP.NE.U32.AND P0, PT, R42, 0x1, PT ;  /* 0x000000012a00780c */ /* 0x000fe20003f05070 */
[----:B------:R-:W-:Y:S01]  /*13f0*/  DFMA R40, R12, R40, 6.75539944105574400000e+15 ;  /* 0x433800000c28742b */ /* 0x000fe20000000028 */
[----:B------:R-:W-:Y:S01]  /*1400*/  UMOV UR5, 0x3fe62e42 ;  /* 0x3fe62e4200057882 */ /* 0x000fe20000000000 */
[----:B------:R-:W-:Y:S01]  /*1410*/  DMUL R42, R36, R36 ;  /* 0x00000024242a7228 */ /* 0x000fe20000000000 */
[----:B------:R-:W-:Y:S01]  /*1420*/  FSEL R50, R50, -8.06006814911005101289e+34, !P0 ;  /* 0xf9785eba32327808 */ /* 0x000fe20004000000 */
[----:B------:R-:W-:Y:S01]  /*1430*/  BSSY.RECONVERGENT B0, `(.L_x_268) ;  /* 0x0000051000007945 */ /* 0x000fe20003800200 */
[----:B------:R-:W-:-:S02]  /*1440*/  FSEL R51, -R45, 0.11223486810922622681, !P0 ;  /* 0x3de5db652d337808 */ /* 0x000fc40004000100 */
[----:B------:R-:W-:Y:S01]  /*1450*/  FSETP.GEU.AND P3, PT, |R13|, 4.1917929649353027344, PT ;  /* 0x4086232b0d00780b */ /* 0x000fe20003f6e200 */
[----:B------:R-:W-:-:S03]  /*1460*/  DADD R46, R40, -6.75539944105574400000e+15 ;  /* 0xc3380000282e7429 */ /* 0x000fc60000000000 */
[----:B--2---:R-:W-:-:S05]  /*1470*/  DFMA R48, R42, R50, R20 ;  /* 0x000000322a30722b */ /* 0x004fca0000000014 */
[----:B------:R-:W-:Y:S01]  /*1480*/  DFMA R20, R46, -UR4, R12 ;  /* 0x800000042e147c2b */ /* 0x000fe2000800000c */
[----:B------:R-:W-:Y:S01]  /*1490*/  UMOV UR4, 0x3b39803f ;  /* 0x3b39803f00047882 */ /* 0x000fe20000000000 */
[----:B------:R-:W-:Y:S01]  /*14a0*/  UMOV UR5, 0x3c7abc9e ;  /* 0x3c7abc9e00057882 */ /* 0x000fe20000000000 */
[----:B------:R-:W-:-:S05]  /*14b0*/  DADD R50, RZ, -R10 ;  /* 0x00000000ff327229 */ /* 0x000fca000000080a */
[----:B------:R-:W-:Y:S01]  /*14c0*/  DFMA R20, R46, -UR4, R20 ;  /* 0x800000042e147c2b */ /* 0x000fe20008000014 */
[----:B------:R-:W-:Y:S01]  /*14d0*/  UMOV UR4, 0x69ce2bdf ;  /* 0x69ce2bdf00047882 */ /* 0x000fe20000000000 */
[C---:B------:R-:W-:Y:S01]  /*14e0*/  DFMA R46, R42.reuse, R48, R22 ;  /* 0x000000302a2e722b */ /* 0x040fe20000000016 */
[----:B------:R-:W-:Y:S01]  /*14f0*/  UMOV UR5, 0x3e5ade15 ;  /* 0x3e5ade1500057882 */ /* 0x000fe20000000000 */
[----:B------:R-:W-:Y:S01]  /*1500*/  IMAD.MOV.U32 R48, RZ, RZ, -0x35dec16 ;  /* 0xfca213eaff307424 */ /* 0x000fe200078e00ff */
[----:B------:R-:W0:Y:S01]  /*1510*/  MUFU.RCP64H R23, R39 ;  /* 0x0000002700177308 */ /* 0x000e220000001800 */
[----:B------:R-:W-:Y:S02]  /*1520*/  IMAD.MOV.U32 R49, RZ, RZ, 0x3e928af3 ;  /* 0x3e928af3ff317424 */ /* 0x000fe400078e00ff */
[----:B------:R-:W-:Y:S02]  /*1530*/  IMAD.MOV.U32 R22, RZ, RZ, 0x1 ;  /* 0x00000001ff167424 */ /* 0x000fe400078e00ff */
[----:B---3--:R-:W-:-:S02]  /*1540*/  DFMA R46, R42, R46, R24 ;  /* 0x0000002e2a2e722b */ /* 0x008fc40000000018 */
[----:B------:R-:W-:Y:S01]  /*1550*/  DFMA R48, R20, UR4, R48 ;  /* 0x0000000414307c2b */ /* 0x000fe20008000030 */
[----:B------:R-:W-:Y:S01]  /*1560*/  UMOV UR4, 0x62401315 ;  /* 0x6240131500047882 */ /* 0x000fe20000000000 */
[----:B------:R-:W-:-:S04]  /*1570*/  UMOV UR5, 0x3ec71dee ;  /* 0x3ec71dee00057882 */ /* 0x000fc80000000000 */
[----:B------:R-:W-:Y:S02]  /*1580*/  DFMA R26, R42, R46, R26 ;  /* 0x0000002e2a1a722b */ /* 0x000fe4000000001a */
[----:B------:R-:W-:Y:S01]  /*1590*/  DFMA R48, R20, R48, UR4 ;  /* 0x0000000414307e2b */ /* 0x000fe20008000030 */
[----:B------:R-:W-:Y:S01]  /*15a0*/  UMOV UR4, 0x7c89eb71 ;  /* 0x7c89eb7100047882 */ /* 0x000fe20000000000 */
[----:B------:R-:W-:Y:S01]  /*15b0*/  UMOV UR5, 0x3efa0199 ;  /* 0x3efa019900057882 */ /* 0x000fe20000000000 */
[----:B0-----:R-:W-:-:S03]  /*15c0*/  DFMA R24, -R38, R22, 1 ;  /* 0x3ff000002618742b */ /* 0x001fc60000000116 */
[----:B----4-:R-:W-:Y:S02]  /*15d0*/  DFMA R26, R42, R26, R28 ;  /* 0x0000001a2a1a722b */ /* 0x010fe4000000001c */
[----:B------:R-:W-:Y:S01]  /*15e0*/  DFMA R48, R20, R48, UR4 ;  /* 0x0000000414307e2b */ /* 0x000fe20008000030 */
[----:B------:R-:W-:Y:S01]  /*15f0*/  UMOV UR4, 0x14761f65 ;  /* 0x14761f6500047882 */ /* 0x000fe20000000000 */
[----:B------:R-:W-:Y:S01]  /*1600*/  UMOV UR5, 0x3f2a01a0 ;  /* 0x3f2a01a000057882 */ /* 0x000fe20000000000 */
[----:B------:R-:W-:-:S03]  /*1610*/  DFMA R24, R24, R24, R24 ;  /* 0x000000181818722b */ /* 0x000fc60000000018 */
[----:B------:R-:W-:Y:S02]  /*1620*/  DFMA R30, R42, R26, R30 ;  /* 0x0000001a2a1e722b */ /* 0x000fe4000000001e */
        /* <DEDUP_REMOVED lines=8> */
[----:B------:R-:W-:Y:S02]  /*16b0*/  DFMA R46, -R38, R24, 1 ;  /* 0x3ff00000262e742b */ /* 0x000fe40000000118 */
[----:B------:R-:W-:-:S03]  /*16c0*/  DFMA R30, R42, R30, 1 ;  /* 0x3ff000002a1e742b */ /* 0x000fc6000000001e */
[----:B------:R-:W-:Y:S01]  /*16d0*/  DFMA R48, R20, R22, UR4 ;  /* 0x0000000414307e2b */ /* 0x000fe20008000016 */
[----:B------:R-:W-:Y:S01]  /*16e0*/  UMOV UR4, 0x555502a1 ;  /* 0x555502a100047882 */ /* 0x000fe20000000000 */
[----:B------:R-:W-:Y:S01]  /*16f0*/  UMOV UR5, 0x3fa55555 ;  /* 0x3fa5555500057882 */ /* 0x000fe20000000000 */
[----:B------:R-:W-:Y:S02]  /*1700*/  DMUL R22, R34, R50 ;  /* 0x0000003222167228 */ /* 0x000fe40000000000 */
[----:B------:R-:W-:-:S03]  /*1710*/  DFMA R24, R24, R46, R24 ;  /* 0x0000002e1818722b */ /* 0x000fc60000000018 */
[----:B------:R-:W-:Y:S01]  /*1720*/  DFMA R48, R20, R48, UR4 ;  /* 0x0000000414307e2b */ /* 0x000fe20008000030 */
[----:B------:R-:W-:Y:S01]  /*1730*/  UMOV UR4, 0x55555511 ;  /* 0x5555551100047882 */ /* 0x000fe20000000000 */
[----:B------:R-:W-:-:S03]  /*1740*/  UMOV UR5, 0x3fc55555 ;  /* 0x3fc5555500057882 */ /* 0x000fc60000000000 */
[----:B------:R-:W-:Y:S01]  /*1750*/  DMUL R34, R24, R22 ;  /* 0x0000001618227228 */ /* 0x000fe20000000000 */
[----:B------:R-:W-:Y:S02]  /*1760*/  FSETP.GEU.AND P2, PT, |R23|, 6.5827683646048100446e-37, PT ;  /* 0x036000001700780b */ /* 0x000fe40003f4e200 */
[----:B------:R-:W-:Y:S01]  /*1770*/  DFMA R48, R20, R48, UR4 ;  /* 0x0000000414307e2b */ /* 0x000fe20008000030 */
[----:B------:R-:W-:Y:S01]  /*1780*/  UMOV UR4, 0xb ;  /* 0x0000000b00047882 */ /* 0x000fe20000000000 */
[----:B------:R-:W-:-:S03]  /*1790*/  UMOV UR5, 0x3fe00000 ;  /* 0x3fe0000000057882 */ /* 0x000fc60000000000 */
[----:B------:R-:W-:-:S03]  /*17a0*/  DFMA R26, -R38, R34, R22 ;  /* 0x00000022261a722b */ /* 0x000fc60000000116 */
[----:B------:R-:W-:-:S05]  /*17b0*/  DFMA R48, R20, R48, UR4 ;  /* 0x0000000414307e2b */ /* 0x000fca0008000030 */
[----:B------:R-:W-:-:S03]  /*17c0*/  DFMA R34, R24, R26, R34 ;  /* 0x0000001a1822722b */ /* 0x000fc60000000022 */
[----:B------:R-:W-:-:S07]  /*17d0*/  DFMA R24, R20, R48, 1 ;  /* 0x3ff000001418742b */ /* 0x000fce0000000030 */
[----:B------:R-:W-:Y:S01]  /*17e0*/  FFMA R26, RZ, R39, R35 ;  /* 0x00000027ff1a7223 */ /* 0x000fe20000000023 */
[----:B------:R-:W-:Y:S01]  /*17f0*/  DFMA R24, R20, R24, 1 ;  /* 0x3ff000001418742b */ /* 0x000fe20000000018 */
[----:B------:R-:W-:Y:S02]  /*1800*/  FSEL R20, R30, R36, !P0 ;  /* 0x000000241e147208 */ /* 0x000fe40004000000 */
[----:B------:R-:W-:Y:S02]  /*1810*/  FSEL R21, R31, R37, !P0 ;  /* 0x000000251f157208 */ /* 0x000fe40004000000 */
[----:B------:R-:W-:Y:S02]  /*1820*/  FSETP.GT.AND P1, PT, |R26|, 1.469367938527859385e-39, PT ;  /* 0x001000001a00780b */ /* 0x000fe40003f24200 */
[----:B------:R-:W-:Y:S02]  /*1830*/  LOP3.LUT P0, RZ, R44, 0x2, RZ, 0xc0, !PT ;  /* 0x000000022cff7812 */ /* 0x000fe4000780c0ff */
[----:B------:R-:W-:Y:S01]  /*1840*/  DADD R26, RZ, -R20 ;  /* 0x00000000ff1a7229 */ /* 0x000fe20000000814 */
[----:B------:R-:W-:-:S02]  /*1850*/  IMAD R37, R40, 0x100000, R25 ;  /* 0x0010000028257824 */ /* 0x000fc400078e0219 */
        /* <DEDUP_REMOVED lines=14> */
.L_x_269:
[----:B------:R-:W-:Y:S05]  /*1940*/  BSYNC.RECONVERGENT B0 ;  /* 0x0000000000007941 */ /* 0x000fea0003800200 */
.L_x_268:
        /* <DEDUP_REMOVED lines=8> */
[----:B------:R-:W-:Y:S05]  /*19d0*/  CALL.REL.NOINC `($__internal_4_$__cuda_sm20_div_rn_f64_full) ;  /* 0x0000009000f47944 */ /* 0x000fea0003c00000 */
[----:B------:R-:W-:Y:S02]  /*19e0*/  IMAD.MOV.U32 R34, RZ, RZ, R20 ;  /* 0x000000ffff227224 */ /* 0x000fe400078e0014 */
[----:B------:R-:W-:-:S07]  /*19f0*/  IMAD.MOV.U32 R35, RZ, RZ, R21 ;  /* 0x000000ffff237224 */ /* 0x000fce00078e0015 */
.L_x_271:
[----:B------:R-:W-:Y:S05]  /*1a00*/  BSYNC.RECONVERGENT B1 ;  /* 0x0000000000017941 */ /* 0x000fea0003800200 */
.L_x_270:
        /* <DEDUP_REMOVED lines=28> */
.L_x_275:
[----:B------:R-:W-:Y:S05]  /*1bd0*/  BSYNC.RECONVERGENT B3 ;  /* 0x0000000000037941 */ /* 0x000fea0003800200 */
.L_x_274:
[----:B------:R-:W-:-:S07]  /*1be0*/  VIADD R46, R21, 0x1 ;  /* 0x00000001152e7836 */ /* 0x000fce0000000000 */
.L_x_273:
[----:B------:R-:W-:Y:S05]  /*1bf0*/  BSYNC.RECONVERGENT B2 ;  /* 0x0000000000027941 */ /* 0x000fea0003800200 */
.L_x_272:
        /* <DEDUP_REMOVED lines=96> */
[----:B------:R-:W-:Y:S01]  /*2200*/  IMAD.MOV.U32 R42, RZ, RZ, R21 ;  /* 0x000000ffff2a7224 */ /* 0x000fe200078e0015 */
[----:B------:R-:W-:Y:S01]  /*2210*/  MOV R40, R22 ;  /* 0x0000001600287202 */ /* 0x000fe20000000f00 */
[----:B------:R-:W-:-:S07]  /*2220*/  IMAD.MOV.U32 R41, RZ, RZ, R23 ;  /* 0x000000ffff297224 */ /* 0x000fce00078e0017 */
.L_x_277:
[----:B------:R-:W-:Y:S05]  /*2230*/  BSYNC.RECONVERGENT B2 ;  /* 0x0000000000027941 */ /* 0x000fea0003800200 */
.L_x_276:
        /* <DEDUP_REMOVED lines=33> */
[----:B------:R-:W-:Y:S01]  /*2450*/  DFMA R44, R20, R36, R44 ;  /* 0x00000024142c722b */ /* 0x000fe2000000002c */
        /* <DEDUP_REMOVED lines=23> */
[----:B------:R-:W-:Y:S02]  /*25d0*/  IMAD.MOV.U32 R40, RZ, RZ, R22 ;  /* 0x000000ffff287224 */ /* 0x000fe400078e0016 */
[----:B------:R-:W-:-:S07]  /*25e0*/  IMAD.MOV.U32 R41, RZ, RZ, R23 ;  /* 0x000000ffff297224 */ /* 0x000fce00078e0017 */
.L_x_279:
[----:B------:R-:W-:Y:S05]  /*25f0*/  BSYNC.RECONVERGENT B2 ;  /* 0x0000000000027941 */ /* 0x000fea0003800200 */
.L_x_278:
        /* <DEDUP_REMOVED lines=37> */
[----:B------:R-:W-:Y:S01]  /*2850*/  FSETP.GEU.AND P0, PT, |R16|, 5.8789094863358348022e-39, PT ;  /* 0x004004021000780b */ /* 0x000fe20003f0e200 */
[----:B------:R-:W-:-:S03]  /*2860*/  DADD R16, -R10, R12 ;  /* 0x000000000a107229 */ /* 0x000fc6000000010c */
        /* <DEDUP_REMOVED lines=8> */
[----:B------:R-:W-:Y:S05]  /*28f0*/  CALL.REL.NOINC `($__internal_3_$__cuda_sm20_dblrcp_rn_slowpath_v3) ;  /* 0x0000008000847944 */ /* 0x000fea0003c00000 */
[----:B------:R-:W-:Y:S02]  /*2900*/  IMAD.MOV.U32 R24, RZ, RZ, R22 ;  /* 0x000000ffff187224 */ /* 0x000fe400078e0016 */
[----:B------:R-:W-:-:S07]  /*2910*/  IMAD.MOV.U32 R25, RZ, RZ, R21 ;  /* 0x000000ffff197224 */ /* 0x000fce00078e0015 */
.L_x_281:
[----:B------:R-:W-:Y:S05]  /*2920*/  BSYNC.RECONVERGENT B0 ;  /* 0x0000000000007941 */ /* 0x000fea0003800200 */
.L_x_280:
[----:B------:R-:W-:Y:S01]  /*2930*/  DSETP.NEU.AND P0, PT, R2, 1, PT ;  /* 0x3ff000000200742a */ /* 0x000fe20003f0d000 */
[----:B------:R-:W-:Y:S01]  /*2940*/  BSSY.RECONVERGENT B2, `(.L_x_282) ;  /* 0x000009a000027945 */ /* 0x000fe20003800200 */
[----:B------:R-:W-:Y:S02]  /*2950*/  IMAD.MOV.U32 R22, RZ, RZ, R12 ;  /* 0x000000ffff167224 */ /* 0x000fe400078e000c */
[----:B------:R-:W-:Y:S02]  /*2960*/  IMAD.MOV.U32 R23, RZ, RZ, R13 ;  /* 0x000000ffff177224 */ /* 0x000fe400078e000d */
        /* <DEDUP_REMOVED lines=33> */
.L_x_285:
[----:B------:R-:W-:Y:S05]  /*2b80*/  BSYNC.RECONVERGENT B3 ;  /* 0x0000000000037941 */ /* 0x000fea0003800200 */
.L_x_284:
        /* <DEDUP_REMOVED lines=51> */
[----:B------:R-:W-:Y:S02]  /*2ec0*/  MOV R41, R35 ;  /* 0x0000002300297202 */ /* 0x000fe40000000f00 */
[----:B------:R-:W-:-:S07]  /*2ed0*/  MOV R40, 0x2ef0 ;  /* 0x00002ef000287802 */ /* 0x000fce0000000f00 */
[----:B------:R-:W-:Y:S05]  /*2ee0*/  CALL.REL.NOINC `($_Z5VGCOSPddddS_S_PcbS_$__internal_trig_reduction_slowpathd) ;  /* 0x0000009000a87944 */ /* 0x000fea0003c00000 */
[----:B------:R-:W-:Y:S02]  /*2ef0*/  IMAD.MOV.U32 R0, RZ, RZ, R21 ;  /* 0x000000ffff007224 */ /* 0x000fe400078e0015 */
[----:B------:R-:W-:Y:S02]  /*2f00*/  IMAD.MOV.U32 R36, RZ, RZ, R22 ;  /* 0x000000ffff247224 */ /* 0x000fe400078e0016 */
[----:B------:R-:W-:-:S07]  /*2f10*/  IMAD.MOV.U32 R37, RZ, RZ, R23 ;  /* 0x000000ffff257224 */ /* 0x000fce00078e0017 */
.L_x_287:
[----:B------:R-:W-:Y:S05]  /*2f20*/  BSYNC.RECONVERGENT B3 ;  /* 0x0000000000037941 */ /* 0x000fea0003800200 */
.L_x_286:
        /* <DEDUP_REMOVED lines=10> */
[----:B------:R-:W-:Y:S01]  /*2fd0*/  UMOV UR4, 0x54442d18 ;  /* 0x54442d1800047882 */ /* 0x000fe20000000000 */
[----:B------:R-:W0:Y:S01]  /*2fe0*/  S2R R42, SR_TID.X ;  /* 0x00000000002a7919 */ /* 0x000e220000002100 */
[----:B------:R-:W-:Y:S01]  /*2ff0*/  IMAD.MOV.U32 R41, RZ, RZ, 0x3da8ff83 ;  /* 0x3da8ff83ff297424 */ /* 0x000fe200078e00ff */
[----:B------:R-:W-:Y:S01]  /*3000*/  ISETP.NE.U32.AND P0, PT, R34, 0x1, PT ;  /* 0x000000012200780c */ /* 0x000fe20003f05070 */
[----:B------:R-:W-:Y:S01]  /*3010*/  DMUL R34, R36, R36 ;  /* 0x0000002424227228 */ /* 0x000fe20000000000 */
[----:B------:R-:W-:Y:S01]  /*3020*/  UMOV UR5, 0x400921fb ;  /* 0x400921fb00057882 */ /* 0x000fe20000000000 */
[----:B------:R-:W-:Y:S01]  /*3030*/  BSSY.RECONVERGENT B1, `(.L_x_288) ;  /* 0x0000028000017945 */ /* 0x000fe20003800200 */
[----:B------:R-:W-:-:S02]  /*3040*/  FSEL R40, R40, -8.06006814911005101289e+34, !P0 ;  /* 0xf9785eba28287808 */ /* 0x000fc40004000000 */
[----:B------:R-:W-:-:S06]  /*3050*/  FSEL R41, -R41, 0.11223486810922622681, !P0 ;  /* 0x3de5db6529297808 */ /* 0x000fcc0004000100 */
[----:B--2---:R-:W-:-:S08]  /*3060*/  DFMA R20, R34, R40, R20 ;  /* 0x000000282214722b */ /* 0x004fd00000000014 */
[C---:B------:R-:W-:Y:S01]  /*3070*/  DFMA R20, R34.reuse, R20, R22 ;  /* 0x000000142214722b */ /* 0x040fe20000000016 */
[----:B0-----:R-:W0:Y:S07]  /*3080*/  I2F.F64.U32 R22, R42 ;  /* 0x0000002a00167312 */ /* 0x001e2e0000201800 */
[----:B---3--:R-:W-:-:S08]  /*3090*/  DFMA R20, R34, R20, R24 ;  /* 0x000000142214722b */ /* 0x008fd00000000018 */
[----:B------:R-:W-:Y:S02]  /*30a0*/  DFMA R20, R34, R20, R26 ;  /* 0x000000142214722b */ /* 0x000fe4000000001a */
[----:B0-----:R-:W-:Y:S01]  /*30b0*/  DMUL R26, R22, UR4 ;  /* 0x00000004161a7c28 */ /* 0x001fe20008000000 */
[----:B------:R-:W-:-:S05]  /*30c0*/  IMAD.MOV.U32 R22, RZ, RZ, 0x1 ;  /* 0x00000001ff167424 */ /* 0x000fca00078e00ff */
[C---:B----4-:R-:W-:Y:S01]  /*30d0*/  DFMA R20, R34.reuse, R20, R28 ;  /* 0x000000142214722b */ /* 0x050fe2000000001c */
[----:B------:R-:W0:Y:S07]  /*30e0*/  MUFU.RCP64H R23, R27 ;  /* 0x0000001b00177308 */ /* 0x000e2e0000001800 */
[----:B------:R-:W-:-:S08]  /*30f0*/  DFMA R20, R34, R20, R30 ;  /* 0x000000142214722b */ /* 0x000fd0000000001e */
[----:B------:R-:W-:Y:S02]  /*3100*/  DFMA R36, R20, R36, R36 ;  /* 0x000000241424722b */ /* 0x000fe40000000024 */
[----:B------:R-:W-:Y:S02]  /*3110*/  DFMA R20, R34, R20, 1 ;  /* 0x3ff000002214742b */ /* 0x000fe40000000014 */
[----:B0-----:R-:W-:-:S08]  /*3120*/  DFMA R24, -R26, R22, 1 ;  /* 0x3ff000001a18742b */ /* 0x001fd00000000116 */
[----:B------:R-:W-:Y:S01]  /*3130*/  FSEL R28, R20, R36, !P0 ;  /* 0x00000024141c7208 */ /* 0x000fe20004000000 */
[----:B------:R-:W-:Y:S01]  /*3140*/  DFMA R24, R24, R24, R24 ;  /* 0x000000181818722b */ /* 0x000fe20000000018 */
[----:B------:R-:W-:Y:S02]  /*3150*/  FSEL R29, R21, R37, !P0 ;  /* 0x00000025151d7208 */ /* 0x000fe40004000000 */
[----:B------:R-:W-:-:S04]  /*3160*/  LOP3.LUT P0, RZ, R0, 0x2, RZ, 0xc0, !PT ;  /* 0x0000000200ff7812 */ /* 0x000fc8000780c0ff */
[----:B------:R-:W-:Y:S02]  /*3170*/  DADD R20, RZ, -R28 ;  /* 0x00000000ff147229 */ /* 0x000fe4000000081c */
[----:B------:R-:W-:-:S08]  /*3180*/  DFMA R24, R22, R24, R22 ;  /* 0x000000181618722b */ /* 0x000fd00000000016 */
        /* <DEDUP_REMOVED lines=17> */
[----:B------:R-:W-:Y:S05]  /*32a0*/  CALL.REL.NOINC `($__internal_4_$__cuda_sm20_div_rn_f64_full) ;  /* 0x0000007800c07944 */ /* 0x000fea0003c00000 */
.L_x_289:
[----:B------:R-:W-:Y:S05]  /*32b0*/  BSYNC.RECONVERGENT B1 ;  /* 0x0000000000017941 */ /* 0x000fea0003800200 */
.L_x_288:
[----:B------:R-:W-:Y:S02]  /*32c0*/  IMAD.MOV.U32 R22, RZ, RZ, R20 ;  /* 0x000000ffff167224 */ /* 0x000fe400078e0014 */
[----:B------:R-:W-:-:S07]  /*32d0*/  IMAD.MOV.U32 R23, RZ, RZ, R21 ;  /* 0x000000ffff177224 */ /* 0x000fce00078e0015 */
.L_x_283:
[----:B------:R-:W-:Y:S05]  /*32e0*/  BSYNC.RECONVERGENT B2 ;  /* 0x0000000000027941 */ /* 0x000fea0003800200 */
.L_x_282:
        /* <DEDUP_REMOVED lines=20> */
[----:B------:R-:W-:Y:S05]  /*3430*/  CALL.REL.NOINC `($__internal_4_$__cuda_sm20_div_rn_f64_full) ;  /* 0x00000078005c7944 */ /* 0x000fea0003c00000 */
.L_x_291:
[----:B------:R-:W-:Y:S05]  /*3440*/  BSYNC.RECONVERGENT B1 ;  /* 0x0000000000017941 */ /* 0x000fea0003800200 */
.L_x_290:
[----:B------:R-:W-:Y:S01]  /*3450*/  DMUL R2, R2, R20 ;  /* 0x0000001402027228 */ /* 0x000fe20000000000 */
[----:B------:R-:W-:Y:S10]  /*3460*/  BRA `(.L_x_292) ;  /* 0x00000028000c7947 */ /* 0x000ff40003800000 */
.L_x_256:
        /* <DEDUP_REMOVED lines=28> */
.L_x_294:
[----:B------:R-:W-:Y:S05]  /*3630*/  BSYNC.RECONVERGENT B1 ;  /* 0x0000000000017941 */ /* 0x000fea0003800200 */
.L_x_293:
        /* <DEDUP_REMOVED lines=8> */
.L_x_295:
[----:B------:R-:W0:Y:S01]  /*36c0*/  MUFU.RCP64H R3, R39 ;  /* 0x0000002700037308 */ /* 0x000e220000001800 */
[----:B------:R-:W-:Y:S01]  /*36d0*/  IMAD.MOV.U32 R2, RZ, RZ, 0x1 ;  /* 0x00000001ff027424 */ /* 0x000fe200078e00ff */
[----:B------:R-:W-:Y:S01]  /*36e0*/  DSETP.NEU.AND P2, PT, R16, RZ, PT ;  /* 0x000000ff1000722a */ /* 0x000fe20003f4d000 */
[----:B------:R-:W-:Y:S04]  /*36f0*/  BSSY.RECONVERGENT B0, `(.L_x_296) ;  /* 0x000001b000007945 */ /* 0x000fe80003800200 */
[----:B0-----:R-:W-:-:S08]  /*3700*/  DFMA R4, -R38, R2, 1 ;  /* 0x3ff000002604742b */ /* 0x001fd00000000102 */
[----:B------:R-:W-:-:S08]  /*3710*/  DFMA R4, R4, R4, R4 ;  /* 0x000000040404722b */ /* 0x000fd00000000004 */
[----:B------:R-:W-:Y:S02]  /*3720*/  DFMA R4, R2, R4, R2 ;  /* 0x000000040204722b */ /* 0x000fe40000000002 */
[----:B------:R-:W-:-:S06]  /*3730*/  DADD R2, RZ, -R10 ;  /* 0x00000000ff027229 */ /* 0x000fcc000000080a */
[----:B------:R-:W-:Y:S02]  /*3740*/  DFMA R20, -R38, R4, 1 ;  /* 0x3ff000002614742b */ /* 0x000fe40000000104 */
[----:B------:R-:W-:-:S06]  /*3750*/  DMUL R24, R34, R2 ;  /* 0x0000000222187228 */ /* 0x000fcc0000000000 */
[----:B------:R-:W-:Y:S02]  /*3760*/  DFMA R26, R4, R20, R4 ;  /* 0x00000014041a722b */ /* 0x000fe40000000004 */
[----:B------:R-:W-:Y:S02]  /*3770*/  DADD R4, R16, 2 ;  /* 0x4000000010047429 */ /* 0x000fe40000000000 */
[----:B------:R-:W-:-:S04]  /*3780*/  FSETP.GEU.AND P1, PT, |R25|, 6.5827683646048100446e-37, PT ;  /* 0x036000001900780b */ /* 0x000fc80003f2e200 */
[----:B------:R-:W-:-:S04]  /*3790*/  DMUL R2, R26, R24 ;  /* 0x000000181a027228 */ /* 0x000fc80000000000 */
[----:B------:R-:W-:Y:S01]  /*37a0*/  LOP3.LUT R4, R5, 0x7ff00000, RZ, 0xc0, !PT ;  /* 0x7ff0000005047812 */ /* 0x000fe200078ec0ff */
[----:B------:R-:W-:-:S03]  /*37b0*/  IMAD.MOV.U32 R5, RZ, RZ, R23 ;  /* 0x000000ffff057224 */ /* 0x000fc600078e0017 */
[----:B------:R-:W-:Y:S01]  /*37c0*/  DFMA R20, -R38, R2, R24 ;  /* 0x000000022614722b */ /* 0x000fe20000000118 */
[----:B------:R-:W-:Y:S01]  /*37d0*/  ISETP.NE.AND P3, PT, R4, 0x7ff00000, PT ;  /* 0x7ff000000400780c */ /* 0x000fe20003f65270 */
[----:B------:R-:W-:Y:S01]  /*37e0*/  IMAD.MOV.U32 R4, RZ, RZ, R22 ;  /* 0x000000ffff047224 */ /* 0x000fe200078e0016 */
[----:B------:R-:W-:-:S05]  /*37f0*/  @!P2 CS2R R4, SRZ ;  /* 0x000000000004a805 */ /* 0x000fca000001ff00 */
        /* <DEDUP_REMOVED lines=10> */
.L_x_297:
[----:B------:R-:W-:Y:S05]  /*38a0*/  BSYNC.RECONVERGENT B0 ;  /* 0x0000000000007941 */ /* 0x000fea0003800200 */
.L_x_296:
[----:B------:R-:W-:Y:S04]  /*38b0*/  BSSY.RECONVERGENT B1, `(.L_x_298) ;  /* 0x0000009000017945 */ /* 0x000fe80003800200 */
[----:B------:R-:W-:Y:S05]  /*38c0*/  @P0 BRA P1, `(.L_x_299) ;  /* 0x00000000001c0947 */ /* 0x000fea0000800000 */
[----:B------:R-:W-:Y:S01]  /*38d0*/  IMAD.MOV.U32 R23, RZ, RZ, R25 ;  /* 0x000000ffff177224 */ /* 0x000fe200078e0019 */
[----:B------:R-:W-:Y:S01]  /*38e0*/  MOV R20, R38 ;  /* 0x0000002600147202 */ /* 0x000fe20000000f00 */
[----:B------:R-:W-:Y:S01]  /*38f0*/  IMAD.MOV.U32 R21, RZ, RZ, R39 ;  /* 0x000000ffff157224 */ /* 0x000fe200078e0027 */
[----:B------:R-:W-:-:S07]  /*3900*/  MOV R22, 0x3920 ;  /* 0x0000392000167802 */ /* 0x000fce0000000f00 */
[----:B------:R-:W-:Y:S05]  /*3910*/  CALL.REL.NOINC `($__internal_4_$__cuda_sm20_div_rn_f64_full) ;  /* 0x0000007400247944 */ /* 0x000fea0003c00000 */
[----:B------:R-:W-:Y:S02]  /*3920*/  IMAD.MOV.U32 R2, RZ, RZ, R20 ;  /* 0x000000ffff027224 */ /* 0x000fe400078e0014 */
[----:B------:R-:W-:-:S07]  /*3930*/  IMAD.MOV.U32 R3, RZ, RZ, R21 ;  /* 0x000000ffff037224 */ /* 0x000fce00078e0015 */
.L_x_299:
[----:B------:R-:W-:Y:S05]  /*3940*/  BSYNC.RECONVERGENT B1 ;  /* 0x0000000000017941 */ /* 0x000fea0003800200 */
.L_x_298:
        /* <DEDUP_REMOVED lines=28> */
.L_x_303:
[----:B------:R-:W-:Y:S05]  /*3b10*/  BSYNC.RECONVERGENT B3 ;  /* 0x0000000000037941 */ /* 0x000fea0003800200 */
.L_x_302:
[----:B------:R-:W-:-:S07]  /*3b20*/  VIADD R0, R21, 0x1 ;  /* 0x0000000115007836 */ /* 0x000fce0000000000 */
.L_x_301:
[----:B------:R-:W-:Y:S05]  /*3b30*/  BSYNC.RECONVERGENT B2 ;  /* 0x0000000000027941 */ /* 0x000fea0003800200 */
.L_x_300:
        /* <DEDUP_REMOVED lines=9> */
[----:B------:R-:W-:Y:S01]  /*3bd0*/  LOP3.LUT R42, R0, 0x1, RZ, 0xc0, !PT ;  /* 0x00000001002a7812 */ /* 0x000fe200078ec0ff */
[----:B------:R-:W-:Y:S01]  /*3be0*/  IMAD.MOV.U32 R37, RZ, RZ, 0x43380000 ;  /* 0x43380000ff257424 */ /* 0x000fe200078e00ff */
[----:B------:R-:W-:Y:S01]  /*3bf0*/  UMOV UR4, 0xfefa39ef ;  /* 0xfefa39ef00047882 */ /* 0x000fe20000000000 */
[----:B------:R-:W-:Y:S01]  /*3c00*/  IMAD.MOV.U32 R48, RZ, RZ, 0x20fd8164 ;  /* 0x20fd8164ff307424 */ /* 0x000fe200078e00ff */
[----:B------:R-:W-:Y:S01]  /*3c10*/  ISETP.NE.U32.AND P0, PT, R42, 0x1, PT ;  /* 0x000000012a00780c */ /* 0x000fe20003f05070 */
[----:B------:R-:W-:Y:S01]  /*3c20*/  IMAD.MOV.U32 R49, RZ, RZ, 0x3da8ff83 ;  /* 0x3da8ff83ff317424 */ /* 0x000fe200078e00ff */
[----:B------:R-:W-:Y:S01]  /*3c30*/  DMUL R42, R40, R40 ;  /* 0x00000028282a7228 */ /* 0x000fe20000000000 */
[----:B------:R-:W-:Y:S01]  /*3c40*/  UMOV UR5, 0x3fe62e42 ;  /* 0x3fe62e4200057882 */ /* 0x000fe20000000000 */
[----:B------:R-:W-:Y:S01]  /*3c50*/  DADD R36, -R36, 6.75539944105574400000e+15 ;  /* 0x4338000024247429 */ /* 0x000fe20000000100 */
[----:B0-----:R-:W0:Y:S01]  /*3c60*/  MUFU.RCP64H R45, R39 ;  /* 0x00000027002d7308 */ /* 0x001e220000001800 */
[----:B------:R-:W-:Y:S01]  /*3c70*/  FSEL R48, R48, -8.06006814911005101289e+34, !P0 ;  /* 0xf9785eba30307808 */ /* 0x000fe20004000000 */
[----:B------:R-:W-:Y:S01]  /*3c80*/  IMAD.MOV.U32 R44, RZ, RZ, 0x1 ;  /* 0x00000001ff2c7424 */ /* 0x000fe200078e00ff */
[----:B------:R-:W-:Y:S01]  /*3c90*/  FSEL R49, -R49, 0.11223486810922622681, !P0 ;  /* 0x3de5db6531317808 */ /* 0x000fe20004000100 */
[----:B------:R-:W-:Y:S03]  /*3ca0*/  BSSY.RECONVERGENT B1, `(.L_x_304) ;  /* 0x0000047000017945 */ /* 0x000fe60003800200 */
[----:B------:R-:W-:Y:S01]  /*3cb0*/  DFMA R46, R36, -UR4, RZ ;  /* 0x80000004242e7c2b */ /* 0x000fe200080000ff */
        /* <DEDUP_REMOVED lines=34> */
[----:B--2---:R-:W-:-:S08]  /*3ee0*/  DFMA R20, R42, R48, R20 ;  /* 0x000000302a14722b */ /* 0x004fd00000000014 */
[----:B------:R-:W-:Y:S02]  /*3ef0*/  DFMA R22, R42, R20, R22 ;  /* 0x000000142a16722b */ /* 0x000fe40000000016 */
[----:B0-----:R-:W-:-:S06]  /*3f00*/  DFMA R20, -R38, R44, 1 ;  /* 0x3ff000002614742b */ /* 0x001fcc000000012c */
[----:B---3--:R-:W-:Y:S02]  /*3f10*/  DFMA R22, R42, R22, R24 ;  /* 0x000000162a16722b */ /* 0x008fe40000000018 */
[----:B------:R-:W-:-:S06]  /*3f20*/  DFMA R20, R20, R20, R20 ;  /* 0x000000141414722b */ /* 0x000fcc0000000014 */
[----:B------:R-:W-:Y:S02]  /*3f30*/  DFMA R26, R42, R22, R26 ;  /* 0x000000162a1a722b */ /* 0x000fe4000000001a */
[----:B------:R-:W-:Y:S02]  /*3f40*/  DFMA R44, R44, R20, R44 ;  /* 0x000000142c2c722b */ /* 0x000fe4000000002c */
[----:B------:R-:W-:-:S04]  /*3f50*/  DADD R22, R10, -R10 ;  /* 0x000000000a167229 */ /* 0x000fc8000000080a */
[----:B----4-:R-:W-:Y:S02]  /*3f60*/  DFMA R26, R42, R26, R28 ;  /* 0x0000001a2a1a722b */ /* 0x010fe4000000001c */
[----:B------:R-:W-:Y:S02]  /*3f70*/  DFMA R20, -R38, R44, 1 ;  /* 0x3ff000002614742b */ /* 0x000fe4000000012c */
[----:B------:R-:W-:-:S04]  /*3f80*/  DMUL R22, R34, R22 ;  /* 0x0000001622167228 */ /* 0x000fc80000000000 */
[----:B------:R-:W-:Y:S02]  /*3f90*/  DFMA R26, R42, R26, R30 ;  /* 0x0000001a2a1a722b */ /* 0x000fe4000000001e */
[----:B------:R-:W-:-:S04]  /*3fa0*/  DFMA R34, R44, R20, R44 ;  /* 0x000000142c22722b */ /* 0x000fc8000000002c */
[----:B------:R-:W-:Y:S02]  /*3fb0*/  FSETP.GEU.AND P2, PT, |R23|, 6.5827683646048100446e-37, PT ;  /* 0x036000001700780b */ /* 0x000fe40003f4e200 */
[----:B------:R-:W-:Y:S02]  /*3fc0*/  DFMA R40, R26, R40, R40 ;  /* 0x000000281a28722b */ /* 0x000fe40000000028 */
[----:B------:R-:W-:Y:S02]  /*3fd0*/  DMUL R20, R34, R22 ;  /* 0x0000001622147228 */ /* 0x000fe40000000000 */
[----:B------:R-:W-:-:S06]  /*3fe0*/  DFMA R26, R42, R26, 1 ;  /* 0x3ff000002a1a742b */ /* 0x000fcc000000001a */
[----:B------:R-:W-:-:S08]  /*3ff0*/  DFMA R24, -R38, R20, R22 ;  /* 0x000000142618722b */ /* 0x000fd00000000116 */
[----:B------:R-:W-:Y:S01]  /*4000*/  DFMA R34, R34, R24, R20 ;  /* 0x000000182222722b */ /* 0x000fe20000000014 */
[----:B------:R-:W-:Y:S02]  /*4010*/  FSEL R24, R26, R40, !P0 ;  /* 0x000000281a187208 */ /* 0x000fe40004000000 */
[----:B------:R-:W-:Y:S02]  /*4020*/  FSEL R25, R27, R41, !P0 ;  /* 0x000000291b197208 */ /* 0x000fe40004000000 */
[----:B------:R-:W-:-:S05]  /*4030*/  LOP3.LUT P0, RZ, R0, 0x2, RZ, 0xc0, !PT ;  /* 0x0000000200ff7812 */ /* 0x000fca000780c0ff */
[----:B------:R-:W-:Y:S01]  /*4040*/  FFMA R26, RZ, R39, R35 ;  /* 0x00000027ff1a7223 */ /* 0x000fe20000000023 */
[----:B------:R-:W-:-:S04]  /*4050*/  DADD R20, RZ, -R24 ;  /* 0x00000000ff147229 */ /* 0x000fc80000000818 */
[----:B------:R-:W-:-:S06]  /*4060*/  FSETP.GT.AND P1, PT, |R26|, 1.469367938527859385e-39, PT ;  /* 0x001000001a00780b */ /* 0x000fcc0003f24200 */
[----:B------:R-:W-:Y:S02]  /*4070*/  FSEL R44, R24, R20, !P0 ;  /* 0x00000014182c7208 */ /* 0x000fe40004000000 */
[----:B------:R-:W-:-:S05]  /*4080*/  FSEL R45, R25, R21, !P0 ;  /* 0x00000015192d7208 */ /* 0x000fca0004000000 */
        /* <DEDUP_REMOVED lines=8> */
.L_x_305:
[----:B------:R-:W-:Y:S05]  /*4110*/  BSYNC.RECONVERGENT B1 ;  /* 0x0000000000017941 */ /* 0x000fea0003800200 */
.L_x_304:
        /* <DEDUP_REMOVED lines=28> */
.L_x_309:
[----:B------:R-:W-:Y:S05]  /*42e0*/  BSYNC.RECONVERGENT B3 ;  /* 0x0000000000037941 */ /* 0x000fea0003800200 */
.L_x_308:
[----:B------:R-:W-:-:S07]  /*42f0*/  VIADD R0, R21, 0x1 ;  /* 0x0000000115007836 */ /* 0x000fce0000000000 */
.L_x_307:
[----:B------:R-:W-:Y:S05]  /*4300*/  BSYNC.RECONVERGENT B2 ;  /* 0x0000000000027941 */ /* 0x000fea0003800200 */
.L_x_306:
        /* <DEDUP_REMOVED lines=11> */
[----:B------:R-:W-:Y:S01]  /*43c0*/  MOV R48, 0x3da8ff83 ;  /* 0x3da8ff8300307802 */ /* 0x000fe20000000f00 */
[----:B------:R-:W-:Y:S01]  /*43d0*/  IMAD.MOV.U32 R50, RZ, RZ, 0x20fd8164 ;  /* 0x20fd8164ff327424 */ /* 0x000fe200078e00ff */
[----:B------:R-:W-:Y:S01]  /*43e0*/  ISETP.NE.U32.AND P0, PT, R42, 0x1, PT ;  /* 0x000000012a00780c */ /* 0x000fe20003f05070 */
[----:B------:R-:W-:Y:S01]  /*43f0*/  DMUL R42, R38, R38 ;  /* 0x00000026262a7228 */ /* 0x000fe20000000000 */
[----:B------:R-:W-:Y:S01]  /*4400*/  UMOV UR4, 0xfefa39ef ;  /* 0xfefa39ef00047882 */ /* 0x000fe20000000000 */
[----:B------:R-:W-:Y:S01]  /*4410*/  DFMA R40, R10, R40, 6.75539944105574400000e+15 ;  /* 0x433800000a28742b */ /* 0x000fe20000000028 */
[----:B------:R-:W-:Y:S01]  /*4420*/  FSEL R51, -R48, 0.11223486810922622681, !P0 ;  /* 0x3de5db6530337808 */ /* 0x000fe20004000100 */
[----:B------:R-:W-:Y:S01]  /*4430*/  UMOV UR5, 0x3fe62e42 ;  /* 0x3fe62e4200057882 */ /* 0x000fe20000000000 */
[----:B------:R-:W-:Y:S01]  /*4440*/  FSEL R50, R50, -8.06006814911005101289e+34, !P0 ;  /* 0xf9785eba32327808 */ /* 0x000fe20004000000 */
[----:B------:R-:W-:Y:S01]  /*4450*/  BSSY.RECONVERGENT B0, `(.L_x_310) ;  /* 0x0000045000007945 */ /* 0x000fe20003800200 */
[----:B------:R-:W-:Y:S01]  /*4460*/  FSETP.GEU.AND P1, PT, |R11|, 4.1917929649353027344, PT ;  /* 0x4086232b0b00780b */ /* 0x000fe20003f2e200 */
[----:B------:R-:W-:-:S02]  /*4470*/  DSETP.NEU.AND P2, PT, |R2|, +INF , PT ;  /* 0x7ff000000200742a */ /* 0x000fc40003f4d200 */
[----:B------:R-:W-:Y:S02]  /*4480*/  DADD R48, R40, -6.75539944105574400000e+15 ;  /* 0xc338000028307429 */ /* 0x000fe40000000000 */
[----:B--2---:R-:W-:-:S06]  /*4490*/  DFMA R46, R42, R50, R20 ;  /* 0x000000322a2e722b */ /* 0x004fcc0000000014 */
[----:B------:R-:W-:Y:S01]  /*44a0*/  DFMA R20, R48, -UR4, R10 ;  /* 0x8000000430147c2b */ /* 0x000fe2000800000a */
[----:B------:R-:W-:Y:S01]  /*44b0*/  UMOV UR4, 0x3b39803f ;  /* 0x3b39803f00047882 */ /* 0x000fe20000000000 */
[----:B------:R-:W-:Y:S01]  /*44c0*/  UMOV UR5, 0x3c7abc9e ;  /* 0x3c7abc9e00057882 */ /* 0x000fe20000000000 */
[----:B------:R-:W-:-:S05]  /*44d0*/  DFMA R22, R42, R46, R22 ;  /* 0x0000002e2a16722b */ /* 0x000fca0000000016 */
[----:B------:R-:W-:Y:S01]  /*44e0*/  DFMA R20, R48, -UR4, R20 ;  /* 0x8000000430147c2b */ /* 0x000fe20008000014 */
[----:B------:R-:W-:Y:S01]  /*44f0*/  UMOV UR4, 0x69ce2bdf ;  /* 0x69ce2bdf00047882 */ /* 0x000fe20000000000 */
[----:B------:R-:W-:Y:S01]  /*4500*/  IMAD.MOV.U32 R48, RZ, RZ, -0x35dec16 ;  /* 0xfca213eaff307424 */ /* 0x000fe200078e00ff */
[----:B------:R-:W-:Y:S01]  /*4510*/  UMOV UR5, 0x3e5ade15 ;  /* 0x3e5ade1500057882 */ /* 0x000fe20000000000 */
[----:B------:R-:W-:Y:S01]  /*4520*/  IMAD.MOV.U32 R49, RZ, RZ, 0x3e928af3 ;  /* 0x3e928af3ff317424 */ /* 0x000fe200078e00ff */
[----:B---3--:R-:W-:-:S05]  /*4530*/  DFMA R22, R42, R22, R24 ;  /* 0x000000162a16722b */ /* 0x008fca0000000018 */
[----:B------:R-:W-:Y:S01]  /*4540*/  DFMA R48, R20, UR4, R48 ;  /* 0x0000000414307c2b */ /* 0x000fe20008000030 */
[----:B------:R-:W-:Y:S01]  /*4550*/  UMOV UR4, 0x62401315 ;  /* 0x6240131500047882 */ /* 0x000fe20000000000 */
[----:B------:R-:W-:Y:S01]  /*4560*/  UMOV UR5, 0x3ec71dee ;  /* 0x3ec71dee00057882 */ /* 0x000fe20000000000 */
[----:B------:R-:W-:-:S05]  /*4570*/  DFMA R22, R42, R22, R26 ;  /* 0x000000162a16722b */ /* 0x000fca000000001a */
[----:B------:R-:W-:Y:S01]  /*4580*/  DFMA R48, R20, R48, UR4 ;  /* 0x0000000414307e2b */ /* 0x000fe20008000030 */
[----:B------:R-:W-:Y:S01]  /*4590*/  UMOV UR4, 0x7c89eb71 ;  /* 0x7c89eb7100047882 */ /* 0x000fe20000000000 */
[----:B------:R-:W-:Y:S01]  /*45a0*/  UMOV UR5, 0x3efa0199 ;  /* 0x3efa019900057882 */ /* 0x000fe20000000000 */
[----:B----4-:R-:W-:-:S05]  /*45b0*/  DFMA R22, R42, R22, R28 ;  /* 0x000000162a16722b */ /* 0x010fca000000001c */
[----:B------:R-:W-:Y:S01]  /*45c0*/  DFMA R48, R20, R48, UR4 ;  /* 0x0000000414307e2b */ /* 0x000fe20008000030 */
[----:B------:R-:W-:Y:S01]  /*45d0*/  UMOV UR4, 0x14761f65 ;  /* 0x14761f6500047882 */ /* 0x000fe20000000000 */
[----:B------:R-:W-:Y:S01]  /*45e0*/  UMOV UR5, 0x3f2a01a0 ;  /* 0x3f2a01a000057882 */ /* 0x000fe20000000000 */
[----:B------:R-:W-:-:S05]  /*45f0*/  DFMA R22, R42, R22, R30 ;  /* 0x000000162a16722b */ /* 0x000fca000000001e */
[----:B------:R-:W-:Y:S01]  /*4600*/  DFMA R48, R20, R48, UR4 ;  /* 0x0000000414307e2b */ /* 0x000fe20008000030 */
[----:B------:R-:W-:Y:S01]  /*4610*/  UMOV UR4, 0x1852b7af ;  /* 0x1852b7af00047882 */ /* 0x000fe20000000000 */
[----:B------:R-:W-:Y:S01]  /*4620*/  UMOV UR5, 0x3f56c16c ;  /* 0x3f56c16c00057882 */ /* 0x000fe20000000000 */
[----:B------:R-:W-:Y:S02]  /*4630*/  DFMA R38, R22, R38, R38 ;  /* 0x000000261626722b */ /* 0x000fe40000000026 */
[----:B------:R-:W-:-:S03]  /*4640*/  DFMA R22, R42, R22, 1 ;  /* 0x3ff000002a16742b */ /* 0x000fc60000000016 */
        /* <DEDUP_REMOVED lines=37> */
.L_x_311:
[----:B------:R-:W-:Y:S05]  /*48a0*/  BSYNC.RECONVERGENT B0 ;  /* 0x0000000000007941 */ /* 0x000fea0003800200 */
.L_x_310:
        /* <DEDUP_REMOVED lines=29> */
.L_x_313:
[----:B------:R-:W-:Y:S05]  /*4a80*/  BSYNC.RECONVERGENT B2 ;  /* 0x0000000000027941 */ /* 0x000fea0003800200 */
.L_x_312:
        /* <DEDUP_REMOVED lines=59> */
.L_x_315:
[----:B------:R-:W-:Y:S05]  /*4e40*/  BSYNC.RECONVERGENT B2 ;  /* 0x0000000000027941 */ /* 0x000fea0003800200 */
.L_x_314:
        /* <DEDUP_REMOVED lines=51> */
.L_x_317:
[----:B------:R-:W-:Y:S05]  /*5180*/  BSYNC.RECONVERGENT B0 ;  /* 0x0000000000007941 */ /* 0x000fea0003800200 */
.L_x_316:
[----:B------:R-:W0:Y:S01]  /*5190*/  S2R R0, SR_TID.X ;  /* 0x0000000000007919 */ /* 0x000e220000002100 */
[----:B------:R-:W-:Y:S01]  /*51a0*/  DSETP.NEU.AND P0, PT, R16, 1, PT ;  /* 0x3ff000001000742a */ /* 0x000fe20003f0d000 */
[----:B------:R-:W-:Y:S05]  /*51b0*/  BSSY.RECONVERGENT B2, `(.L_x_318) ;  /* 0x0000097000027945 */ /* 0x000fea0003800200 */
[----:B------:R-:W-:Y:S02]  /*51c0*/  FSEL R16, R24, RZ, P0 ;  /* 0x000000ff18107208 */ /* 0x000fe40000000000 */
[----:B------:R-:W-:-:S06]  /*51d0*/  FSEL R17, R25, 1.75, P0 ;  /* 0x3fe0000019117808 */ /* 0x000fcc0000000000 */
[----:B------:R-:W-:Y:S01]  /*51e0*/  DMUL R16, R44, R16 ;  /* 0x000000102c107228 */ /* 0x000fe20000000000 */
[----:B0-----:R-:W-:-:S13]  /*51f0*/  ISETP.NE.AND P0, PT, R0, RZ, PT ;  /* 0x000000ff0000720c */ /* 0x001fda0003f05270 */
        /* <DEDUP_REMOVED lines=22> */
[----:B------:R-:W-:Y:S01]  /*5360*/  MOV R22, R2 ;  /* 0x0000000200167202 */ /* 0x000fe20000000f00 */
[----:B------:R-:W-:Y:S01]  /*5370*/  IMAD.MOV.U32 R41, RZ, RZ, R3 ;  /* 0x000000ffff297224 */ /* 0x000fe200078e0003 */
[----:B------:R-:W-:-:S07]  /*5380*/  MOV R40, 0x53a0 ;  /* 0x000053a000287802 */ /* 0x000fce0000000f00 */
[----:B------:R-:W-:Y:S05]  /*5390*/  CALL.REL.NOINC `($_Z5VGCOSPddddS_S_PcbS_$__internal_trig_reduction_slowpathd) ;  /* 0x0000006c007c7944 */ /* 0x000fea0003c00000 */
[----:B------:R-:W-:Y:S02]  /*53a0*/  IMAD.MOV.U32 R38, RZ, RZ, R21 ;  /* 0x000000ffff267224 */ /* 0x000fe400078e0015 */
[----:B------:R-:W-:Y:S02]  /*53b0*/  IMAD.MOV.U32 R36, RZ, RZ, R22 ;  /* 0x000000ffff247224 */ /* 0x000fe400078e0016 */
[----:B------:R-:W-:-:S07]  /*53c0*/  IMAD.MOV.U32 R37, RZ, RZ, R23 ;  /* 0x000000ffff257224 */ /* 0x000fce00078e0017 */
.L_x_321:
[----:B------:R-:W-:Y:S05]  /*53d0*/  BSYNC.RECONVERGENT B3 ;  /* 0x0000000000037941 */ /* 0x000fea0003800200 */
.L_x_320:
        /* <DEDUP_REMOVED lines=57> */
.L_x_323:
[----:B------:R-:W-:Y:S05]  /*5770*/  BSYNC.RECONVERGENT B3 ;  /* 0x0000000000037941 */ /* 0x000fea0003800200 */
.L_x_322:
        /* <DEDUP_REMOVED lines=20> */
[----:B------:R-:W0:Y:S07]  /*58c0*/  I2F.F64.U32 R22, R0 ;  /* 0x0000000000167312 */ /* 0x000e2e0000201800 */
[----:B---3--:R-:W-:Y:S01]  /*58d0*/  DFMA R20, R34, R20, R24 ;  /* 0x000000142214722b */ /* 0x008fe20000000018 */
[----:B------:R-:W-:-:S07]  /*58e0*/  IMAD.MOV.U32 R24, RZ, RZ, 0x1 ;  /* 0x00000001ff187424 */ /* 0x000fce00078e00ff */
[----:B------:R-:W-:Y:S02]  /*58f0*/  DFMA R20, R34, R20, R26 ;  /* 0x000000142214722b */ /* 0x000fe4000000001a */
[----:B0-----:R-:W-:-:S06]  /*5900*/  DMUL R26, R22, UR4 ;  /* 0x00000004161a7c28 */ /* 0x001fcc0008000000 */
        /* <DEDUP_REMOVED lines=30> */
.L_x_325:
[----:B------:R-:W-:Y:S05]  /*5af0*/  BSYNC.RECONVERGENT B1 ;  /* 0x0000000000017941 */ /* 0x000fea0003800200 */
.L_x_324:
[----:B------:R-:W-:Y:S02]  /*5b00*/  IMAD.MOV.U32 R30, RZ, RZ, R20 ;  /* 0x000000ffff1e7224 */ /* 0x000fe400078e0014 */
[----:B------:R-:W-:-:S07]  /*5b10*/  IMAD.MOV.U32 R31, RZ, RZ, R21 ;  /* 0x000000ffff1f7224 */ /* 0x000fce00078e0015 */
.L_x_319:
[----:B------:R-:W-:Y:S05]  /*5b20*/  BSYNC.RECONVERGENT B2 ;  /* 0x0000000000027941 */ /* 0x000fea0003800200 */
.L_x_318:
        /* <DEDUP_REMOVED lines=21> */
.L_x_327:
[----:B------:R-:W-:Y:S05]  /*5c80*/  BSYNC.RECONVERGENT B1 ;  /* 0x0000000000017941 */ /* 0x000fea0003800200 */
.L_x_326:
[----:B------:R-:W-:-:S11]  /*5c90*/  DMUL R2, R16, R20 ;  /* 0x0000001410027228 */ /* 0x000fd60000000000 */
.L_x_292:
[----:B------:R-:W-:Y:S01]  /*5ca0*/  DADD R12, -R10, R12 ;  /* 0x000000000a0c7229 */ /* 0x000fe2000000010c */
[----:B------:R-:W0:Y:S01]  /*5cb0*/  S2R R0, SR_TID.X ;  /* 0x0000000000007919 */ /* 0x000e220000002100 */
[----:B------:R-:W-:Y:S01]  /*5cc0*/  IMAD.MOV.U32 R16, RZ, RZ, 0x1 ;  /* 0x00000001ff107424 */ /* 0x000fe200078e00ff */
[----:B------:R-:W-:Y:S01]  /*5cd0*/  UMOV UR4, 0x54442d18 ;  /* 0x54442d1800047882 */ /* 0x000fe20000000000 */
[----:B------:R-:W-:Y:S01]  /*5ce0*/  UMOV UR5, 0x400921fb ;  /* 0x400921fb00057882 */ /* 0x000fe20000000000 */
[----:B------:R-:W-:Y:S01]  /*5cf0*/  BSSY.RECONVERGENT B1, `(.L_x_328) ;  /* 0x0000017000017945 */ /* 0x000fe20003800200 */
[----:B------:R-:W1:Y:S02]  /*5d00*/  MUFU.RCP64H R17, R13 ;  /* 0x0000000d00117308 */ /* 0x000e640000001800 */
[----:B-1----:R-:W-:-:S08]  /*5d10*/  DFMA R4, -R12, R16, 1 ;  /* 0x3ff000000c04742b */ /* 0x002fd00000000110 */
[----:B------:R-:W-:Y:S02]  /*5d20*/  DFMA R20, R4, R4, R4 ;  /* 0x000000040414722b */ /* 0x000fe40000000004 */
[----:B0-----:R-:W0:Y:S06]  /*5d30*/  I2F.F64.U32 R4, R0 ;  /* 0x0000000000047312 */ /* 0x001e2c0000201800 */
        /* <DEDUP_REMOVED lines=16> */
[----:B------:R-:W-:Y:S01]  /*5e40*/  IMAD.MOV.U32 R16, RZ, RZ, R20 ;  /* 0x000000ffff107224 */ /* 0x000fe200078e0014 */
[----:B------:R-:W-:-:S07]  /*5e50*/  MOV R17, R21 ;  /* 0x0000001500117202 */ /* 0x000fce0000000f00 */
.L_x_329:
[----:B------:R-:W-:Y:S05]  /*5e60*/  BSYNC.RECONVERGENT B1 ;  /* 0x0000000000017941 */ /* 0x000fea0003800200 */
.L_x_328:
[----:B------:R-:W-:Y:S01]  /*5e70*/  DMUL R32, R32, R18 ;  /* 0x0000001220207228 */ /* 0x000fe20000000000 */
[----:B------:R-:W-:Y:S01]  /*5e80*/  IMAD.MOV.U32 R28, RZ, RZ, -0x3ff ;  /* 0xfffffc01ff1c7424 */ /* 0x000fe200078e00ff */
[----:B------:R-:W-:-:S06]  /*5e90*/  DMUL R22, R18, R8 ;  /* 0x0000000812167228 */ /* 0x000fcc0000000000 */
[----:B------:R-:W-:-:S08]  /*5ea0*/  DADD R20, -R32, 1 ;  /* 0x3ff0000020147429 */ /* 0x000fd00000000100 */
[----:B------:R-:W-:-:S10]  /*5eb0*/  DFMA R20, R22, -0.5, R20 ;  /* 0xbfe000001614782b */ /* 0x000fd40000000014 */
[----:B------:R-:W-:Y:S01]  /*5ec0*/  ISETP.GT.AND P0, PT, R21, 0xfffff, PT ;  /* 0x000fffff1500780c */ /* 0x000fe20003f04270 */
[----:B------:R-:W-:Y:S02]  /*5ed0*/  IMAD.MOV.U32 R22, RZ, RZ, R20 ;  /* 0x000000ffff167224 */ /* 0x000fe400078e0014 */
[--C-:B------:R-:W-:Y:S02]  /*5ee0*/  IMAD.MOV.U32 R23, RZ, RZ, R21.reuse ;  /* 0x000000ffff177224 */ /* 0x100fe400078e0015 */
[----:B------:R-:W-:-:S08]  /*5ef0*/  IMAD.MOV.U32 R29, RZ, RZ, R21 ;  /* 0x000000ffff1d7224 */ /* 0x000fd000078e0015 */
        /* <DEDUP_REMOVED lines=12> */
[----:B------:R-:W-:Y:S01]  /*5fc0*/  IMAD.MOV.U32 R35, RZ, RZ, 0x3ed0ee25 ;  /* 0x3ed0ee25ff237424 */ /* 0x000fe200078e00ff */
        /* <DEDUP_REMOVED lines=18> */
[----:B------:R-:W-:Y:S02]  /*60f0*/  DMUL R26, R24, R24 ;  /* 0x00000018181a7228 */ /* 0x000fe40000000000 */
[----:B------:R-:W-:-:S06]  /*6100*/  DADD R28, R20, -R24 ;  /* 0x00000000141c7229 */ /* 0x000fcc0000000818 */
[----:B------:R-:W-:Y:S01]  /*6110*/  DFMA R30, R26, UR4, R34 ;  /* 0x000000041a1e7c2b */ /* 0x000fe20008000022 */
[----:B------:R-:W-:Y:S01]  /*6120*/  UMOV UR4, 0x9f02676f ;  /* 0x9f02676f00047882 */ /* 0x000fe20000000000 */
[----:B------:R-:W-:Y:S01]  /*6130*/  UMOV UR5, 0x3ef3b266 ;  /* 0x3ef3b26600057882 */ /* 0x000fe20000000000 */
[----:B------:R-:W-:Y:S02]  /*6140*/  DADD R34, R28, R28 ;  /* 0x000000001c227229 */ /* 0x000fe4000000001c */
[----:B------:R-:W-:Y:S01]  /*6150*/  DADD R28, R36, -UR8 ;  /* 0x80000008241c7e29 */ /* 0x000fe20008000000 */
[----:B------:R-:W-:Y:S01]  /*6160*/  UMOV UR8, 0xfefa39ef ;  /* 0xfefa39ef00087882 */ /* 0x000fe20000000000 */
[----:B------:R-:W-:Y:S01]  /*6170*/  UMOV UR9, 0x3fe62e42 ;  /* 0x3fe62e4200097882 */ /* 0x000fe20000000000 */
[----:B------:R-:W-:Y:S01]  /*6180*/  DFMA R30, R26, R30, UR4 ;  /* 0x000000041a1e7e2b */ /* 0x000fe2000800001e */
[----:B------:R-:W-:Y:S01]  /*6190*/  UMOV UR4, 0xa9ab0956 ;  /* 0xa9ab095600047882 */ /* 0x000fe20000000000 */
[----:B------:R-:W-:Y:S01]  /*61a0*/  UMOV UR5, 0x3f1745cb ;  /* 0x3f1745cb00057882 */ /* 0x000fe20000000000 */
[----:B------:R-:W-:-:S02]  /*61b0*/  DFMA R34, R20, -R24, R34 ;  /* 0x800000181422722b */ /* 0x000fc40000000022 */
        /* <DEDUP_REMOVED lines=27> */
.L_x_330:
[----:B------:R-:W-:Y:S01]  /*6370*/  IMAD.MOV.U32 R20, RZ, RZ, 0x0 ;  /* 0x00000000ff147424 */ /* 0x000fe200078e00ff */
[----:B------:R-:W-:Y:S01]  /*6380*/  LOP3.LUT P0, RZ, R23, 0x7fffffff, RZ, 0xc0, !PT ;  /* 0x7fffffff17ff7812 */ /* 0x000fe2000780c0ff */
[----:B------:R-:W-:-:S06]  /*6390*/  IMAD.MOV.U32 R21, RZ, RZ, 0x7ff00000 ;  /* 0x7ff00000ff157424 */ /* 0x000fcc00078e00ff */
[----:B------:R-:W-:-:S10]  /*63a0*/  DFMA R20, R22, R20, +INF ;  /* 0x7ff000001614742b */ /* 0x000fd40000000014 */
[----:B------:R-:W-:Y:S02]  /*63b0*/  FSEL R30, R20, RZ, P0 ;  /* 0x000000ff141e7208 */ /* 0x000fe40000000000 */
[----:B------:R-:W-:-:S07]  /*63c0*/  FSEL R31, R21, -QNAN , P0 ;  /* 0xfff00000151f7808 */ /* 0x000fce0000000000 */
.L_x_331:
[----:B------:R-:W0:Y:S01]  /*63d0*/  MUFU.RCP64H R21, R19 ;  /* 0x0000001300157308 */ /* 0x000e220000001800 */
        /* <DEDUP_REMOVED lines=10> */
[----:B------:R-:W-:Y:S01]  /*6480*/  MOV R20, 0x64c0 ;  /* 0x000064c000147802 */ /* 0x000fe20000000f00 */
[----:B------:R-:W-:Y:S02]  /*6490*/  IMAD.MOV.U32 R21, RZ, RZ, R19 ;  /* 0x000000ffff157224 */ /* 0x000fe400078e0013 */
[----:B------:R-:W-:-:S07]  /*64a0*/  VIADD R22, R22, 0xfff00000 ;  /* 0xfff0000016167836 */ /* 0x000fce0000000000 */
[----:B------:R-:W-:Y:S05]  /*64b0*/  CALL.REL.NOINC `($__internal_3_$__cuda_sm20_dblrcp_rn_slowpath_v3) ;  /* 0x0000004400947944 */ /* 0x000fea0003c00000 */
[----:B------:R-:W-:-:S07]  /*64c0*/  IMAD.MOV.U32 R23, RZ, RZ, R21 ;  /* 0x000000ffff177224 */ /* 0x000fce00078e0015 */
.L_x_332:
[----:B------:R-:W0:Y:S01]  /*64d0*/  MUFU.RCP64H R21, R19 ;  /* 0x0000001300157308 */ /* 0x000e220000001800 */
[----:B------:R-:W-:Y:S01]  /*64e0*/  IMAD.MOV.U32 R20, RZ, RZ, 0x1 ;  /* 0x00000001ff147424 */ /* 0x000fe200078e00ff */
[----:B------:R-:W-:Y:S01]  /*64f0*/  DMUL R8, R8, 0.5 ;  /* 0x3fe0000008087828 */ /* 0x000fe20000000000 */
[----:B------:R-:W-:Y:S01]  /*6500*/  FSETP.GEU.AND P1, PT, |R7|, 6.5827683646048100446e-37, PT ;  /* 0x036000000700780b */ /* 0x000fe20003f2e200 */
[----:B------:R-:W-:-:S06]  /*6510*/  DMUL R32, R32, R16 ;  /* 0x0000001020207228 */ /* 0x000fcc0000000000 */
[----:B------:R-:W-:Y:S02]  /*6520*/  DMUL R8, R8, R16 ;  /* 0x0000001008087228 */ /* 0x000fe40000000000 */
[----:B0-----:R-:W-:-:S06]  /*6530*/  DFMA R24, -R18, R20, 1 ;  /* 0x3ff000001218742b */ /* 0x001fcc0000000114 */
[----:B------:R-:W-:Y:S02]  /*6540*/  DMUL R8, R8, R16 ;  /* 0x0000001008087228 */ /* 0x000fe40000000000 */
[----:B------:R-:W-:-:S06]  /*6550*/  DFMA R24, R24, R24, R24 ;  /* 0x000000181818722b */ /* 0x000fcc0000000018 */
[----:B------:R-:W-:Y:S02]  /*6560*/  DFMA R34, R18, R8, 1 ;  /* 0x3ff000001222742b */ /* 0x000fe40000000008 */
[----:B------:R-:W-:Y:S02]  /*6570*/  DMUL R8, R22, R30 ;  /* 0x0000001e16087228 */ /* 0x000fe40000000000 */
[----:B------:R-:W-:-:S04]  /*6580*/  DFMA R24, R20, R24, R20 ;  /* 0x000000181418722b */ /* 0x000fc80000000014 */
[----:B------:R-:W-:-:S04]  /*6590*/  DFMA R34, -RZ, R32, R34 ;  /* 0x00000020ff22722b */ /* 0x000fc80000000122 */
[----:B------:R-:W-:-:S08]  /*65a0*/  DFMA R20, -R18, R24, 1 ;  /* 0x3ff000001214742b */ /* 0x000fd00000000118 */
[----:B------:R-:W-:-:S08]  /*65b0*/  DFMA R20, R24, R20, R24 ;  /* 0x000000141814722b */ /* 0x000fd00000000018 */
[----:B------:R-:W-:-:S08]  /*65c0*/  DMUL R36, R6, R20 ;  /* 0x0000001406247228 */ /* 0x000fd00000000000 */
[----:B------:R-:W-:-:S08]  /*65d0*/  DFMA R24, -R18, R36, R6 ;  /* 0x000000241218722b */ /* 0x000fd00000000106 */
[----:B------:R-:W-:Y:S02]  /*65e0*/  DFMA R36, R20, R24, R36 ;  /* 0x000000181424722b */ /* 0x000fe40000000024 */
[----:B------:R-:W-:-:S08]  /*65f0*/  DADD R20, RZ, R32 ;  /* 0x00000000ff147229 */ /* 0x000fd00000000020 */
[----:B------:R-:W-:Y:S01]  /*6600*/  FFMA R24, RZ, R19, R37 ;  /* 0x00000013ff187223 */ /* 0x000fe20000000025 */
[----:B------:R-:W-:-:S04]  /*6610*/  DADD R32, RZ, -R20 ;  /* 0x00000000ff207229 */ /* 0x000fc80000000814 */
        /* <DEDUP_REMOVED lines=10> */
.L_x_333:
[----:B------:R-:W-:Y:S01]  /*66c0*/  DADD R24, -RZ, |R34| ;  /* 0x00000000ff187229 */ /* 0x000fe20000000522 */
[----:B------:R-:W-:Y:S01]  /*66d0*/  IMAD.MOV.U32 R20, RZ, RZ, 0x1 ;  /* 0x00000001ff147424 */ /* 0x000fe200078e00ff */
[--C-:B------:R-:W-:Y:S01]  /*66e0*/  DADD R26, -RZ, |R32|.reuse ;  /* 0x00000000ff1a7229 */ /* 0x100fe20000000520 */
[----:B------:R-:W-:Y:S01]  /*66f0*/  BSSY.RECONVERGENT B1, `(.L_x_334) ;  /* 0x0000019000017945 */ /* 0x000fe20003800200 */
        /* <DEDUP_REMOVED lines=24> */
.L_x_335:
[----:B------:R-:W-:Y:S05]  /*6880*/  BSYNC.RECONVERGENT B1 ;  /* 0x0000000000017941 */ /* 0x000fea0003800200 */
.L_x_334:
[----:B------:R-:W-:Y:S01]  /*6890*/  DFMA R20, R20, R20, 1 ;  /* 0x3ff000001414742b */ /* 0x000fe20000000014 */
[----:B------:R-:W-:Y:S01]  /*68a0*/  IMAD.MOV.U32 R24, RZ, RZ, 0x0 ;  /* 0x00000000ff187424 */ /* 0x000fe200078e00ff */
[----:B------:R-:W-:Y:S01]  /*68b0*/  BSSY.RECONVERGENT B0, `(.L_x_336) ;  /* 0x0000017000007945 */ /* 0x000fe20003800200 */
[----:B------:R-:W-:-:S03]  /*68c0*/  IMAD.MOV.U32 R25, RZ, RZ, 0x3fd80000 ;  /* 0x3fd80000ff197424 */ /* 0x000fc600078e00ff */
[----:B------:R-:W0:Y:S04]  /*68d0*/  MUFU.RSQ64H R27, R21 ;  /* 0x00000015001b7308 */ /* 0x000e280000001c00 */
[----:B------:R-:W-:-:S04]  /*68e0*/  IADD3 R26, PT, PT, R21, -0x3500000, RZ ;  /* 0xfcb00000151a7810 */ /* 0x000fc80007ffe0ff */
[----:B------:R-:W-:Y:S02]  /*68f0*/  ISETP.GE.U32.AND P0, PT, R26, 0x7ca00000, PT ;  /* 0x7ca000001a00780c */ /* 0x000fe40003f06070 */
        /* <DEDUP_REMOVED lines=16> */
[----:B------:R-:W-:-:S07]  /*6a00*/  IMAD.MOV.U32 R27, RZ, RZ, R29 ;  /* 0x000000ffff1b7224 */ /* 0x000fce00078e001d */
[----:B------:R-:W-:Y:S05]  /*6a10*/  CALL.REL.NOINC `($__internal_5_$__cuda_sm20_dsqrt_rn_f64_mediumpath_v1) ;  /* 0x0000004800787944 */ /* 0x000fea0003c00000 */
.L_x_337:
[----:B------:R-:W-:Y:S05]  /*6a20*/  BSYNC.RECONVERGENT B0 ;  /* 0x0000000000007941 */ /* 0x000fea0003800200 */
.L_x_336:
[C---:B------:R-:W-:Y:S01]  /*6a30*/  DSETP.MAX.AND P0, P1, R18.reuse, R38, PT ;  /* 0x000000261200722a */ /* 0x040fe2000390f000 */
[----:B------:R-:W-:Y:S01]  /*6a40*/  IMAD.MOV.U32 R21, RZ, RZ, R19 ;  /* 0x000000ffff157224 */ /* 0x000fe200078e0013 */
[----:B------:R-:W-:Y:S01]  /*6a50*/  DMUL R22, R18, R22 ;  /* 0x0000001612167228 */ /* 0x000fe20000000000 */
[----:B------:R-:W-:Y:S01]  /*6a60*/  IMAD.MOV.U32 R25, RZ, RZ, R38 ;  /* 0x000000ffff197224 */ /* 0x000fe200078e0026 */
[----:B------:R-:W-:Y:S01]  /*6a70*/  UMOV UR4, 0xffffffff ;  /* 0xffffffff00047882 */ /* 0x000fe20000000000 */
[----:B------:R-:W-:Y:S01]  /*6a80*/  IMAD.MOV.U32 R20, RZ, RZ, R18 ;  /* 0x000000ffff147224 */ /* 0x000fe200078e0012 */
[----:B------:R-:W-:Y:S01]  /*6a90*/  FSEL R27, R21, R39, P0 ;  /* 0x00000027151b7208 */ /* 0x000fe20000000000 */
[----:B------:R-:W-:Y:S01]  /*6aa0*/  UMOV UR5, 0x7fefffff ;  /* 0x7fefffff00057882 */ /* 0x000fe20000000000 */
[----:B------:R-:W-:Y:S01]  /*6ab0*/  SHF.R.U32.HI R21, RZ, 0x14, R37 ;  /* 0x00000014ff157819 */ /* 0x000fe20000011625 */
[----:B------:R-:W-:Y:S01]  /*6ac0*/  BSSY.RECONVERGENT B0, `(.L_x_338) ;  /* 0x000002b000007945 */ /* 0x000fe20003800200 */
[----:B------:R-:W-:Y:S01]  /*6ad0*/  SEL R20, R20, R25, P0 ;  /* 0x0000001914147207 */ /* 0x000fe20000000000 */
[----:B------:R-:W-:-:S03]  /*6ae0*/  DADD R24, |R34|, |R32| ;  /* 0x0000000022187229 */ /* 0x000fc60000000620 */
[----:B------:R-:W-:Y:S01]  /*6af0*/  @P1 LOP3.LUT R27, R39, 0x80000, RZ, 0xfc, !PT ;  /* 0x00080000271b1812 */ /* 0x000fe200078efcff */
[----:B------:R-:W-:Y:S01]  /*6b00*/  DSETP.NEU.AND P1, PT, R18, RZ, PT ;  /* 0x000000ff1200722a */ /* 0x000fe20003f2d000 */
[----:B------:R-:W-:-:S03]  /*6b10*/  LOP3.LUT R18, R21, 0x7ff, RZ, 0xc0, !PT ;  /* 0x000007ff15127812 */ /* 0x000fc600078ec0ff */
[----:B------:R-:W-:Y:S02]  /*6b20*/  IMAD.MOV.U32 R21, RZ, RZ, R27 ;  /* 0x000000ffff157224 */ /* 0x000fe400078e001b */
[----:B------:R-:W-:Y:S02]  /*6b30*/  FSEL R19, R24, R22, !P1 ;  /* 0x0000001618137208 */ /* 0x000fe40004800000 */
[----:B------:R-:W-:Y:S02]  /*6b40*/  FSEL R23, R25, R23, !P1 ;  /* 0x0000001719177208 */ /* 0x000fe40004800000 */
[----:B------:R-:W-:Y:S01]  /*6b50*/  DSETP.GT.AND P0, PT, R20, UR4, PT ;  /* 0x0000000414007e2a */ /* 0x000fe2000bf04000 */
[----:B------:R-:W-:-:S05]  /*6b60*/  VIADD R21, R18, 0xfffffc0c ;  /* 0xfffffc0c12157836 */ /* 0x000fca0000000000 */
[----:B------:R-:W-:Y:S02]  /*6b70*/  FSEL R18, R24, R19, P0 ;  /* 0x0000001318127208 */ /* 0x000fe40000000000 */
[----:B------:R-:W-:Y:S02]  /*6b80*/  SHF.L.U32 R20, R36, R21, RZ ;  /* 0x0000001524147219 */ /* 0x000fe400000006ff */
[----:B------:R-:W-:Y:S02]  /*6b90*/  FSEL R19, R25, R23, P0 ;  /* 0x0000001719137208 */ /* 0x000fe40000000000 */
[----:B------:R-:W-:Y:S02]  /*6ba0*/  ISETP.NE.U32.AND P0, PT, R20, RZ, PT ;  /* 0x000000ff1400720c */ /* 0x000fe40003f05070 */
[----:B------:R-:W-:Y:S02]  /*6bb0*/  SHF.L.U64.HI R21, R36, R21, R37 ;  /* 0x0000001524157219 */ /* 0x000fe40000010225 */
[----:B------:R-:W-:-:S02]  /*6bc0*/  DSETP.NEU.AND P2, PT, R18, RZ, PT ;  /* 0x000000ff1200722a */ /* 0x000fc40003f4d000 */
[----:B------:R-:W-:-:S04]  /*6bd0*/  ISETP.NE.AND.EX P0, PT, R21, -0x80000000, PT, P0 ;  /* 0x800000001500780c */ /* 0x000fc80003f05300 */
[----:B------:R-:W-:Y:S02]  /*6be0*/  PLOP3.LUT P1, PT, P0, PT, PT, 0x8, 0x80 ;  /* 0x000000000080781c */ /* 0x000fe4000072e170 */
[----:B------:R-:W-:-:S06]  /*6bf0*/  ISETP.GE.OR P3, PT, R37, RZ, P2 ;  /* 0x000000ff2500720c */ /* 0x000fcc0001766670 */
[----:B------:R-:W-:Y:S01]  /*6c00*/  @!P2 IMAD.MOV.U32 R22, RZ, RZ, RZ ;  /* 0x000000ffff16a224 */ /* 0x000fe200078e00ff */
        /* <DEDUP_REMOVED lines=10> */
[----:B------:R-:W-:Y:S05]  /*6cb0*/  CALL.REL.NOINC `($_Z5VGCOSPddddS_S_PcbS_$__internal_accurate_pow) ;  /* 0x0000004800747944 */ /* 0x000fea0003c00000 */
[----:B------:R-:W-:Y:S05]  /*6cc0*/  BSYNC.RECONVERGENT B1 ;  /* 0x0000000000017941 */ /* 0x000fea0003800200 */
.L_x_340:
[----:B------:R-:W0:Y:S01]  /*6cd0*/  FRND.F64.TRUNC R20, R36 ;  /* 0x0000002400147313 */ /* 0x000e22000030d800 */
[----:B------:R-:W-:Y:S01]  /*6ce0*/  DADD R24, -RZ, -R22 ;  /* 0x00000000ff187229 */ /* 0x000fe20000000916 */
[----:B------:R-:W-:-:S09]  /*6cf0*/  ISETP.GE.AND P2, PT, R19, RZ, PT ;  /* 0x000000ff1300720c */ /* 0x000fd20003f46270 */
[-C--:B------:R-:W-:Y:S02]  /*6d00*/  FSEL R27, R24, R22.reuse, P1 ;  /* 0x00000016181b7208 */ /* 0x080fe40000800000 */
[-C--:B------:R-:W-:Y:S01]  /*6d10*/  FSEL R24, R25, R23.reuse, P1 ;  /* 0x0000001719187208 */ /* 0x080fe20000800000 */
[----:B0-----:R-:W-:Y:S01]  /*6d20*/  DSETP.NEU.AND P0, PT, R36, R20, PT ;  /* 0x000000142400722a */ /* 0x001fe20003f0d000 */
[----:B------:R-:W-:Y:S02]  /*6d30*/  FSEL R22, R27, R22, !P2 ;  /* 0x000000161b167208 */ /* 0x000fe40005000000 */
[----:B------:R-:W-:-:S03]  /*6d40*/  FSEL R23, R24, R23, !P2 ;  /* 0x0000001718177208 */ /* 0x000fc60005000000 */
[----:B------:R-:W-:Y:S02]  /*6d50*/  @!P2 FSEL R22, R22, RZ, !P0 ;  /* 0x000000ff1616a208 */ /* 0x000fe40004000000 */
[----:B------:R-:W-:-:S07]  /*6d60*/  @!P2 FSEL R23, R23, -QNAN , !P0 ;  /* 0xfff800001717a808 */ /* 0x000fce0004000000 */
.L_x_339:
[----:B------:R-:W-:Y:S05]  /*6d70*/  BSYNC.RECONVERGENT B0 ;  /* 0x0000000000007941 */ /* 0x000fea0003800200 */
.L_x_338:
[----:B------:R-:W-:Y:S01]  /*6d80*/  DADD R20, R18, R36 ;  /* 0x0000000012147229 */ /* 0x000fe20000000024 */
[----:B------:R-:W-:Y:S09]  /*6d90*/  BSSY.RECONVERGENT B0, `(.L_x_341) ;  /* 0x000001d000007945 */ /* 0x000ff20003800200 */
[----:B------:R-:W-:-:S04]  /*6da0*/  LOP3.LUT R20, R21, 0x7ff00000, RZ, 0xc0, !PT ;  /* 0x7ff0000015147812 */ /* 0x000fc800078ec0ff */
[----:B------:R-:W-:-:S13]  /*6db0*/  ISETP.NE.AND P0, PT, R20, 0x7ff00000, PT ;  /* 0x7ff000001400780c */ /* 0x000fda0003f05270 */
[----:B------:R-:W-:Y:S05]  /*6dc0*/  @P0 BRA `(.L_x_342) ;  /* 0x0000000000640947 */ /* 0x000fea0003800000 */
[----:B------:R-:W-:-:S06]  /*6dd0*/  DSETP.NAN.AND P0, PT, R36, R36, PT ;  /* 0x000000242400722a */ /* 0x000fcc0003f08000 */
[----:B------:R-:W-:-:S14]  /*6de0*/  DSETP.NUM.AND P0, PT, R18, R18, !P0 ;  /* 0x000000121200722a */ /* 0x000fdc0004707000 */
[----:B------:R-:W-:Y:S01]  /*6df0*/  @!P0 DADD R22, R18, R36 ;  /* 0x0000000012168229 */ /* 0x000fe20000000024 */
[----:B------:R-:W-:Y:S10]  /*6e00*/  @!P0 BRA `(.L_x_342) ;  /* 0x0000000000548947 */ /* 0x000ff40003800000 */
        /* <DEDUP_REMOVED lines=10> */
.L_x_343:
        /* <DEDUP_REMOVED lines=11> */
.L_x_342:
[----:B------:R-:W-:Y:S05]  /*6f60*/  BSYNC.RECONVERGENT B0 ;  /* 0x0000000000007941 */ /* 0x000fea0003800200 */
.L_x_341:
[----:B------:R-:W-:Y:S01]  /*6f70*/  DADD R26, -RZ, |R32| ;  /* 0x00000000ff1a7229 */ /* 0x000fe20000000520 */
[----:B------:R-:W-:Y:S01]  /*6f80*/  IMAD.MOV.U32 R20, RZ, RZ, 0x1 ;  /* 0x00000001ff147424 */ /* 0x000fe200078e00ff */
[--C-:B------:R-:W-:Y:S01]  /*6f90*/  DADD R28, -RZ, |R34|.reuse ;  /* 0x00000000ff1c7229 */ /* 0x100fe20000000522 */
[----:B------:R-:W-:Y:S01]  /*6fa0*/  BSSY.RECONVERGENT B1, `(.L_x_344) ;  /* 0x000001f000017945 */ /* 0x000fe20003800200 */
[----:B------:R-:W-:Y:S02]  /*6fb0*/  DSETP.GT.AND P1, PT, |R32|, |R34|, PT ;  /* 0x400000222000722a */ /* 0x000fe40003f24200 */
[----:B------:R-:W-:Y:S02]  /*6fc0*/  DSETP.NEU.AND P2, PT, R36, RZ, PT ;  /* 0x000000ff2400722a */ /* 0x000fe40003f4d000 */
[----:B------:R-:W-:-:S04]  /*6fd0*/  DSETP.NEU.AND P0, PT, R18, 1, PT ;  /* 0x3ff000001200742a */ /* 0x000fc80003f0d000 */
        /* <DEDUP_REMOVED lines=27> */
.L_x_345:
[----:B------:R-:W-:Y:S05]  /*7190*/  BSYNC.RECONVERGENT B1 ;  /* 0x0000000000017941 */ /* 0x000fea0003800200 */
.L_x_344:
        /* <DEDUP_REMOVED lines=75> */
[----:B------:R-:W-:Y:S02]  /*7650*/  @P3 MOV R27, 0x4002d97c ;  /* 0x4002d97c001b3802 */ /* 0x000fe40000000f00 */
[----:B------:R-:W-:Y:S01]  /*7660*/  @!P1 FSEL R20, R22, R26, !P0 ;  /* 0x0000001a16149208 */ /* 0x000fe20004000000 */
[C-C-:B------:R-:W-:Y:S01]  /*7670*/  @P3 DSETP.NEU.AND P1, PT, |R34|.reuse, |R32|.reuse, PT ;  /* 0x400000202200322a */ /* 0x140fe20003f2d200 */
[----:B------:R-:W-:Y:S01]  /*7680*/  @P3 FSEL R27, R27, 1.8213495016098022461, !P0 ;  /* 0x3fe921fb1b1b3808 */ /* 0x000fe20004000000 */
[----:B------:R-:W-:Y:S01]  /*7690*/  DADD R34, |R34|, |R32| ;  /* 0x0000000022227229 */ /* 0x000fe20000000620 */
[----:B------:R-:W-:Y:S02]  /*76a0*/  @P3 FSEL R25, R25, 3.37028055040000000000e+12, !P0 ;  /* 0x54442d1819193808 */ /* 0x000fe40004000000 */
[----:B------:R-:W-:-:S02]  /*76b0*/  @!P3 FSEL R23, RZ, 2.1426990032196044922, P0 ;  /* 0x400921fbff17b808 */ /* 0x000fc40000000000 */
[----:B------:R-:W-:Y:S02]  /*76c0*/  @P3 FSEL R21, R27, R21, !P1 ;  /* 0x000000151b153208 */ /* 0x000fe40004800000 */
        /* <DEDUP_REMOVED lines=36> */
.L_x_349:
[----:B------:R-:W-:Y:S05]  /*7910*/  BSYNC.RECONVERGENT B3 ;  /* 0x0000000000037941 */ /* 0x000fea0003800200 */
.L_x_348:
[----:B------:R-:W-:-:S07]  /*7920*/  VIADD R36, R21, 0x1 ;  /* 0x0000000115247836 */ /* 0x000fce0000000000 */
.L_x_347:
[----:B------:R-:W-:Y:S05]  /*7930*/  BSYNC.RECONVERGENT B2 ;  /* 0x0000000000027941 */ /* 0x000fea0003800200 */
.L_x_346:
        /* <DEDUP_REMOVED lines=57> */
.L_x_351:
[----:B------:R-:W-:Y:S05]  /*7cd0*/  BSYNC.RECONVERGENT B2 ;  /* 0x0000000000027941 */ /* 0x000fea0003800200 */
.L_x_350:
[----:B------:R-:W0:Y:S01]  /*7ce0*/  LDCU.64 UR4, c[0x4][0x8] ;  /* 0x01000100ff0477ac */ /* 0x000e220008000a00 */
[C---:B------:R-:W-:Y:S01]  /*7cf0*/  IMAD.SHL.U32 R20, R38.reuse, 0x40, RZ ;  /* 0x0000004026147824 */ /* 0x040fe200078e00ff */
[----:B------:R-:W-:Y:S01]  /*7d00*/  LOP3.LUT R32, R38, 0x1, RZ, 0xc0, !PT ;  /* 0x0000000126207812 */ /* 0x000fe200078ec0ff */
[----:B------:R-:W-:Y:S01]  /*7d10*/  IMAD.MOV.U32 R42, RZ, RZ, 0x20fd8164 ;  /* 0x20fd8164ff2a7424 */ /* 0x000fe200078e00ff */
[----:B------:R-:W1:Y:S02]  /*7d20*/  LDCU.128 UR8, c[0x0][0x390] ;  /* 0x00007200ff0877ac */ /* 0x000e640008000c00 */
[----:B------:R-:W-:-:S04]  /*7d30*/  LOP3.LUT R20, R20, 0x40, RZ, 0xc0, !PT ;  /* 0x0000004014147812 */ /* 0x000fc800078ec0ff */
[----:B0-----:R-:W-:-:S05]  /*7d40*/  IADD3 R40, P0, PT, R20, UR4, RZ ;  /* 0x0000000414287c10 */ /* 0x001fca000ff1e0ff */
[----:B------:R-:W-:-:S05]  /*7d50*/  IMAD.X R41, RZ, RZ, UR5, P0 ;  /* 0x00000005ff297e24 */ /* 0x000fca00080e06ff */
[----:B------:R-:W2:Y:S04]  /*7d60*/  LDG.E.128.CONSTANT R20, desc[UR6][R40.64] ;  /* 0x0000000628147981 */ /* 0x000ea8000c1e9d00 */
[----:B------:R-:W3:Y:S04]  /*7d70*/  LDG.E.128.CONSTANT R24, desc[UR6][R40.64+0x10] ;  /* 0x0000100628187981 */ /* 0x000ee8000c1e9d00 */
[----:B------:R-:W4:Y:S01]  /*7d80*/  LDG.E.128.CONSTANT R28, desc[UR6][R40.64+0x20] ;  /* 0x00002006281c7981 */ /* 0x000f22000c1e9d00 */
[----:B------:R-:W-:Y:S01]  /*7d90*/  IMAD.MOV.U32 R39, RZ, RZ, 0x3da8ff83 ;  /* 0x3da8ff83ff277424 */ /* 0x000fe200078e00ff */
[----:B------:R-:W-:Y:S01]  /*7da0*/  ISETP.NE.U32.AND P0, PT, R32, 0x1, PT ;  /* 0x000000012000780c */ /* 0x000fe20003f05070 */
[----:B------:R-:W-:Y:S01]  /*7db0*/  DMUL R32, R36, R36 ;  /* 0x0000002424207228 */ /* 0x000fe20000000000 */
[----:B------:R-:W-:Y:S01]  /*7dc0*/  BSSY.RECONVERGENT B2, `(.L_x_352) ;  /* 0x0000032000027945 */ /* 0x000fe20003800200 */
[----:B-1----:R-:W-:Y:S01]  /*7dd0*/  DADD R8, R8, UR8 ;  /* 0x0000000808087e29 */ /* 0x002fe20008000000 */
[----:B------:R-:W-:-:S02]  /*7de0*/  FSEL R42, R42, -8.06006814911005101289e+34, !P0 ;  /* 0xf9785eba2a2a7808 */ /* 0x000fc40004000000 */
[----:B------:R-:W-:-:S05]  /*7df0*/  FSEL R43, -R39, 0.11223486810922622681, !P0 ;  /* 0x3de5db65272b7808 */ /* 0x000fca0004000100 */
[----:B------:R-:W-:-:S08]  /*7e00*/  DADD R8, R8, -UR10 ;  /* 0x8000000a08087e29 */ /* 0x000fd00008000000 */
[----:B------:R-:W-:-:S08]  /*7e10*/  DMUL R8, R8, R16 ;  /* 0x0000001008087228 */ /* 0x000fd00000000000 */
[----:B------:R-:W-:Y:S02]  /*7e20*/  DMUL R8, R6, R8 ;  /* 0x0000000806087228 */ /* 0x000fe40000000000 */
[----:B--2---:R-:W-:-:S08]  /*7e30*/  DFMA R20, R32, R42, R20 ;  /* 0x0000002a2014722b */ /* 0x004fd00000000014 */
[----:B------:R-:W-:Y:S02]  /*7e40*/  DFMA R20, R32, R20, R22 ;  /* 0x000000142014722b */ /* 0x000fe40000000016 */
[----:B------:R-:W-:-:S06]  /*7e50*/  DADD R22, RZ, R8 ;  /* 0x00000000ff167229 */ /* 0x000fcc0000000008 */
[----:B---3--:R-:W-:Y:S02]  /*7e60*/  DFMA R20, R32, R20, R24 ;  /* 0x000000142014722b */ /* 0x008fe40000000018 */
[----:B------:R-:W-:-:S06]  /*7e70*/  DSETP.NEU.AND P1, PT, |R22|, +INF , PT ;  /* 0x7ff000001600742a */ /* 0x000fcc0003f2d200 */
[----:B------:R-:W-:-:S08]  /*7e80*/  DFMA R20, R32, R20, R26 ;  /* 0x000000142014722b */ /* 0x000fd0000000001a */
[----:B----4-:R-:W-:Y:S01]  /*7e90*/  DFMA R20, R32, R20, R28 ;  /* 0x000000142014722b */ /* 0x010fe2000000001c */
[----:B------:R-:W-:Y:S01]  /*7ea0*/  @!P1 IMAD.MOV.U32 R24, RZ, RZ, RZ ;  /* 0x000000ffff189224 */ /* 0x000fe200078e00ff */
[----:B------:R-:W-:-:S06]  /*7eb0*/  @!P1 DMUL R28, RZ, R22 ;  /* 0x00000016ff1c9228 */ /* 0x000fcc0000000000 */
[----:B------:R-:W-:-:S08]  /*7ec0*/  DFMA R20, R32, R20, R30 ;  /* 0x000000142014722b */ /* 0x000fd0000000001e */
        /* <DEDUP_REMOVED lines=8> */
[----:B------:R-:W-:-:S05]  /*7f50*/  DMUL R6, RZ, R8 ;  /* 0x00000008ff067228 */ /* 0x000fca0000000000 */
[----:B------:R-:W-:Y:S01]  /*7f60*/  DMUL R8, R18, R16 ;  /* 0x0000001012087228 */ /* 0x000fe20000000000 */
        /* <DEDUP_REMOVED lines=18> */
[----:B------:R-:W-:-:S07]  /*8090*/  MOV R40, 0x80b0 ;  /* 0x000080b000287802 */ /* 0x000fce0000000f00 */
[----:B------:R-:W-:Y:S05]  /*80a0*/  CALL.REL.NOINC `($_Z5VGCOSPddddS_S_PcbS_$__internal_trig_reduction_slowpathd) ;  /* 0x0000004000387944 */ /* 0x000fea0003c00000 */
[----:B------:R-:W-:Y:S02]  /*80b0*/  IMAD.MOV.U32 R24, RZ, RZ, R21 ;  /* 0x000000ffff187224 */ /* 0x000fe400078e0015 */
[----:B------:R-:W-:Y:S02]  /*80c0*/  IMAD.MOV.U32 R28, RZ, RZ, R22 ;  /* 0x000000ffff1c7224 */ /* 0x000fe400078e0016 */
[----:B------:R-:W-:-:S07]  /*80d0*/  IMAD.MOV.U32 R29, RZ, RZ, R23 ;  /* 0x000000ffff1d7224 */ /* 0x000fce00078e0017 */
.L_x_353:
[----:B------:R-:W-:Y:S05]  /*80e0*/  BSYNC.RECONVERGENT B2 ;  /* 0x0000000000027941 */ /* 0x000fea0003800200 */
.L_x_352:
[----:B------:R-:W-:Y:S01]  /*80f0*/  IMAD.MOV.U32 R16, RZ, RZ, 0x652b82fe ;  /* 0x652b82feff107424 */ /* 0x000fe200078e00ff */
[----:B------:R-:W-:Y:S01]  /*8100*/  UMOV UR4, 0xfefa39ef ;  /* 0xfefa39ef00047882 */ /* 0x000fe20000000000 */
[----:B------:R-:W-:Y:S01]  /*8110*/  IMAD.MOV.U32 R17, RZ, RZ, 0x3ff71547 ;  /* 0x3ff71547ff117424 */ /* 0x000fe200078e00ff */
[----:B------:R-:W-:Y:S01]  /*8120*/  UMOV UR5, 0x3fe62e42 ;  /* 0x3fe62e4200057882 */ /* 0x000fe20000000000 */
[----:B------:R-:W-:Y:S01]  /*8130*/  DMUL R26, R28, R28 ;  /* 0x0000001c1c1a7228 */ /* 0x000fe20000000000 */
[----:B------:R-:W-:Y:S01]  /*8140*/  IMAD.MOV.U32 R30, RZ, RZ, 0x2cb0d246 ;  /* 0x2cb0d246ff1e7424 */ /* 0x000fe200078e00ff */
[----:B------:R-:W-:Y:S01]  /*8150*/  UMOV UR8, 0xf9785eba ;  /* 0xf9785eba00087882 */ /* 0x000fe20000000000 */
[----:B------:R-:W-:Y:S01]  /*8160*/  IMAD.MOV.U32 R31, RZ, RZ, 0x3e5ae5f1 ;  /* 0x3e5ae5f1ff1f7424 */ /* 0x000fe200078e00ff */
[----:B------:R-:W-:Y:S01]  /*8170*/  DFMA R16, R6, R16, 6.75539944105574400000e+15 ;  /* 0x433800000610742b */ /* 0x000fe20000000010 */
[----:B------:R-:W-:Y:S01]  /*8180*/  UMOV UR9, 0x3de5db65 ;  /* 0x3de5db6500097882 */ /* 0x000fe20000000000 */
[----:B------:R-:W-:Y:S01]  /*8190*/  DMUL R34, R18, R34 ;  /* 0x0000002212227228 */ /* 0x000fe20000000000 */
[C---:B------:R-:W-:Y:S01]  /*81a0*/  LOP3.LUT P0, RZ, R24.reuse, 0x2, RZ, 0xc0, !PT ;  /* 0x0000000218ff7812 */ /* 0x040fe2000780c0ff */
[----:B------:R-:W-:Y:S01]  /*81b0*/  BSSY.RECONVERGENT B0, `(.L_x_354) ;  /* 0x0000068000007945 */ /* 0x000fe20003800200 */
[----:B------:R-:W-:Y:S01]  /*81c0*/  DFMA R30, R26, UR8, -R30 ;  /* 0x000000081a1e7c2b */ /* 0x000fe2000800081e */
[----:B------:R-:W-:Y:S01]  /*81d0*/  UMOV UR8, 0x14761f65 ;  /* 0x14761f6500087882 */ /* 0x000fe20000000000 */
[----:B------:R-:W-:Y:S01]  /*81e0*/  UMOV UR9, 0x3f2a01a0 ;  /* 0x3f2a01a000097882 */ /* 0x000fe20000000000 */
[----:B------:R-:W-:Y:S01]  /*81f0*/  DADD R22, R16, -6.75539944105574400000e+15 ;  /* 0xc338000010167429 */ /* 0x000fe20000000000 */
[----:B------:R-:W-:-:S02]  /*8200*/  LOP3.LUT R25, R24, 0x1, RZ, 0xc0, !PT ;  /* 0x0000000118197812 */ /* 0x000fc400078ec0ff */
[----:B------:R-:W-:Y:S02]  /*8210*/  FSETP.GEU.AND P3, PT, |R7|, 4.1917929649353027344, PT ;  /* 0x4086232b0700780b */ /* 0x000fe40003f6e200 */
[----:B------:R-:W-:-:S03]  /*8220*/  ISETP.NE.U32.AND P2, PT, R25, 0x1, PT ;  /* 0x000000011900780c */ /* 0x000fc60003f45070 */
        /* <DEDUP_REMOVED lines=16> */
[----:B------:R-:W-:Y:S01]  /*8330*/  MOV R20, 0xc1ef8528 ;  /* 0xc1ef852800147802 */ /* 0x000fe20000000f00 */
[----:B------:R-:W-:Y:S01]  /*8340*/  IMAD.MOV.U32 R21, RZ, RZ, 0x3e21eea7 ;  /* 0x3e21eea7ff157424 */ /* 0x000fe200078e00ff */
[----:B------:R-:W-:-:S04]  /*8350*/  UMOV UR5, 0x3da8ff83 ;  /* 0x3da8ff8300057882 */ /* 0x000fc80000000000 */
[----:B------:R-:W-:Y:S01]  /*8360*/  DFMA R32, R22, R32, UR8 ;  /* 0x0000000816207e2b */ /* 0x000fe20008000020 */
[----:B------:R-:W-:Y:S01]  /*8370*/  UMOV UR8, 0x69ace392 ;  /* 0x69ace39200087882 */ /* 0x000fe20000000000 */
[C---:B------:R-:W-:Y:S01]  /*8380*/  DFMA R20, R26.reuse, -UR4, R20 ;  /* 0x800000041a147c2b */ /* 0x040fe20008000014 */
[----:B------:R-:W-:Y:S01]  /*8390*/  UMOV UR9, 0x3ec71de3 ;  /* 0x3ec71de300097882 */ /* 0x000fe20000000000 */
[----:B------:R-:W-:Y:S01]  /*83a0*/  UMOV UR4, 0x8e06e6d9 ;  /* 0x8e06e6d900047882 */ /* 0x000fe20000000000 */
[----:B------:R-:W-:Y:S01]  /*83b0*/  UMOV UR5, 0x3e927e4f ;  /* 0x3e927e4f00057882 */ /* 0x000fe20000000000 */
[C---:B------:R-:W-:Y:S01]  /*83c0*/  DFMA R30, R26.reuse, R30, UR8 ;  /* 0x000000081a1e7e2b */ /* 0x040fe2000800001e */
[----:B------:R-:W-:Y:S01]  /*83d0*/  UMOV UR8, 0x1852b7af ;  /* 0x1852b7af00087882 */ /* 0x000fe20000000000 */
[----:B------:R-:W-:Y:S02]  /*83e0*/  UMOV UR9, 0x3f56c16c ;  /* 0x3f56c16c00097882 */ /* 0x000fe40000000000 */
[----:B------:R-:W-:Y:S01]  /*83f0*/  DFMA R18, R26, R20, -UR4 ;  /* 0x800000041a127e2b */ /* 0x000fe20008000014 */
[----:B------:R-:W-:Y:S01]  /*8400*/  UMOV UR4, 0x19ddbce9 ;  /* 0x19ddbce900047882 */ /* 0x000fe20000000000 */
[----:B------:R-:W-:Y:S01]  /*8410*/  DFMA R36, R22, R32, UR8 ;  /* 0x0000000816247e2b */ /* 0x000fe20008000020 */
[----:B------:R-:W-:Y:S01]  /*8420*/  UMOV UR8, 0x19db62a1 ;  /* 0x19db62a100087882 */ /* 0x000fe20000000000 */
[----:B------:R-:W-:Y:S01]  /*8430*/  UMOV UR9, 0x3f2a01a0 ;  /* 0x3f2a01a000097882 */ /* 0x000fe20000000000 */
[----:B------:R-:W-:Y:S01]  /*8440*/  DADD R20, |R8|, |R34| ;  /* 0x0000000008147229 */ /* 0x000fe20000000622 */
[----:B------:R-:W-:Y:S01]  /*8450*/  UMOV UR5, 0x3efa01a0 ;  /* 0x3efa01a000057882 */ /* 0x000fe20000000000 */
[C---:B------:R-:W-:Y:S01]  /*8460*/  DFMA R32, R26.reuse, R30, -UR8 ;  /* 0x800000081a207e2b */ /* 0x040fe2000800001e */
[----:B------:R-:W-:Y:S01]  /*8470*/  UMOV UR8, 0x11122322 ;  /* 0x1112232200087882 */ /* 0x000fe20000000000 */
[----:B------:R-:W-:Y:S01]  /*8480*/  UMOV UR9, 0x3f811111 ;  /* 0x3f81111100097882 */ /* 0x000fe20000000000 */
[----:B------:R-:W-:Y:S01]  /*8490*/  DFMA R30, R26, R18, UR4 ;  /* 0x000000041a1e7e2b */ /* 0x000fe20008000012 */
[----:B------:R-:W-:Y:S01]  /*84a0*/  UMOV UR4, 0x16c15d47 ;  /* 0x16c15d4700047882 */ /* 0x000fe20000000000 */
[----:B------:R-:W-:Y:S01]  /*84b0*/  DFMA R36, R22, R36, UR8 ;  /* 0x0000000816247e2b */ /* 0x000fe20008000024 */
[----:B------:R-:W0:Y:S01]  /*84c0*/  MUFU.RCP64H R19, R21 ;  /* 0x0000001500137308 */ /* 0x000e220000001800 */
[----:B------:R-:W-:Y:S01]  /*84d0*/  UMOV UR8, 0x11110818 ;  /* 0x1111081800087882 */ /* 0x000fe20000000000 */
[----:B------:R-:W-:Y:S01]  /*84e0*/  UMOV UR5, 0x3f56c16c ;  /* 0x3f56c16c00057882 */ /* 0x000fe20000000000 */
[C---:B------:R-:W-:Y:S01]  /*84f0*/  DFMA R32, R26.reuse, R32, UR8 ;  /* 0x000000081a207e2b */ /* 0x040fe20008000020 */
[----:B------:R-:W-:Y:S01]  /*8500*/  UMOV UR8, 0x555502a1 ;  /* 0x555502a100087882 */ /* 0x000fe20000000000 */
[----:B------:R-:W-:Y:S01]  /*8510*/  UMOV UR9, 0x3fa55555 ;  /* 0x3fa5555500097882 */ /* 0x000fe20000000000 */
[----:B------:R-:W-:Y:S01]  /*8520*/  DFMA R30, R26, R30, -UR4 ;  /* 0x800000041a1e7e2b */ /* 0x000fe2000800001e */
[----:B------:R-:W-:Y:S01]  /*8530*/  VIADD R18, R21, 0x300402 ;  /* 0x0030040215127836 */ /* 0x000fe20000000000 */
[----:B------:R-:W-:Y:S01]  /*8540*/  DFMA R36, R22, R36, UR8 ;  /* 0x0000000816247e2b */ /* 0x000fe20008000024 */
[----:B------:R-:W-:Y:S01]  /*8550*/  UMOV UR8, 0x55555554 ;  /* 0x5555555400087882 */ /* 0x000fe20000000000 */
[----:B------:R-:W-:Y:S01]  /*8560*/  UMOV UR9, 0x3fc55555 ;  /* 0x3fc5555500097882 */ /* 0x000fe20000000000 */
[----:B------:R-:W-:Y:S01]  /*8570*/  UMOV UR4, 0x55555551 ;  /* 0x5555555100047882 */ /* 0x000fe20000000000 */
[C---:B------:R-:W-:Y:S01]  /*8580*/  DFMA R32, R26.reuse, R32, -UR8 ;  /* 0x800000081a207e2b */ /* 0x040fe20008000020 */
[----:B------:R-:W-:Y:S01]  /*8590*/  UMOV UR5, 0x3fa55555 ;  /* 0x3fa5555500057882 */ /* 0x000fe20000000000 */
[----:B------:R-:W-:Y:S01]  /*85a0*/  UMOV UR8, 0x55555511 ;  /* 0x5555551100087882 */ /* 0x000fe20000000000 */
[----:B------:R-:W-:Y:S01]  /*85b0*/  DFMA R30, R26, R30, UR4 ;  /* 0x000000041a1e7e2b */ /* 0x000fe2000800001e */
[----:B------:R-:W-:Y:S01]  /*85c0*/  UMOV UR4, 0xb ;  /* 0x0000000b00047882 */ /* 0x000fe20000000000 */
[----:B------:R-:W-:Y:S01]  /*85d0*/  DFMA R36, R22, R36, UR8 ;  /* 0x0000000816247e2b */ /* 0x000fe20008000024 */
[----:B------:R-:W-:Y:S01]  /*85e0*/  UMOV UR5, 0x3fe00000 ;  /* 0x3fe0000000057882 */ /* 0x000fe20000000000 */
[----:B0-----:R-:W-:Y:S01]  /*85f0*/  DFMA R38, -R20, R18, 1 ;  /* 0x3ff000001426742b */ /* 0x001fe20000000112 */
[----:B------:R-:W-:Y:S01]  /*8600*/  FSETP.GEU.AND P1, PT, |R18|, 5.8789094863358348022e-39, PT ;  /* 0x004004021200780b */ /* 0x000fe20003f2e200 */
[----:B------:R-:W-:-:S02]  /*8610*/  DFMA R32, R26, R32, RZ ;  /* 0x000000201a20722b */ /* 0x000fc400000000ff */
[----:B------:R-:W-:Y:S02]  /*8620*/  DFMA R30, R26, R30, -0.5 ;  /* 0xbfe000001a1e742b */ /* 0x000fe4000000001e */
[----:B------:R-:W-:Y:S02]  /*8630*/  DFMA R36, R22, R36, UR4 ;  /* 0x0000000416247e2b */ /* 0x000fe40008000024 */
[----:B------:R-:W-:Y:S02]  /*8640*/  DFMA R38, R38, R38, R38 ;  /* 0x000000262626722b */ /* 0x000fe40000000026 */
[----:B------:R-:W-:Y:S02]  /*8650*/  DFMA R28, R32, R28, R28 ;  /* 0x0000001c201c722b */ /* 0x000fe4000000001c */
[----:B------:R-:W-:Y:S02]  /*8660*/  DFMA R30, R26, R30, 1 ;  /* 0x3ff000001a1e742b */ /* 0x000fe4000000001e */
[----:B------:R-:W-:-:S02]  /*8670*/  DFMA R26, R22, R36, 1 ;  /* 0x3ff00000161a742b */ /* 0x000fc40000000024 */
[----:B------:R-:W-:-:S04]  /*8680*/  DFMA R38, R18, R38, R18 ;  /* 0x000000261226722b */ /* 0x000fc80000000012 */
[----:B------:R-:W-:Y:S02]  /*8690*/  LOP3.LUT R19, R29, 0x80000000, RZ, 0x3c, !PT ;  /* 0x800000001d137812 */ /* 0x000fe400078e3cff */
[----:B------:R-:W-:Y:S01]  /*86a0*/  DFMA R26, R22, R26, 1 ;  /* 0x3ff00000161a742b */ /* 0x000fe2000000001a */
[----:B------:R-:W-:Y:S01]  /*86b0*/  FSEL R24, R28, R30, !P2 ;  /* 0x0000001e1c187208 */ /* 0x000fe20005000000 */
[----:B------:R-:W-:Y:S01]  /*86c0*/  DFMA R22, -R20, R38, 1 ;  /* 0x3ff000001416742b */ /* 0x000fe20000000126 */
[----:B------:R-:W-:Y:S02]  /*86d0*/  FSEL R25, R19, R31, !P2 ;  /* 0x0000001f13197208 */ /* 0x000fe40005000000 */
[----:B------:R-:W-:Y:S02]  /*86e0*/  FSEL R19, R31, R29, !P2 ;  /* 0x0000001d1f137208 */ /* 0x000fe40005000000 */
[----:B------:R-:W-:Y:S02]  /*86f0*/  @P0 LOP3.LUT R33, R25, 0x80000000, RZ, 0x3c, !PT ;  /* 0x8000000019210812 */ /* 0x000fe400078e3cff */
[----:B------:R-:W-:Y:S01]  /*8700*/  FSEL R18, R30, R28, !P2 ;  /* 0x0000001c1e127208 */ /* 0x000fe20005000000 */
[----:B------:R-:W-:Y:S01]  /*8710*/  DFMA R22, R38, R22, R38 ;  /* 0x000000162616722b */ /* 0x000fe20000000026 */
[----:B------:R-:W-:Y:S01]  /*8720*/  IMAD R29, R16, 0x100000, R27 ;  /* 0x00100000101d7824 */ /* 0x000fe200078e021b */
[----:B------:R-:W-:Y:S01]  /*8730*/  @P0 LOP3.LUT R31, R19, 0x80000000, RZ, 0x3c, !PT ;  /* 0x80000000131f0812 */ /* 0x000fe200078e3cff */
[----:B------:R-:W-:-:S02]  /*8740*/  @P0 IMAD.MOV.U32 R25, RZ, RZ, R33 ;  /* 0x000000ffff190224 */ /* 0x000fc400078e0021 */
        /* <DEDUP_REMOVED lines=14> */
.L_x_355:
[----:B------:R-:W-:Y:S05]  /*8830*/  BSYNC.RECONVERGENT B0 ;  /* 0x0000000000007941 */ /* 0x000fea0003800200 */
.L_x_354:
[----:B------:R-:W-:Y:S01]  /*8840*/  @P0 IMAD.MOV.U32 R19, RZ, RZ, R31 ;  /* 0x000000ffff130224 */ /* 0x000fe200078e001f */
[----:B------:R-:W-:Y:S01]  /*8850*/  BSSY.RECONVERGENT B0, `(.L_x_356) ;  /* 0x000000a000007945 */ /* 0x000fe20003800200 */
[----:B------:R-:W-:-:S04]  /*8860*/  DMUL R16, R28, R24 ;  /* 0x000000181c107228 */ /* 0x000fc80000000000 */
[----:B------:R-:W-:Y:S01]  /*8870*/  DMUL R6, R28, R18 ;  /* 0x000000121c067228 */ /* 0x000fe20000000000 */
[----:B------:R-:W-:Y:S10]  /*8880*/  @P1 BRA `(.L_x_357) ;  /* 0x0000000000181947 */ /* 0x000ff40003800000 */
[----:B------:R-:W-:Y:S01]  /*8890*/  LOP3.LUT R22, R21, 0x7fffffff, RZ, 0xc0, !PT ;  /* 0x7fffffff15167812 */ /* 0x000fe200078ec0ff */
[----:B------:R-:W-:Y:S01]  /*88a0*/  IMAD.MOV.U32 R24, RZ, RZ, R20 ;  /* 0x000000ffff187224 */ /* 0x000fe200078e0014 */
[----:B------:R-:W-:-:S03]  /*88b0*/  MOV R20, 0x88e0 ;  /* 0x000088e000147802 */ /* 0x000fc60000000f00 */
[----:B------:R-:W-:-:S07]  /*88c0*/  VIADD R22, R22, 0xfff00000 ;  /* 0xfff0000016167836 */ /* 0x000fce0000000000 */
[----:B------:R-:W-:Y:S05]  /*88d0*/  CALL.REL.NOINC `($__internal_3_$__cuda_sm20_dblrcp_rn_slowpath_v3) ;  /* 0x00000020008c7944 */ /* 0x000fea0003c00000 */
[----:B------:R-:W-:-:S07]  /*88e0*/  IMAD.MOV.U32 R23, RZ, RZ, R21 ;  /* 0x000000ffff177224 */ /* 0x000fce00078e0015 */
.L_x_357:
[----:B------:R-:W-:Y:S05]  /*88f0*/  BSYNC.RECONVERGENT B0 ;  /* 0x0000000000007941 */ /* 0x000fea0003800200 */
.L_x_356:
[-C--:B------:R-:W-:Y:S01]  /*8900*/  DMUL R8, R8, R22.reuse ;  /* 0x0000001608087228 */ /* 0x080fe20000000000 */
        /* <DEDUP_REMOVED lines=22> */
.L_x_359:
[----:B------:R-:W-:Y:S05]  /*8a70*/  BSYNC.RECONVERGENT B0 ;  /* 0x0000000000007941 */ /* 0x000fea0003800200 */
.L_x_358:
[----:B------:R-:W0:Y:S01]  /*8a80*/  S2UR UR5, SR_CgaCtaId ;  /* 0x00000000000579c3 */ /* 0x000e220000008800 */
[-C--:B------:R-:W-:Y:S01]  /*8a90*/  DMUL R18, R6, R8.reuse ;  /* 0x0000000806127228 */ /* 0x080fe20000000000 */
[----:B------:R-:W-:Y:S01]  /*8aa0*/  ISETP.NE.AND P0, PT, R0, RZ, PT ;  /* 0x000000ff0000720c */ /* 0x000fe20003f05270 */
[C---:B------:R-:W-:Y:S01]  /*8ab0*/  DMUL R8, R16.reuse, R8 ;  /* 0x0000000810087228 */ /* 0x040fe20000000000 */
[----:B------:R-:W-:Y:S01]  /*8ac0*/  UMOV UR4, 0x400 ;  /* 0x0000040000047882 */ /* 0x000fe20000000000 */
[----:B------:R-:W-:Y:S04]  /*8ad0*/  BSSY.RECONVERGENT B2, `(.L_x_360) ;  /* 0x00001a3000027945 */ /* 0x000fe80003800200 */
[-C--:B------:R-:W-:Y:S02]  /*8ae0*/  DFMA R16, R16, R34.reuse, R18 ;  /* 0x000000221010722b */ /* 0x080fe40000000012 */
[----:B------:R-:W-:-:S06]  /*8af0*/  DFMA R8, R6, R34, -R8 ;  /* 0x000000220608722b */ /* 0x000fcc0000000808 */
[-C--:B------:R-:W-:Y:S02]  /*8b00*/  DMUL R16, R16, R20.reuse ;  /* 0x0000001410107228 */ /* 0x080fe40000000000 */
[----:B------:R-:W-:Y:S01]  /*8b10*/  DMUL R8, R8, R20 ;  /* 0x0000001408087228 */ /* 0x000fe20000000000 */
[----:B0-----:R-:W-:-:S06]  /*8b20*/  ULEA UR4, UR5, UR4, 0x18 ;  /* 0x0000000405047291 */ /* 0x001fcc000f8ec0ff */
[----:B------:R-:W-:Y:S01]  /*8b30*/  LEA R6, R0, UR4, 0x4 ;  /* 0x0000000400067c11 */ /* 0x000fe2000f8e20ff */
[----:B------:R-:W-:Y:S06]  /*8b40*/  @P0 BRA `(.L_x_361) ;  /* 0x0000000c003c0947 */ /* 0x000fec0003800000 */
        /* <DEDUP_REMOVED lines=8> */
[----:B------:R-:W-:-:S04]  /*8bd0*/  FSETP.GEU.AND P0, PT, |R4|, 5.8789094863358348022e-39, PT ;  /* 0x004004020400780b */ /* 0x000fc80003f0e200 */
[----:B------:R-:W-:Y:S02]  /*8be0*/  DMUL R10, RZ, R10 ;  /* 0x0000000aff0a7228 */ /* 0x000fe40000000000 */
[----:B0-----:R-:W-:-:S06]  /*8bf0*/  DFMA R18, -|R12|, R4, 1 ;  /* 0x3ff000000c12742b */ /* 0x001fcc0000000304 */
[----:B------:R-:W-:Y:S02]  /*8c00*/  DMUL R14, RZ, R10 ;  /* 0x0000000aff0e7228 */ /* 0x000fe40000000000 */
[----:B------:R-:W-:Y:S02]  /*8c10*/  DADD R10, RZ, R10 ;  /* 0x00000000ff0a7229 */ /* 0x000fe4000000000a */
[----:B------:R-:W-:-:S08]  /*8c20*/  DFMA R18, R18, R18, R18 ;  /* 0x000000121212722b */ /* 0x000fd00000000012 */
[----:B------:R-:W-:-:S08]  /*8c30*/  DFMA R18, R4, R18, R4 ;  /* 0x000000120412722b */ /* 0x000fd00000000004 */
[----:B------:R-:W-:-:S08]  /*8c40*/  DFMA R20, -|R12|, R18, 1 ;  /* 0x3ff000000c14742b */ /* 0x000fd00000000312 */
[----:B------:R-:W-:Y:S01]  /*8c50*/  DFMA R20, R18, R20, R18 ;  /* 0x000000141214722b */ /* 0x000fe20000000012 */
[----:B------:R-:W-:Y:S10]  /*8c60*/  @P0 BRA `(.L_x_363) ;  /* 0x0000000000180947 */ /* 0x000ff40003800000 */
[----:B------:R-:W-:Y:S01]  /*8c70*/  LOP3.LUT R22, R25, 0x7fffffff, RZ, 0xc0, !PT ;  /* 0x7fffffff19167812 */ /* 0x000fe200078ec0ff */
[----:B------:R-:W-:Y:S01]  /*8c80*/  IMAD.MOV.U32 R21, RZ, RZ, R25 ;  /* 0x000000ffff157224 */ /* 0x000fe200078e0019 */
[----:B------:R-:W-:-:S03]  /*8c90*/  MOV R20, 0x8cc0 ;  /* 0x00008cc000147802 */ /* 0x000fc60000000f00 */
[----:B------:R-:W-:-:S07]  /*8ca0*/  VIADD R22, R22, 0xfff00000 ;  /* 0xfff0000016167836 */ /* 0x000fce0000000000 */
[----:B------:R-:W-:Y:S05]  /*8cb0*/  CALL.REL.NOINC `($__internal_3_$__cuda_sm20_dblrcp_rn_slowpath_v3) ;  /* 0x0000001c00947944 */ /* 0x000fea0003c00000 */
[----:B------:R-:W-:-:S07]  /*8cc0*/  IMAD.MOV.U32 R20, RZ, RZ, R22 ;  /* 0x000000ffff147224 */ /* 0x000fce00078e0016 */
.L_x_363:
[----:B------:R-:W-:Y:S05]  /*8cd0*/  BSYNC.RECONVERGENT B0 ;  /* 0x0000000000007941 */ /* 0x000fea0003800200 */
.L_x_362:
        /* <DEDUP_REMOVED lines=23> */
.L_x_365:
[----:B------:R-:W-:Y:S05]  /*8e50*/  BSYNC.RECONVERGENT B0 ;  /* 0x0000000000007941 */ /* 0x000fea0003800200 */
.L_x_364:
        /* <DEDUP_REMOVED lines=30> */
.L_x_367:
[----:B------:R-:W-:Y:S05]  /*9040*/  BSYNC.RECONVERGENT B3 ;  /* 0x0000000000037941 */ /* 0x000fea0003800200 */
.L_x_366:
[----:B------:R-:W-:Y:S01]  /*9050*/  IMAD.MOV.U32 R10, RZ, RZ, 0x652b82fe ;  /* 0x652b82feff0a7424 */ /* 0x000fe200078e00ff */
[----:B------:R-:W-:Y:S01]  /*9060*/  UMOV UR4, 0xfefa39ef ;  /* 0xfefa39ef00047882 */ /* 0x000fe20000000000 */
[----:B------:R-:W-:Y:S01]  /*9070*/  IMAD.MOV.U32 R11, RZ, RZ, 0x3ff71547 ;  /* 0x3ff71547ff0b7424 */ /* 0x000fe200078e00ff */
[----:B------:R-:W-:Y:S01]  /*9080*/  UMOV UR5, 0x3fe62e42 ;  /* 0x3fe62e4200057882 */ /* 0x000fe20000000000 */
[----:B------:R-:W-:Y:S02]  /*9090*/  HFMA2 R25, -RZ, RZ, 1.587890625, -1521 ;  /* 0x3e5ae5f1ff197431 */ /* 0x000fe400000001ff */
[----:B------:R-:W-:Y:S01]  /*90a0*/  IMAD.MOV.U32 R24, RZ, RZ, 0x2cb0d246 ;  /* 0x2cb0d246ff187424 */ /* 0x000fe200078e00ff */
[----:B------:R-:W-:Y:S01]  /*90b0*/  UMOV UR8, 0x14761f65 ;  /* 0x14761f6500087882 */ /* 0x000fe20000000000 */
        /* <DEDUP_REMOVED lines=102> */
.L_x_369:
[----:B------:R-:W-:Y:S05]  /*9720*/  BSYNC.RECONVERGENT B0 ;  /* 0x0000000000007941 */ /* 0x000fea0003800200 */
.L_x_368:
        /* <DEDUP_REMOVED lines=17> */
.L_x_361:
        /* <DEDUP_REMOVED lines=9> */
[----:B------:R-:W-:Y:S02]  /*98d0*/  DMUL R14, R4, R14 ;  /* 0x0000000e040e7228 */ /* 0x000fe40000000000 */
[----:B------:R-:W-:Y:S02]  /*98e0*/  DFMA R4, -RZ, R8, R16 ;  /* 0x00000008ff04722b */ /* 0x000fe40000000110 */
[----:B0-----:R-:W-:Y:S02]  /*98f0*/  DFMA R20, -|R12|, R18, 1 ;  /* 0x3ff000000c14742b */ /* 0x001fe40000000312 */
[----:B------:R-:W-:Y:S02]  /*9900*/  DFMA R8, RZ, R16, R8 ;  /* 0x00000010ff08722b */ /* 0x000fe40000000008 */
[----:B------:R-:W-:Y:S02]  /*9910*/  DMUL R16, RZ, R14 ;  /* 0x0000000eff107228 */ /* 0x000fe40000000000 */
[----:B------:R-:W-:-:S02]  /*9920*/  DADD R14, RZ, R14 ;  /* 0x00000000ff0e7229 */ /* 0x000fc4000000000e */
        /* <DEDUP_REMOVED lines=11> */
.L_x_372:
[----:B------:R-:W-:Y:S05]  /*99e0*/  BSYNC.RECONVERGENT B0 ;  /* 0x0000000000007941 */ /* 0x000fea0003800200 */
.L_x_371:
        /* <DEDUP_REMOVED lines=23> */
.L_x_374:
[----:B------:R-:W-:Y:S05]  /*9b60*/  BSYNC.RECONVERGENT B0 ;  /* 0x0000000000007941 */ /* 0x000fea0003800200 */
.L_x_373:
        /* <DEDUP_REMOVED lines=30> */
.L_x_376:
[----:B------:R-:W-:Y:S05]  /*9d50*/  BSYNC.RECONVERGENT B3 ;  /* 0x0000000000037941 */ /* 0x000fea0003800200 */
.L_x_375:
        /* <DEDUP_REMOVED lines=102> */
[----:B------:R-:W-:-:S04]  /*a3c0*/  @!P2 SHF.R.S32.HI R7, RZ, 0x1, R7 ;  /* 0x00000001ff07a819 */ /* 0x000fc80000011407 */
[----:B------:R-:W-:Y:S01]  /*a3d0*/  @!P2 LEA R11, R7, R27, 0x14 ;  /* 0x0000001b070ba211 */ /* 0x000fe200078ea0ff */
[----:B------:R-:W-:-:S05]  /*a3e0*/  @!P2 IMAD.IADD R12, R12, 0x1, -R7 ;  /* 0x000000010c0ca824 */ /* 0x000fca00078e0a07 */
[----:B------:R-:W-:Y:S01]  /*a3f0*/  @!P2 LEA R13, R12, 0x3ff00000, 0x14 ;  /* 0x3ff000000c0da811 */ /* 0x000fe200078ea0ff */
[----:B------:R-:W-:-:S06]  /*a400*/  @!P2 IMAD.MOV.U32 R12, RZ, RZ, RZ ;  /* 0x000000ffff0ca224 */ /* 0x000fcc00078e00ff */
[----:B------:R-:W-:-:S11]  /*a410*/  @!P2 DMUL R18, R10, R12 ;  /* 0x0000000c0a12a228 */ /* 0x000fd60000000000 */
.L_x_378:
[----:B------:R-:W-:Y:S05]  /*a420*/  BSYNC.RECONVERGENT B0 ;  /* 0x0000000000007941 */ /* 0x000fea0003800200 */
.L_x_377:
        /* <DEDUP_REMOVED lines=13> */
.L_x_370:
[----:B------:R-:W-:Y:S05]  /*a500*/  BSYNC.RECONVERGENT B2 ;  /* 0x0000000000027941 */ /* 0x000fea0003800200 */
.L_x_360:
[----:B------:R-:W2:Y:S01]  /*a510*/  LDCU UR4, c[0x0][0x360] ;  /* 0x00006c00ff0477ac */ /* 0x000ea20008000800 */
[----:B------:R-:W-:Y:S01]  /*a520*/  BAR.SYNC.DEFER_BLOCKING 0x0 ;  /* 0x0000000000007b1d */ /* 0x000fe20000010000 */
[----:B------:R-:W-:Y:S01]  /*a530*/  ISETP.NE.AND P1, PT, R0, RZ, PT ;  /* 0x000000ff0000720c */ /* 0x000fe20003f25270 */
[----:B--2---:R-:W-:-:S09]  /*a540*/  UISETP.GE.U32.AND UP0, UPT, UR4, 0x2, UPT ;  /* 0x000000020400788c */ /* 0x004fd2000bf06070 */
[----:B------:R-:W-:Y:S05]  /*a550*/  BRA.U !UP0, `(.L_x_379) ;  /* 0x0000000108347547 */ /* 0x000fea000b800000 */
[----:B------:R-:W-:-:S07]  /*a560*/  IMAD.U32 R2, RZ, RZ, UR4 ;  /* 0x00000004ff027e24 */ /* 0x000fce000f8e00ff */
.L_x_380:
[----:B------:R-:W-:-:S04]  /*a570*/  SHF.R.U32.HI R3, RZ, 0x1, R2 ;  /* 0x00000001ff037819 */ /* 0x000fc80000011602 */
[----:B------:R-:W-:-:S13]  /*a580*/  ISETP.GE.U32.AND P0, PT, R0, R3, PT ;  /* 0x000000030000720c */ /* 0x000fda0003f06070 */
[----:B-1----:R-:W-:Y:S01]  /*a590*/  @!P0 IMAD R12, R3, 0x10, R6 ;  /* 0x00000010030c8824 */ /* 0x002fe200078e0206 */
[----:B0-2---:R-:W-:Y:S05]  /*a5a0*/  @!P0 LDS.128 R8, [R6] ;  /* 0x0000000006088984 */ /* 0x005fea0000000c00 */
        /* <DEDUP_REMOVED lines=8> */
.L_x_379:
[----:B------:R-:W-:Y:S05]  /*a630*/  @P1 EXIT ;  /* 0x000000000000194d */ /* 0x000fea0003800000 */
[----:B------:R-:W1:Y:S01]  /*a640*/  S2R R0, SR_CTAID.X ;  /* 0x0000000000007919 */ /* 0x000e620000002500 */
[----:B------:R-:W1:Y:S01]  /*a650*/  LDC.64 R2, c[0x0][0x3a8] ;  /* 0x0000ea00ff027b82 */ /* 0x000e620000000a00 */
[----:B------:R-:W3:Y:S01]  /*a660*/  LDCU.64 UR4, c[0x0][0x390] ;  /* 0x00007200ff0477ac */ /* 0x000ee20008000a00 */
[----:B-1----:R-:W-:-:S06]  /*a670*/  IMAD.WIDE.U32 R12, R0, 0x8, R2 ;  /* 0x00000008000c7825 */ /* 0x002fcc00078e0002 */
[----:B------:R-:W1:Y:S01]  /*a680*/  LDC.64 R2, c[0x0][0x3a0] ;  /* 0x0000e800ff027b82 */ /* 0x000e620000000a00 */
[----:B------:R-:W3:Y:S01]  /*a690*/  LDG.E.64 R4, desc[UR6][R12.64] ;  /* 0x000000060c047981 */ /* 0x000ee2000c1e1b00 */
[----:B-1----:R-:W-:-:S06]  /*a6a0*/  IMAD.WIDE.U32 R2, R0, 0x8, R2 ;  /* 0x0000000800027825 */ /* 0x002fcc00078e0002 */
[----:B------:R-:W5:Y:S01]  /*a6b0*/  LDG.E.64 R2, desc[UR6][R2.64] ;  /* 0x0000000602027981 */ /* 0x000f62000c1e1b00 */
[----:B--2---:R-:W-:Y:S02]  /*a6c0*/  IMAD.MOV.U32 R6, RZ, RZ, 0x652b82fe ;  /* 0x652b82feff067424 */ /* 0x004fe400078e00ff */
[----:B------:R-:W-:Y:S01]  /*a6d0*/  IMAD.MOV.U32 R7, RZ, RZ, 0x3ff71547 ;  /* 0x3ff71547ff077424 */ /* 0x000fe200078e00ff */
[----:B---3--:R-:W-:Y:S01]  /*a6e0*/  DMUL R4, R4, -UR4 ;  /* 0x8000000404047c28 */ /* 0x008fe20008000000 */
[----:B------:R-:W-:Y:S01]  /*a6f0*/  UMOV UR4, 0xfefa39ef ;  /* 0xfefa39ef00047882 */ /* 0x000fe20000000000 */
[----:B------:R-:W-:-:S06]  /*a700*/  UMOV UR5, 0x3fe62e42 ;  /* 0x3fe62e4200057882 */ /* 0x000fcc0000000000 */
[----:B------:R-:W-:Y:S02]  /*a710*/  DFMA R6, R4, R6, 6.75539944105574400000e+15 ;  /* 0x433800000406742b */ /* 0x000fe40000000006 */
[----:B------:R-:W-:-:S06]  /*a720*/  FSETP.GEU.AND P0, PT, |R5|, 4.1917929649353027344, PT ;  /* 0x4086232b0500780b */ /* 0x000fcc0003f0e200 */
[----:B0-----:R-:W-:-:S08]  /*a730*/  DADD R8, R6, -6.75539944105574400000e+15 ;  /* 0xc338000006087429 */ /* 0x001fd00000000000 */
        /* <DEDUP_REMOVED lines=51> */
.L_x_381:
[----:B------:R-:W0:Y:S01]  /*aa70*/  S2UR UR5, SR_CgaCtaId ;  /* 0x00000000000579c3 */ /* 0x000e220000008800 */
[----:B------:R-:W-:Y:S01]  /*aa80*/  UMOV UR4, 0x400 ;  /* 0x0000040000047882 */ /* 0x000fe20000000000 */
[----:B-----5:R-:W-:-:S06]  /*aa90*/  DMUL R2, R2, R10 ;  /* 0x0000000a02027228 */ /* 0x020fcc0000000000 */
[----:B------:R-:W1:Y:S01]  /*aaa0*/  LDC.64 R6, c[0x0][0x3c0] ;  /* 0x0000f000ff067b82 */ /* 0x000e620000000a00 */
[----:B0-----:R-:W-:-:S09]  /*aab0*/  ULEA UR4, UR5, UR4, 0x18 ;  /* 0x0000000405047291 */ /* 0x001fd2000f8ec0ff */
[----:B------:R-:W0:Y:S02]  /*aac0*/  LDS.64 R4, [UR4] ;  /* 0x00000004ff047984 */ /* 0x000e240008000a00 */
[----:B0-----:R-:W-:Y:S01]  /*aad0*/  DMUL R2, R2, R4 ;  /* 0x0000000402027228 */ /* 0x001fe20000000000 */
[----:B-1----:R-:W-:-:S06]  /*aae0*/  IMAD.WIDE.U32 R4, R0, 0x8, R6 ;  /* 0x0000000800047825 */ /* 0x002fcc00078e0006 */
[----:B------:R-:W-:Y:S01]  /*aaf0*/  STG.E.64 desc[UR6][R4.64], R2 ;  /* 0x0000000204007986 */ /* 0x000fe2000c101b06 */
[----:B------:R-:W-:Y:S05]  /*ab00*/  EXIT ;  /* 0x000000000000794d */ /* 0x000fea0003800000 */
        .weak           $__internal_3_$__cuda_sm20_dblrcp_rn_slowpath_v3
        .type           $__internal_3_$__cuda_sm20_dblrcp_rn_slowpath_v3,@function
        .size           $__internal_3_$__cuda_sm20_dblrcp_rn_slowpath_v3,($__internal_4_$__cuda_sm20_div_rn_f64_full - $__internal_3_$__cuda_sm20_dblrcp_rn_slowpath_v3)
$__internal_3_$__cuda_sm20_dblrcp_rn_slowpath_v3:
[----:B------:R-:W-:Y:S01]  /*ab10*/  IMAD.MOV.U32 R25, RZ, RZ, R21 ;  /* 0x000000ffff197224 */ /* 0x000fe200078e0015 */
[----:B------:R-:W-:Y:S05]  /*ab20*/  BSSY.RECONVERGENT B1, `(.L_x_382) ;  /* 0x0000023000017945 */ /* 0x000fea0003800200 */
        /* <DEDUP_REMOVED lines=23> */
.L_x_385:
        /* <DEDUP_REMOVED lines=9> */
.L_x_383:
[----:B------:R-:W-:Y:S01]  /*ad30*/  LOP3.LUT R27, R25, 0x80000, RZ, 0xfc, !PT ;  /* 0x00080000191b7812 */ /* 0x000fe200078efcff */
[----:B------:R-:W-:-:S07]  /*ad40*/  IMAD.MOV.U32 R26, RZ, RZ, R24 ;  /* 0x000000ffff1a7224 */ /* 0x000fce00078e0018 */
.L_x_384:
[----:B------:R-:W-:Y:S05]  /*ad50*/  BSYNC.RECONVERGENT B1 ;  /* 0x0000000000017941 */ /* 0x000fea0003800200 */
.L_x_382:
[----:B------:R-:W-:Y:S02]  /*ad60*/  IMAD.MOV.U32 R24, RZ, RZ, R20 ;  /* 0x000000ffff187224 */ /* 0x000fe400078e0014 */
[----:B------:R-:W-:Y:S02]  /*ad70*/  IMAD.MOV.U32 R25, RZ, RZ, 0x0 ;  /* 0x00000000ff197424 */ /* 0x000fe400078e00ff */
[----:B------:R-:W-:Y:S02]  /*ad80*/  IMAD.MOV.U32 R22, RZ, RZ, R26 ;  /* 0x000000ffff167224 */ /* 0x000fe400078e001a */
[----:B------:R-:W-:Y:S01]  /*ad90*/  IMAD.MOV.U32 R21, RZ, RZ, R27 ;  /* 0x000000ffff157224 */ /* 0x000fe200078e001b */
[----:B------:R-:W-:Y:S06]  /*ada0*/  RET.REL.NODEC R24 `(_Z5VGCOSPddddS_S_PcbS_) ;  /* 0xffffff5018947950 */ /* 0x000fec0003c3ffff */
        .weak           $__internal_4_$__cuda_sm20_div_rn_f64_full
        .type           $__internal_4_$__cuda_sm20_div_rn_f64_full,@function
        .size           $__internal_4_$__cuda_sm20_div_rn_f64_full,($__internal_5_$__cuda_sm20_dsqrt_rn_f64_mediumpath_v1 - $__internal_4_$__cuda_sm20_div_rn_f64_full)
$__internal_4_$__cuda_sm20_div_rn_f64_full:
        /* <DEDUP_REMOVED lines=18> */
[----:B------:R-:W-:Y:S02]  /*aed0*/  @!P0 LOP3.LUT R25, R29, 0x7ff00000, RZ, 0xc0, !PT ;  /* 0x7ff000001d198812 */ /* 0x000fe400078ec0ff */
[----:B------:R-:W-:Y:S02]  /*aee0*/  @!P3 LOP3.LUT R23, R27, 0x7ff00000, RZ, 0xc0, !PT ;  /* 0x7ff000001b17b812 */ /* 0x000fe400078ec0ff */
[----:B------:R-:W-:-:S02]  /*aef0*/  @!P3 MOV R48, RZ ;  /* 0x000000ff0030b202 */ /* 0x000fc40000000f00 */
        /* <DEDUP_REMOVED lines=40> */
[----:B------:R-:W-:Y:S01]  /*b180*/  DMUL.RP R24, R42, R24 ;  /* 0x000000182a187228 */ /* 0x000fe20000008000 */
[----:B------:R-:W-:Y:S01]  /*b190*/  IMAD.MOV.U32 R26, RZ, RZ, RZ ;  /* 0x000000ffff1a7224 */ /* 0x000fe200078e00ff */
[----:B------:R-:W-:-:S05]  /*b1a0*/  IADD3 R21, PT, PT, -R21, -0x43300000, RZ ;  /* 0xbcd0000015157810 */ /* 0x000fca0007ffe1ff */
[----:B------:R-:W-:-:S03]  /*b1b0*/  DFMA R26, R46, -R26, R42 ;  /* 0x8000001a2e1a722b */ /* 0x000fc6000000002a */
[----:B------:R-:W-:-:S07]  /*b1c0*/  LOP3.LUT R20, R25, R20, RZ, 0x3c, !PT ;  /* 0x0000001419147212 */ /* 0x000fce00078e3cff */
[----:B------:R-:W-:-:S04]  /*b1d0*/  FSETP.NEU.AND P0, PT, |R27|, R21, PT ;  /* 0x000000151b00720b */ /* 0x000fc80003f0d200 */
[----:B------:R-:W-:Y:S02]  /*b1e0*/  FSEL R24, R24, R46, !P0 ;  /* 0x0000002e18187208 */ /* 0x000fe40004000000 */
[----:B------:R-:W-:-:S03]  /*b1f0*/  FSEL R25, R20, R47, !P0 ;  /* 0x0000002f14197208 */ /* 0x000fc60004000000 */
[----:B------:R-:W-:Y:S02]  /*b200*/  IMAD.MOV.U32 R46, RZ, RZ, R24 ;  /* 0x000000ffff2e7224 */ /* 0x000fe400078e0018 */
[----:B------:R-:W-:Y:S01]  /*b210*/  IMAD.MOV.U32 R47, RZ, RZ, R25 ;  /* 0x000000ffff2f7224 */ /* 0x000fe200078e0019 */
[----:B------:R-:W-:Y:S06]  /*b220*/  BRA `(.L_x_388) ;  /* 0x0000000000607947 */ /* 0x000fec0003800000 */
.L_x_387:
        /* <DEDUP_REMOVED lines=17> */
.L_x_390:
[----:B------:R-:W-:Y:S01]  /*b340*/  LOP3.LUT R21, R27, 0x80000, RZ, 0xfc, !PT ;  /* 0x000800001b157812 */ /* 0x000fe200078efcff */
[----:B------:R-:W-:-:S04]  /*b350*/  IMAD.MOV.U32 R46, RZ, RZ, R26 ;  /* 0x000000ffff2e7224 */ /* 0x000fc800078e001a */
[----:B------:R-:W-:Y:S01]  /*b360*/  IMAD.MOV.U32 R47, RZ, RZ, R21 ;  /* 0x000000ffff2f7224 */ /* 0x000fe200078e0015 */
[----:B------:R-:W-:Y:S06]  /*b370*/  BRA `(.L_x_388) ;  /* 0x00000000000c7947 */ /* 0x000fec0003800000 */
.L_x_389:
[----:B------:R-:W-:Y:S01]  /*b380*/  LOP3.LUT R21, R31, 0x80000, RZ, 0xfc, !PT ;  /* 0x000800001f157812 */ /* 0x000fe200078efcff */
[----:B------:R-:W-:-:S04]  /*b390*/  IMAD.MOV.U32 R46, RZ, RZ, R30 ;  /* 0x000000ffff2e7224 */ /* 0x000fc800078e001e */
[----:B------:R-:W-:-:S07]  /*b3a0*/  IMAD.MOV.U32 R47, RZ, RZ, R21 ;  /* 0x000000ffff2f7224 */ /* 0x000fce00078e0015 */
.L_x_388:
[----:B------:R-:W-:Y:S05]  /*b3b0*/  BSYNC.RECONVERGENT B0 ;  /* 0x0000000000007941 */ /* 0x000fea0003800200 */
.L_x_386:
[----:B------:R-:W-:Y:S02]  /*b3c0*/  IMAD.MOV.U32 R23, RZ, RZ, 0x0 ;  /* 0x00000000ff177424 */ /* 0x000fe400078e00ff */
[----:B------:R-:W-:Y:S02]  /*b3d0*/  IMAD.MOV.U32 R20, RZ, RZ, R46 ;  /* 0x000000ffff147224 */ /* 0x000fe400078e002e */
[----:B------:R-:W-:Y:S01]  /*b3e0*/  IMAD.MOV.U32 R21, RZ, RZ, R47 ;  /* 0x000000ffff157224 */ /* 0x000fe200078e002f */
[----:B------:R-:W-:Y:S06]  /*b3f0*/  RET.REL.NODEC R22 `(_Z5VGCOSPddddS_S_PcbS_) ;  /* 0xffffff4c16007950 */ /* 0x000fec0003c3ffff */
        .weak           $__internal_5_$__cuda_sm20_dsqrt_rn_f64_mediumpath_v1
        .type           $__internal_5_$__cuda_sm20_dsqrt_rn_f64_mediumpath_v1,@function
        .size           $__internal_5_$__cuda_sm20_dsqrt_rn_f64_mediumpath_v1,($_Z5VGCOSPddddS_S_PcbS_$__internal_accurate_pow - $__internal_5_$__cuda_sm20_dsqrt_rn_f64_mediumpath_v1)
$__internal_5_$__cuda_sm20_dsqrt_rn_f64_mediumpath_v1:
[----:B------:R-:W-:Y:S01]  /*b400*/  ISETP.GE.U32.AND P0, PT, R30, -0x3400000, PT ;  /* 0xfcc000001e00780c */ /* 0x000fe20003f06070 */
[----:B------:R-:W-:Y:S01]  /*b410*/  BSSY.RECONVERGENT B1, `(.L_x_391) ;  /* 0x0000025000017945 */ /* 0x000fe20003800200 */
[----:B------:R-:W-:Y:S02]  /*b420*/  IMAD.MOV.U32 R29, RZ, RZ, R23 ;  /* 0x000000ffff1d7224 */ /* 0x000fe400078e0017 */
[----:B------:R-:W-:-:S09]  /*b430*/  IMAD.MOV.U32 R23, RZ, RZ, R27 ;  /* 0x000000ffff177224 */ /* 0x000fd200078e001b */
        /* <DEDUP_REMOVED lines=9> */
.L_x_392:
        /* <DEDUP_REMOVED lines=22> */
[----:B------:R-:W-:Y:S01]  /*b630*/  IADD3 R23, PT, PT, R23, -0x3500000, RZ ;  /* 0xfcb0000017177810 */ /* 0x000fe20007ffe0ff */
[----:B------:R-:W-:Y:S06]  /*b640*/  BRA `(.L_x_393) ;  /* 0x0000000000047947 */ /* 0x000fec0003800000 */
.L_x_394:
[----:B------:R-:W-:-:S11]  /*b650*/  DADD R22, R20, R20 ;  /* 0x0000000014167229 */ /* 0x000fd60000000014 */
.L_x_393:
[----:B------:R-:W-:Y:S05]  /*b660*/  BSYNC.RECONVERGENT B1 ;  /* 0x0000000000017941 */ /* 0x000fea0003800200 */
.L_x_391:
[----:B------:R-:W-:-:S04]  /*b670*/  IMAD.MOV.U32 R27, RZ, RZ, 0x0 ;  /* 0x00000000ff1b7424 */ /* 0x000fc800078e00ff */
[----:B------:R-:W-:Y:S05]  /*b680*/  RET.REL.NODEC R26 `(_Z5VGCOSPddddS_S_PcbS_) ;  /* 0xffffff481a5c7950 */ /* 0x000fea0003c3ffff */
        .type           $_Z5VGCOSPddddS_S_PcbS_$__internal_accurate_pow,@function
        .size           $_Z5VGCOSPddddS_S_PcbS_$__internal_accurate_pow,($_Z5VGCOSPddddS_S_PcbS_$__internal_trig_reduction_slowpathd - $_Z5VGCOSPddddS_S_PcbS_$__internal_accurate_pow)
$_Z5VGCOSPddddS_S_PcbS_$__internal_accurate_pow:
[----:B------:R-:W-:Y:S01]  /*b690*/  ISETP.GT.U32.AND P0, PT, R27, 0xfffff, PT ;  /* 0x000fffff1b00780c */ /* 0x000fe20003f04070 */
[--C-:B------:R-:W-:Y:S01]  /*b6a0*/  IMAD.MOV.U32 R23, RZ, RZ, R27.reuse ;  /* 0x000000ffff177224 */ /* 0x100fe200078e001b */
[----:B------:R-:W-:Y:S01]  /*b6b0*/  UMOV UR4, 0x7d2cafe2 ;  /* 0x7d2cafe200047882 */ /* 0x000fe20000000000 */
[----:B------:R-:W-:Y:S01]  /*b6c0*/  IMAD.MOV.U32 R24, RZ, RZ, RZ ;  /* 0x000000ffff187224 */ /* 0x000fe200078e00ff */
[----:B------:R-:W-:Y:S01]  /*b6d0*/  UMOV UR5, 0x3eb0f5ff ;  /* 0x3eb0f5ff00057882 */ /* 0x000fe20000000000 */
[----:B------:R-:W-:Y:S01]  /*b6e0*/  SHF.R.U32.HI R27, RZ, 0x14, R27 ;  /* 0x00000014ff1b7819 */ /* 0x000fe2000001161b */
[----:B------:R-:W-:Y:S01]  /*b6f0*/  UMOV UR8, 0x3b39803f ;  /* 0x3b39803f00087882 */ /* 0x000fe20000000000 */
[----:B------:R-:W-:-:S06]  /*b700*/  UMOV UR9, 0x3c7abc9e ;  /* 0x3c7abc9e00097882 */ /* 0x000fcc0000000000 */
[----:B------:R-:W-:-:S10]  /*b710*/  @!P0 DMUL R50, R22, 1.80143985094819840000e+16 ;  /* 0x4350000016328828 */ /* 0x000fd40000000000 */
[----:B------:R-:W-:Y:S01]  /*b720*/  @!P0 IMAD.MOV.U32 R23, RZ, RZ, R51 ;  /* 0x000000ffff178224 */ /* 0x000fe200078e0033 */
[----:B------:R-:W-:Y:S01]  /*b730*/  @!P0 LEA.HI R27, R51, 0xffffffca, RZ, 0xc ;  /* 0xffffffca331b8811 */ /* 0x000fe200078f60ff */
[----:B------:R-:W-:-:S03]  /*b740*/  @!P0 IMAD.MOV.U32 R22, RZ, RZ, R50 ;  /* 0x000000ffff168224 */ /* 0x000fc600078e0032 */
[----:B------:R-:W-:Y:S01]  /*b750*/  LOP3.LUT R23, R23, 0x800fffff, RZ, 0xc0, !PT ;  /* 0x800fffff17177812 */ /* 0x000fe200078ec0ff */
[----:B------:R-:W-:-:S03]  /*b760*/  IMAD.MOV.U32 R28, RZ, RZ, R22 ;  /* 0x000000ffff1c7224 */ /* 0x000fc600078e0016 */
[----:B------:R-:W-:-:S04]  /*b770*/  LOP3.LUT R23, R23, 0x3ff00000, RZ, 0xfc, !PT ;  /* 0x3ff0000017177812 */ /* 0x000fc800078efcff */
[----:B------:R-:W-:Y:S01]  /*b780*/  ISETP.GE.U32.AND P2, PT, R23, 0x3ff6a09f, PT ;  /* 0x3ff6a09f1700780c */ /* 0x000fe20003f46070 */
[----:B------:R-:W-:-:S12]  /*b790*/  IMAD.MOV.U32 R29, RZ, RZ, R23 ;  /* 0x000000ffff1d7224 */ /* 0x000fd800078e0017 */
[----:B------:R-:W-:-:S04]  /*b7a0*/  @P2 VIADD R22, R29, 0xfff00000 ;  /* 0xfff000001d162836 */ /* 0x000fc80000000000 */
[----:B------:R-:W-:-:S06]  /*b7b0*/  @P2 IMAD.MOV.U32 R29, RZ, RZ, R22 ;  /* 0x000000ffff1d2224 */ /* 0x000fcc00078e0016 */
        /* <DEDUP_REMOVED lines=24> */
[----:B------:R-:W-:Y:S02]  /*b940*/  DMUL R46, R30, R46 ;  /* 0x0000002e1e2e7228 */ /* 0x000fe40000000000 */
[----:B------:R-:W-:-:S03]  /*b950*/  DFMA R30, R48, R48, -R40 ;  /* 0x00000030301e722b */ /* 0x000fc60000000828 */
        /* <DEDUP_REMOVED lines=15> */
[----:B------:R-:W-:Y:S02]  /*ba50*/  VIADD R29, R47, 0x100000 ;  /* 0x001000002f1d7836 */ /* 0x000fe40000000000 */
[----:B------:R-:W-:-:S03]  /*ba60*/  IMAD.MOV.U32 R28, RZ, RZ, R46 ;  /* 0x000000ffff1c7224 */ /* 0x000fc600078e002e */
[----:B------:R-:W-:Y:S01]  /*ba70*/  DADD R42, R42, -UR4 ;  /* 0x800000042a2a7e29 */ /* 0x000fe20008000000 */
[----:B------:R-:W-:Y:S01]  /*ba80*/  UMOV UR4, 0x80000000 ;  /* 0x8000000000047882 */ /* 0x000fe20000000000 */
[C---:B------:R-:W-:Y:S01]  /*ba90*/  DFMA R24, R48.reuse, R40, -R22 ;  /* 0x000000283018722b */ /* 0x040fe20000000816 */
[----:B------:R-:W-:Y:S01]  /*baa0*/  UMOV UR5, 0x43300000 ;  /* 0x4330000000057882 */ /* 0x000fe20000000000 */
[----:B------:R-:W-:-:S06]  /*bab0*/  DFMA R30, R48, R28, R30 ;  /* 0x0000001c301e722b */ /* 0x000fcc000000001e */
[----:B------:R-:W-:Y:S02]  /*bac0*/  DFMA R40, R46, R40, R24 ;  /* 0x000000282e28722b */ /* 0x000fe40000000018 */
[----:B------:R-:W-:-:S06]  /*bad0*/  DADD R24, R44, R42 ;  /* 0x000000002c187229 */ /* 0x000fcc000000002a */
[----:B------:R-:W-:Y:S02]  /*bae0*/  DFMA R30, R48, R30, R40 ;  /* 0x0000001e301e722b */ /* 0x000fe40000000028 */
        /* <DEDUP_REMOVED lines=14> */
[----:B------:R-:W-:-:S03]  /*bbd0*/  IMAD.MOV.U32 R23, RZ, RZ, 0x43300000 ;  /* 0x43300000ff177424 */ /* 0x000fc600078e00ff */
[----:B------:R-:W-:Y:S01]  /*bbe0*/  DADD R28, R28, R48 ;  /* 0x000000001c1c7229 */ /* 0x000fe20000000030 */
[----:B------:R-:W-:-:S07]  /*bbf0*/  LOP3.LUT R22, R22, 0x80000000, RZ, 0x3c, !PT ;  /* 0x8000000016167812 */ /* 0x000fce00078e3cff */
        /* <DEDUP_REMOVED lines=83> */
.L_x_395:
[----:B------:R-:W-:Y:S01]  /*c130*/  DFMA R24, R24, R28, R28 ;  /* 0x0000001c1818722b */ /* 0x000fe2000000001c */
[----:B------:R-:W-:Y:S01]  /*c140*/  IMAD.MOV.U32 R21, RZ, RZ, 0x0 ;  /* 0x00000000ff157424 */ /* 0x000fe200078e00ff */
[----:B------:R-:W-:-:S08]  /*c150*/  DSETP.NEU.AND P0, PT, |R28|, +INF , PT ;  /* 0x7ff000001c00742a */ /* 0x000fd00003f0d200 */
[----:B------:R-:W-:Y:S02]  /*c160*/  FSEL R22, R28, R24, !P0 ;  /* 0x000000181c167208 */ /* 0x000fe40004000000 */
[----:B------:R-:W-:Y:S01]  /*c170*/  FSEL R23, R29, R25, !P0 ;  /* 0x000000191d177208 */ /* 0x000fe20004000000 */
[----:B------:R-:W-:Y:S06]  /*c180*/  RET.REL.NODEC R20 `(_Z5VGCOSPddddS_S_PcbS_) ;  /* 0xffffff3c149c7950 */ /* 0x000fec0003c3ffff */
        .type           $_Z5VGCOSPddddS_S_PcbS_$__internal_trig_reduction_slowpathd,@function
        .size           $_Z5VGCOSPddddS_S_PcbS_$__internal_trig_reduction_slowpathd,(.L_x_897 - $_Z5VGCOSPddddS_S_PcbS_$__internal_trig_reduction_slowpathd)
$_Z5VGCOSPddddS_S_PcbS_$__internal_trig_reduction_slowpathd:
[----:B------:R-:W-:Y:S01]  /*c190*/  SHF.R.U32.HI R43, RZ, 0x14, R41 ;  /* 0x00000014ff2b7819 */ /* 0x000fe20000011629 */
[----:B------:R-:W-:-:S03]  /*c1a0*/  IMAD.MOV.U32 R21, RZ, RZ, RZ ;  /* 0x000000ffff157224 */ /* 0x000fc600078e00ff */
        /* <DEDUP_REMOVED lines=14> */
[----:B------:R-:W-:Y:S01]  /*c290*/  LOP3.LUT R20, R43, 0x7ff, RZ, 0xc0, !PT ;  /* 0x000007ff2b147812 */ /* 0x000fe200078ec0ff */
[----:B------:R-:W-:Y:S01]  /*c2a0*/  BSSY.RECONVERGENT B1, `(.L_x_399) ;  /* 0x0000028000017945 */ /* 0x000fe20003800200 */
[C---:B------:R-:W-:Y:S01]  /*c2b0*/  SHF.L.U64.HI R25, R22.reuse, 0xb, R41 ;  /* 0x0000000b16197819 */ /* 0x040fe20000010229 */
[----:B------:R-:W-:Y:S01]  /*c2c0*/  IMAD.MOV.U32 R24, RZ, RZ, RZ ;  /* 0x000000ffff187224 */ /* 0x000fe200078e00ff */
[----:B------:R-:W-:Y:S01]  /*c2d0*/  SHF.L.U32 R22, R22, 0xb, RZ ;  /* 0x0000000b16167819 */ /* 0x000fe200000006ff */
[----:B------:R-:W-:Y:S01]  /*c2e0*/  VIADD R20, R20, 0xfffffc00 ;  /* 0xfffffc0014147836 */ /* 0x000fe20000000000 */
[----:B------:R-:W-:Y:S02]  /*c2f0*/  CS2R R48, SRZ ;  /* 0x0000000000307805 */ /* 0x000fe4000001ff00 */
[----:B------:R-:W-:Y:S02]  /*c300*/  LOP3.LUT R25, R25, 0x80000000, RZ, 0xfc, !PT ;  /* 0x8000000019197812 */ /* 0x000fe400078efcff */
[----:B------:R-:W-:-:S04]  /*c310*/  SHF.R.U32.HI R20, RZ, 0x6, R20 ;  /* 0x00000006ff147819 */ /* 0x000fc80000011614 */
[----:B------:R-:W-:-:S07]  /*c320*/  IADD3 R20, PT, PT, RZ, -R20, -R21 ;  /* 0x80000014ff147210 */ /* 0x000fce0007ffe815 */
.L_x_400:
[----:B------:R-:W1:Y:S01]  /*c330*/  LDC.64 R26, c[0x4][RZ] ;  /* 0x01000000ff1a7b82 */ /* 0x000e620000000a00 */
[----:B0-----:R-:W-:Y:S02]  /*c340*/  R2UR UR4, R46 ;  /* 0x000000002e0472ca */ /* 0x001fe400000e0000 */
[----:B------:R-:W-:Y:S01]  /*c350*/  R2UR UR5, R47 ;  /* 0x000000002f0572ca */ /* 0x000fe200000e0000 */
[----:B-1----:R-:W-:-:S12]  /*c360*/  IMAD.WIDE R50, R23, 0x8, R26 ;  /* 0x0000000817327825 */ /* 0x002fd800078e021a */
[----:B------:R-:W2:Y:S01]  /*c370*/  LDG.E.64.CONSTANT R50, desc[UR4][R50.64] ;  /* 0x0000000432327981 */ /* 0x000ea2000c1e9b00 */
[----:B------:R-:W-:Y:S02]  /*c380*/  IMAD.MOV.U32 R28, RZ, RZ, R48 ;  /* 0x000000ffff1c7224 */ /* 0x000fe400078e0030 */
[----:B------:R-:W-:Y:S02]  /*c390*/  IMAD.MOV.U32 R29, RZ, RZ, R49 ;  /* 0x000000ffff1d7224 */ /* 0x000fe400078e0031 */
[----:B------:R-:W-:Y:S02]  /*c3a0*/  VIADD R20, R20, 0x1 ;  /* 0x0000000114147836 */ /* 0x000fe40000000000 */
[C---:B------:R-:W-:Y:S02]  /*c3b0*/  IMAD R30, R24.reuse, 0x8, R1 ;  /* 0x00000008181e7824 */ /* 0x040fe400078e0201 */
[----:B------:R-:W-:Y:S02]  /*c3c0*/  VIADD R24, R24, 0x1 ;  /* 0x0000000118187836 */ /* 0x000fe40000000000 */
[----:B------:R-:W-:-:S02]  /*c3d0*/  VIADD R23, R23, 0x1 ;  /* 0x0000000117177836 */ /* 0x000fc40000000000 */
[----:B--2---:R-:W-:-:S04]  /*c3e0*/  IMAD.WIDE.U32 R28, P2, R50, R22, R28 ;  /* 0x00000016321c7225 */ /* 0x004fc8000784001c */
[----:B------:R-:W-:Y:S02]  /*c3f0*/  IMAD R26, R50, R25, RZ ;  /* 0x00000019321a7224 */ /* 0x000fe400078e02ff */
[----:B------:R-:W-:Y:S02]  /*c400*/  IMAD.MOV.U32 R48, RZ, RZ, R28 ;  /* 0x000000ffff307224 */ /* 0x000fe400078e001c */
[----:B------:R-:W-:Y:S01]  /*c410*/  IMAD R27, R51, R22, RZ ;  /* 0x00000016331b7224 */ /* 0x000fe200078e02ff */
[----:B------:R-:W-:Y:S01]  /*c420*/  IADD3 R26, P0, PT, R26, R29, RZ ;  /* 0x0000001d1a1a7210 */ /* 0x000fe20007f1e0ff */
[----:B------:R-:W-:-:S03]  /*c430*/  IMAD.HI.U32 R29, R50, R25, RZ ;  /* 0x00000019321d7227 */ /* 0x000fc600078e00ff */
[----:B------:R-:W-:Y:S01]  /*c440*/  IADD3 R49, P1, PT, R27, R26, RZ ;  /* 0x0000001a1b317210 */ /* 0x000fe20007f3e0ff */
[----:B------:R-:W-:-:S04]  /*c450*/  IMAD.HI.U32 R28, R51, R22, RZ ;  /* 0x00000016331c7227 */ /* 0x000fc800078e00ff */
[----:B------:R-:W-:Y:S01]  /*c460*/  IMAD.X R29, RZ, RZ, R29, P2 ;  /* 0x000000ffff1d7224 */ /* 0x000fe200010e061d */
[----:B------:R0:W-:Y:S01]  /*c470*/  STL.64 [R30], R48 ;  /* 0x000000301e007387 */ /* 0x0001e20000100a00 */
[----:B------:R-:W-:-:S03]  /*c480*/  IMAD.HI.U32 R26, R51, R25, RZ ;  /* 0x00000019331a7227 */ /* 0x000fc600078e00ff */
[----:B------:R-:W-:Y:S01]  /*c490*/  IADD3.X R28, P0, PT, R28, R29, RZ, P0, !PT ;  /* 0x0000001d1c1c7210 */ /* 0x000fe2000071e4ff */
[----:B------:R-:W-:-:S04]  /*c4a0*/  IMAD R27, R51, R25, RZ ;  /* 0x00000019331b7224 */ /* 0x000fc800078e02ff */
[----:B------:R-:W-:Y:S01]  /*c4b0*/  IMAD.X R26, RZ, RZ, R26, P0 ;  /* 0x000000ffff1a7224 */ /* 0x000fe200000e061a */
[----:B------:R-:W-:Y:S02]  /*c4c0*/  ISETP.NE.AND P0, PT, R20, -0xf, PT ;  /* 0xfffffff11400780c */ /* 0x000fe40003f05270 */
[----:B------:R-:W-:-:S05]  /*c4d0*/  IADD3.X R28, P1, PT, R27, R28, RZ, P1, !PT ;  /* 0x0000001c1b1c7210 */ /* 0x000fca0000f3e4ff */
[----:B------:R-:W-:Y:S02]  /*c4e0*/  IMAD.X R29, RZ, RZ, R26, P1 ;  /* 0x000000ffff1d7224 */ /* 0x000fe400008e061a */
[----:B0-----:R-:W-:Y:S02]  /*c4f0*/  IMAD.MOV.U32 R48, RZ, RZ, R28 ;  /* 0x000000ffff307224 */ /* 0x001fe400078e001c */
[----:B------:R-:W-:Y:S02]  /*c500*/  IMAD.MOV.U32 R49, RZ, RZ, R29 ;  /* 0x000000ffff317224 */ /* 0x000fe400078e001d */
[----:B------:R-:W-:Y:S05]  /*c510*/  @P0 BRA `(.L_x_400) ;  /* 0xfffffffc00840947 */ /* 0x000fea000383ffff */
[----:B------:R-:W-:Y:S05]  /*c520*/  BSYNC.RECONVERGENT B1 ;  /* 0x0000000000017941 */ /* 0x000fea0003800200 */
.L_x_399:
[----:B------:R-:W-:-:S07]  /*c530*/  IMAD.MOV.U32 R23, RZ, RZ, R21 ;  /* 0x000000ffff177224 */ /* 0x000fce00078e0015 */
.L_x_398:
[----:B------:R-:W-:Y:S05]  /*c540*/  BSYNC.RECONVERGENT B0 ;  /* 0x0000000000007941 */ /* 0x000fea0003800200 */
.L_x_397:
[C---:B------:R-:W-:Y:S02]  /*c550*/  LOP3.LUT R20, R43.reuse, 0x7ff, RZ, 0xc0, !PT ;  /* 0x000007ff2b147812 */ /* 0x040fe400078ec0ff */
[----:B------:R-:W-:-:S03]  /*c560*/  LOP3.LUT P0, R43, R43, 0x3f, RZ, 0xc0, !PT ;  /* 0x0000003f2b2b7812 */ /* 0x000fc6000780c0ff */
[----:B------:R-:W-:-:S05]  /*c570*/  VIADD R20, R20, 0xfffffc00 ;  /* 0xfffffc0014147836 */ /* 0x000fca0000000000 */
[----:B------:R-:W-:-:S05]  /*c580*/  SHF.R.U32.HI R20, RZ, 0x6, R20 ;  /* 0x00000006ff147819 */ /* 0x000fca0000011614 */
[----:B------:R-:W-:-:S04]  /*c590*/  IMAD.IADD R20, R20, 0x1, R23 ;  /* 0x0000000114147824 */ /* 0x000fc800078e0217 */
[----:B------:R-:W-:-:S05]  /*c5a0*/  IMAD.U32 R30, R20, 0x8, R1 ;  /* 0x00000008141e7824 */ /* 0x000fca00078e0001 */
[----:B------:R0:W-:Y:S04]  /*c5b0*/  STL.64 [R30+-0x78], R48 ;  /* 0xffff88301e007387 */ /* 0x0001e80000100a00 */
[----:B------:R-:W2:Y:S04]  /*c5c0*/  @P0 LDL.64 R24, [R1+0x8] ;  /* 0x0000080001180983 */ /* 0x000ea80000100a00 */
[----:B------:R-:W3:Y:S04]  /*c5d0*/  LDL.64 R22, [R1+0x10] ;  /* 0x0000100001167983 */ /* 0x000ee80000100a00 */
[----:B------:R-:W4:Y:S01]  /*c5e0*/  LDL.64 R20, [R1+0x18] ;  /* 0x0000180001147983 */ /* 0x000f220000100a00 */
[----:B------:R-:W-:Y:S01]  /*c5f0*/  BSSY.RECONVERGENT B0, `(.L_x_401) ;  /* 0x0000035000007945 */ /* 0x000fe20003800200 */
[----:B--2---:R-:W-:-:S02]  /*c600*/  @P0 SHF.R.U64 R29, R24, 0x1, R25 ;  /* 0x00000001181d0819 */ /* 0x004fc40000001219 */
[----:B------:R-:W-:Y:S02]  /*c610*/  @P0 SHF.R.U32.HI R31, RZ, 0x1, R25 ;  /* 0x00000001ff1f0819 */ /* 0x000fe40000011619 */
[----:B------:R-:W-:Y:S02]  /*c620*/  @P0 LOP3.LUT R24, R43, 0x3f, RZ, 0x3c, !PT ;  /* 0x0000003f2b180812 */ /* 0x000fe400078e3cff */
[C---:B---3--:R-:W-:Y:S02]  /*c630*/  @P0 SHF.L.U32 R28, R22.reuse, R43, RZ ;  /* 0x0000002b161c0219 */ /* 0x048fe400000006ff */
[----:B------:R-:W-:Y:S02]  /*c640*/  @P0 SHF.R.U64 R29, R29, R24, R31 ;  /* 0x000000181d1d0219 */ /* 0x000fe4000000121f */
[--C-:B------:R-:W-:Y:S02]  /*c650*/  @P0 SHF.R.U32.HI R25, RZ, 0x1, R23.reuse ;  /* 0x00000001ff190819 */ /* 0x100fe40000011617 */
[----:B------:R-:W-:-:S02]  /*c660*/  @P0 SHF.R.U64 R26, R22, 0x1, R23 ;  /* 0x00000001161a0819 */ /* 0x000fc40000001217 */
[----:B------:R-:W-:Y:S02]  /*c670*/  @P0 SHF.L.U64.HI R27, R22, R43, R23 ;  /* 0x0000002b161b0219 */ /* 0x000fe40000010217 */
[-C--:B0-----:R-:W-:Y:S02]  /*c680*/  @P0 SHF.R.U32.HI R30, RZ, R24.reuse, R31 ;  /* 0x00000018ff1e0219 */ /* 0x081fe4000001161f */
[----:B------:R-:W-:Y:S02]  /*c690*/  @P0 LOP3.LUT R22, R28, R29, RZ, 0xfc, !PT ;  /* 0x0000001d1c160212 */ /* 0x000fe400078efcff */
[----:B----4-:R-:W-:Y:S02]  /*c6a0*/  @P0 SHF.L.U32 R31, R20, R43, RZ ;  /* 0x0000002b141f0219 */ /* 0x010fe400000006ff */
[----:B------:R-:W-:Y:S02]  /*c6b0*/  @P0 SHF.R.U64 R26, R26, R24, R25 ;  /* 0x000000181a1a0219 */ /* 0x000fe40000001219 */
[----:B------:R-:W-:-:S02]  /*c6c0*/  @P0 LOP3.LUT R23, R27, R30, RZ, 0xfc, !PT ;  /* 0x0000001e1b170212 */ /* 0x000fc400078efcff */
[----:B------:R-:W-:Y:S01]  /*c6d0*/  @P0 SHF.R.U32.HI R24, RZ, R24, R25 ;  /* 0x00000018ff180219 */ /* 0x000fe20000011619 */
[----:B------:R-:W-:Y:S01]  /*c6e0*/  IMAD.SHL.U32 R25, R22, 0x4, RZ ;  /* 0x0000000416197824 */ /* 0x000fe200078e00ff */
[----:B------:R-:W-:Y:S02]  /*c6f0*/  @P0 SHF.L.U64.HI R43, R20, R43, R21 ;  /* 0x0000002b142b0219 */ /* 0x000fe40000010215 */
[----:B------:R-:W-:Y:S02]  /*c700*/  @P0 LOP3.LUT R20, R31, R26, RZ, 0xfc, !PT ;  /* 0x0000001a1f140212 */ /* 0x000fe400078efcff */
[----:B------:R-:W-:Y:S02]  /*c710*/  SHF.L.U64.HI R22, R22, 0x2, R23 ;  /* 0x0000000216167819 */ /* 0x000fe40000010217 */
[----:B------:R-:W-:Y:S02]  /*c720*/  @P0 LOP3.LUT R21, R43, R24, RZ, 0xfc, !PT ;  /* 0x000000182b150212 */ /* 0x000fe400078efcff */
[----:B------:R-:W-:-:S02]  /*c730*/  SHF.L.W.U32.HI R23, R23, 0x2, R20 ;  /* 0x0000000217177819 */ /* 0x000fc40000010e14 */
[----:B------:R-:W-:Y:S02]  /*c740*/  IADD3 RZ, P0, PT, RZ, -R25, RZ ;  /* 0x80000019ffff7210 */ /* 0x000fe40007f1e0ff */
[----:B------:R-:W-:Y:S02]  /*c750*/  LOP3.LUT R27, RZ, R22, RZ, 0x33, !PT ;  /* 0x00000016ff1b7212 */ /* 0x000fe400078e33ff */
[----:B------:R-:W-:Y:S02]  /*c760*/  SHF.L.W.U32.HI R24, R20, 0x2, R21 ;  /* 0x0000000214187819 */ /* 0x000fe40000010e15 */
[----:B------:R-:W-:Y:S02]  /*c770*/  LOP3.LUT R26, RZ, R23, RZ, 0x33, !PT ;  /* 0x00000017ff1a7212 */ /* 0x000fe400078e33ff */
[----:B------:R-:W-:Y:S02]  /*c780*/  IADD3.X R27, P0, PT, RZ, R27, RZ, P0, !PT ;  /* 0x0000001bff1b7210 */ /* 0x000fe4000071e4ff */
[----:B------:R-:W-:-:S02]  /*c790*/  LOP3.LUT R29, RZ, R24, RZ, 0x33, !PT ;  /* 0x00000018ff1d7212 */ /* 0x000fc400078e33ff */
        /* <DEDUP_REMOVED lines=9> */
[----:B------:R-:W-:-:S03]  /*c830*/  @!P0 IMAD.MOV R25, RZ, RZ, -R25 ;  /* 0x000000ffff198224 */ /* 0x000fc600078e0a19 */
[----:B------:R-:W0:Y:S02]  /*c840*/  FLO.U32 R26, R29 ;  /* 0x0000001d001a7300 */ /* 0x000e2400000e0000 */
[C---:B0-----:R-:W-:Y:S02]  /*c850*/  IADD3 R28, PT, PT, -R26.reuse, 0x1f, RZ ;  /* 0x0000001f1a1c7810 */ /* 0x041fe40007ffe1ff */
[----:B------:R-:W-:-:S03]  /*c860*/  IADD3 R26, PT, PT, -R26, 0x3f, RZ ;  /* 0x0000003f1a1a7810 */ /* 0x000fc60007ffe1ff */
[----:B------:R-:W-:-:S05]  /*c870*/  @P1 IMAD.MOV R26, RZ, RZ, R28 ;  /* 0x000000ffff1a1224 */ /* 0x000fca00078e021c */
[----:B------:R-:W-:-:S13]  /*c880*/  ISETP.NE.AND P1, PT, R26, RZ, PT ;  /* 0x000000ff1a00720c */ /* 0x000fda0003f25270 */
[----:B------:R-:W-:Y:S05]  /*c890*/  @!P1 BRA `(.L_x_402) ;  /* 0x0000000000289947 */ /* 0x000fea0003800000 */
[C---:B------:R-:W-:Y:S02]  /*c8a0*/  LOP3.LUT R28, R26.reuse, 0x3f, RZ, 0xc0, !PT ;  /* 0x0000003f1a1c7812 */ /* 0x040fe400078ec0ff */
[--C-:B------:R-:W-:Y:S02]  /*c8b0*/  SHF.R.U64 R25, R25, 0x1, R22.reuse ;  /* 0x0000000119197819 */ /* 0x100fe40000001216 */
[----:B------:R-:W-:Y:S02]  /*c8c0*/  SHF.R.U32.HI R22, RZ, 0x1, R22 ;  /* 0x00000001ff167819 */ /* 0x000fe40000011616 */
[----:B------:R-:W-:Y:S02]  /*c8d0*/  LOP3.LUT R27, R26, 0x3f, RZ, 0xc, !PT ;  /* 0x0000003f1a1b7812 */ /* 0x000fe400078e0cff */
[CC--:B------:R-:W-:Y:S02]  /*c8e0*/  SHF.L.U64.HI R20, R23.reuse, R28.reuse, R20 ;  /* 0x0000001c17147219 */ /* 0x0c0fe40000010214 */
[----:B------:R-:W-:-:S02]  /*c8f0*/  SHF.L.U32 R23, R23, R28, RZ ;  /* 0x0000001c17177219 */ /* 0x000fc400000006ff */
[-CC-:B------:R-:W-:Y:S02]  /*c900*/  SHF.R.U64 R28, R25, R27.reuse, R22.reuse ;  /* 0x0000001b191c7219 */ /* 0x180fe40000001216 */
[----:B------:R-:W-:Y:S02]  /*c910*/  SHF.R.U32.HI R27, RZ, R27, R22 ;  /* 0x0000001bff1b7219 */ /* 0x000fe40000011616 */
[----:B------:R-:W-:Y:S02]  /*c920*/  LOP3.LUT R23, R23, R28, RZ, 0xfc, !PT ;  /* 0x0000001c17177212 */ /* 0x000fe400078efcff */
[----:B------:R-:W-:-:S07]  /*c930*/  LOP3.LUT R20, R20, R27, RZ, 0xfc, !PT ;  /* 0x0000001b14147212 */ /* 0x000fce00078efcff */
.L_x_402:
[----:B------:R-:W-:Y:S05]  /*c940*/  BSYNC.RECONVERGENT B0 ;  /* 0x0000000000007941 */ /* 0x000fea0003800200 */
.L_x_401:
        /* <DEDUP_REMOVED lines=21> */
[----:B------:R-:W-:-:S05]  /*caa0*/  IMAD.X R20, RZ, RZ, R20, P2 ;  /* 0x000000ffff147224 */ /* 0x000fca00010e0614 */
[----:B------:R-:W-:-:S04]  /*cab0*/  SHF.R.U64 R23, R23, 0xa, R20 ;  /* 0x0000000a17177819 */ /* 0x000fc80000001214 */
[----:B------:R-:W-:Y:S02]  /*cac0*/  IADD3 R25, P2, PT, R23, 0x1, RZ ;  /* 0x0000000117197810 */ /* 0x000fe40007f5e0ff */
[----:B------:R-:W-:Y:S02]  /*cad0*/  SEL R23, RZ, 0xffffffff, !P1 ;  /* 0xffffffffff177807 */ /* 0x000fe40004800000 */
[----:B------:R-:W-:Y:S02]  /*cae0*/  LEA.HI.X R20, R20, RZ, RZ, 0x16, P2 ;  /* 0x000000ff14147211 */ /* 0x000fe400010fb4ff */
[----:B------:R-:W-:Y:S01]  /*caf0*/  LOP3.LUT P1, R27, R41, 0x80000000, RZ, 0xc0, !PT ;  /* 0x80000000291b7812 */ /* 0x000fe2000782c0ff */
[----:B------:R-:W-:Y:S01]  /*cb00*/  IMAD.IADD R23, R23, 0x1, -R26 ;  /* 0x0000000117177824 */ /* 0x000fe200078e0a1a */
[--C-:B------:R-:W-:Y:S02]  /*cb10*/  SHF.R.U64 R25, R25, 0x1, R20.reuse ;  /* 0x0000000119197819 */ /* 0x100fe40000001214 */
[----:B------:R-:W-:Y:S01]  /*cb20*/  SHF.R.U32.HI R20, RZ, 0x1, R20 ;  /* 0x00000001ff147819 */ /* 0x000fe20000011614 */
[----:B------:R-:W-:Y:S01]  /*cb30*/  IMAD.SHL.U32 R23, R23, 0x100000, RZ ;  /* 0x0010000017177824 */ /* 0x000fe200078e00ff */
[----:B------:R-:W-:-:S02]  /*cb40*/  IADD3 R22, P2, P3, RZ, RZ, R25 ;  /* 0x000000ffff167210 */ /* 0x000fc40007b5e019 */
[----:B------:R-:W-:Y:S02]  /*cb50*/  @!P0 LOP3.LUT R27, R27, 0x80000000, RZ, 0x3c, !PT ;  /* 0x800000001b1b8812 */ /* 0x000fe400078e3cff */
[----:B------:R-:W-:-:S03]  /*cb60*/  IADD3.X R20, PT, PT, R23, 0x3fe00000, R20, P2, P3 ;  /* 0x3fe0000017147810 */ /* 0x000fc600017e6414 */
[----:B------:R-:W-:Y:S01]  /*cb70*/  @P1 IMAD.MOV R21, RZ, RZ, -R21 ;  /* 0x000000ffff151224 */ /* 0x000fe200078e0a15 */
[----:B------:R-:W-:-:S07]  /*cb80*/  LOP3.LUT R41, R20, R27, RZ, 0xfc, !PT ;  /* 0x0000001b14297212 */ /* 0x000fce00078efcff */
.L_x_396:
[----:B------:R-:W-:Y:S02]  /*cb90*/  IMAD.MOV.U32 R23, RZ, RZ, R41 ;  /* 0x000000ffff177224 */ /* 0x000fe400078e0029 */
[----:B------:R-:W-:-:S04]  /*cba0*/  IMAD.MOV.U32 R41, RZ, RZ, 0x0 ;  /* 0x00000000ff297424 */ /* 0x000fc800078e00ff */
[----:B------:R-:W-:Y:S05]  /*cbb0*/  RET.REL.NODEC R40 `(_Z5VGCOSPddddS_S_PcbS_) ;  /* 0xffffff3428107950 */ /* 0x000fea0003c3ffff */
.L_x_403:
        /* <DEDUP_REMOVED lines=12> */
.L_x_897:


//--------------------- .text._Z8BatesCOSPddddS_S_PcbS_ --------------------------
	.section	.text._Z8BatesCOSPddddS_S_PcbS_,"ax",@progbits
	.align	128
        .global         _Z8BatesCOSPddddS_S_PcbS_
        .type           _Z8BatesCOSPddddS_S_PcbS_,@function
        .size           _Z8BatesCOSPddddS_S_PcbS_,(.L_x_902 - _Z8BatesCOSPddddS_S_PcbS_)
        .other          _Z8BatesCOSPddddS_S_PcbS_,@"STO_CUDA_ENTRY STV_DEFAULT"
_Z8BatesCOSPddddS_S_PcbS_:
.text._Z8BatesCOSPddddS_S_PcbS_:
[----:B------:R-:W0:Y:S08]  /*0000*/  LDC R1, c[0x0][0x37c] ;  /* 0x0000df00ff017b82 */ /* 0x000e300000000800 */
[----:B------:R-:W1:Y:S01]  /*0010*/  LDC.64 R2, c[0x0][0x380] ;  /* 0x0000e000ff027b82 */ /* 0x000e620000000a00 */
[----:B------:R-:W1:Y:S01]  /*0020*/  LDCU.64 UR12, c[0x0][0x358] ;  /* 0x00006b00ff0c77ac */ /* 0x000e620008000a00 */
[----:B0-----:R-:W-:Y:S01]  /*0030*/  VIADD R1, R1, 0xffffffd8 ;  /* 0xffffffd801017836 */ /* 0x001fe20000000000 */
[----:B------:R-:W0:Y:S01]  /*0040*/  LDCU.U8 UR4, c[0x0][0x3b8] ;  /* 0x00007700ff0477ac */ /* 0x000e220008000000 */
[----:B-1----:R-:W2:Y:S04]  /*0050*/  LDG.E.64 R4, desc[UR12][R2.64+0x8] ;  /* 0x0000080c02047981 */ /* 0x002ea8000c1e1b00 */
[----:B------:R1:W5:Y:S04]  /*0060*/  LDG.E.64 R6, desc[UR12][R2.64] ;  /* 0x0000000c02067981 */ /* 0x000368000c1e1b00 */
[----:B------:R1:W5:Y:S04]  /*0070*/  LDG.E.64 R44, desc[UR12][R2.64+0x10] ;  /* 0x0000100c022c7981 */ /* 0x000368000c1e1b00 */
[----:B------:R1:W5:Y:S04]  /*0080*/  LDG.E.64 R30, desc[UR12][R2.64+0x18] ;  /* 0x0000180c021e7981 */ /* 0x000368000c1e1b00 */
[----:B------:R1:W5:Y:S04]  /*0090*/  LDG.E.64 R8, desc[UR12][R2.64+0x20] ;  /* 0x0000200c02087981 */ /* 0x000368000c1e1b00 */
[----:B------:R1:W5:Y:S04]  /*00a0*/  LDG.E.64 R10, desc[UR12][R2.64+0x28] ;  /* 0x0000280c020a7981 */ /* 0x000368000c1e1b00 */
[----:B------:R1:W5:Y:S04]  /*00b0*/  LDG.E.64 R12, desc[UR12][R2.64+0x30] ;  /* 0x0000300c020c7981 */ /* 0x000368000c1e1b00 */
[----:B------:R1:W5:Y:S01]  /*00c0*/  LDG.E.64 R14, desc[UR12][R2.64+0x38] ;  /* 0x0000380c020e7981 */ /* 0x000362000c1e1b00 */
[----:B0-----:R-:W-:-:S04]  /*00d0*/  UPRMT UR4, UR4, 0x8880, URZ ;  /* 0x0000888004047896 */ /* 0x001fc800080000ff */
[----:B------:R-:W-:Y:S01]  /*00e0*/  UISETP.NE.AND UP0, UPT, UR4, URZ, UPT ;  /* 0x000000ff0400728c */ /* 0x000fe2000bf05270 */
[----:B--2---:R-:W-:Y:S02]  /*00f0*/  R2UR UR16, R4 ;  /* 0x00000000041072ca */ /* 0x004fe400000e0000 */
[----:B------:R-:W-:-:S06]  /*0100*/  R2UR UR17, R5 ;  /* 0x00000000051172ca */ /* 0x000fcc00000e0000 */
[----:B-1----:R-:W-:Y:S09]  /*0110*/  BRA.U !UP0, `(.L_x_404) ;  /* 0x0000000108647547 */ /* 0x002ff2000b800000 */
[----:B------:R-:W-:Y:S01]  /*0120*/  IMAD.U32 R2, RZ, RZ, UR16 ;  /* 0x00000010ff027e24 */ /* 0x000fe2000f8e00ff */
[----:B-----5:R-:W-:Y:S01]  /*0130*/  DFMA R34, R44, R44, R6 ;  /* 0x0000002c2c22722b */ /* 0x020fe20000000006 */
[----:B------:R-:W-:Y:S02]  /*0140*/  IMAD.U32 R3, RZ, RZ, UR17 ;  /* 0x00000011ff037e24 */ /* 0x000fe4000f8e00ff */
[----:B------:R-:W-:-:S04]  /*0150*/  IMAD.MOV.U32 R4, RZ, RZ, 0x1 ;  /* 0x00000001ff047424 */ /* 0x000fc800078e00ff */
[----:B------:R-:W-:-:S03]  /*0160*/  DADD R2, R2, UR16 ;  /* 0x0000001002027e29 */ /* 0x000fc60008000000 */
[----:B------:R-:W-:-:S03]  /*0170*/  FSETP.GEU.AND P1, PT, |R35|, 6.5827683646048100446e-37, PT ;  /* 0x036000002300780b */ /* 0x000fc60003f2e200 */
        /* <DEDUP_REMOVED lines=16> */
[----:B------:R-:W-:Y:S05]  /*0280*/  CALL.REL.NOINC `($__internal_7_$__cuda_sm20_div_rn_f64_full) ;  /* 0x00000124008c7944 */ /* 0x000fea0003c00000 */
.L_x_405:
[----:B------:R-:W-:Y:S02]  /*0290*/  IMAD.MOV.U32 R6, RZ, RZ, R32 ;  /* 0x000000ffff067224 */ /* 0x000fe400078e0020 */
[----:B------:R-:W-:-:S07]  /*02a0*/  IMAD.MOV.U32 R7, RZ, RZ, R33 ;  /* 0x000000ffff077224 */ /* 0x000fce00078e0021 */
.L_x_404:
[----:B------:R-:W0:Y:S01]  /*02b0*/  S2UR UR14, SR_CTAID.X ;  /* 0x00000000000e79c3 */ /* 0x000e220000002500 */
[----:B------:R-:W0:Y:S02]  /*02c0*/  LDCU.64 UR6, c[0x0][0x3a8] ;  /* 0x00007500ff0677ac */ /* 0x000e240008000a00 */
[----:B0-----:R-:W-:-:S06]  /*02d0*/  UIMAD.WIDE.U32 UR6, UR14, 0x8, UR6 ;  /* 0x000000080e0678a5 */ /* 0x001fcc000f8e0006 */
[----:B------:R-:W-:Y:S02]  /*02e0*/  IMAD.U32 R20, RZ, RZ, UR6 ;  /* 0x00000006ff147e24 */ /* 0x000fe4000f8e00ff */
[----:B------:R-:W-:-:S05]  /*02f0*/  IMAD.U32 R21, RZ, RZ, UR7 ;  /* 0x00000007ff157e24 */ /* 0x000fca000f8e00ff */
[----:B------:R0:W2:Y:S01]  /*0300*/  LDG.E.64 R2, desc[UR12][R20.64] ;  /* 0x0000000c14027981 */ /* 0x0000a2000c1e1b00 */
[----:B------:R-:W-:Y:S01]  /*0310*/  IMAD.MOV.U32 R4, RZ, RZ, 0x652b82fe ;  /* 0x652b82feff047424 */ /* 0x000fe200078e00ff */
[----:B------:R-:W-:Y:S01]  /*0320*/  UMOV UR4, 0xfefa39ef ;  /* 0xfefa39ef00047882 */ /* 0x000fe20000000000 */
[----:B------:R-:W-:Y:S01]  /*0330*/  IMAD.MOV.U32 R5, RZ, RZ, 0x3ff71547 ;  /* 0x3ff71547ff057424 */ /* 0x000fe200078e00ff */
[----:B------:R-:W-:Y:S01]  /*0340*/  UMOV UR5, 0x3fe62e42 ;  /* 0x3fe62e4200057882 */ /* 0x000fe20000000000 */
[----:B-----5:R-:W-:Y:S01]  /*0350*/  DADD R22, R6, R6 ;  /* 0x0000000006167229 */ /* 0x020fe20000000006 */
[----:B------:R-:W-:Y:S01]  /*0360*/  BSSY.RECONVERGENT B0, `(.L_x_406) ;  /* 0x0000043000007945 */ /* 0x000fe20003800200 */
[----:B------:R-:W-:Y:S01]  /*0370*/  DADD R28, -R8, UR16 ;  /* 0x00000010081c7e29 */ /* 0x000fe20008000100 */
[----:B0-----:R-:W-:-:S03]  /*0380*/  IMAD.MOV.U32 R20, RZ, RZ, 0x1 ;  /* 0x00000001ff147424 */ /* 0x001fc600078e00ff */
[----:B------:R-:W0:Y:S03]  /*0390*/  MUFU.RCP64H R21, R23 ;  /* 0x0000001700157308 */ /* 0x000e260000001800 */
[----:B0-----:R-:W-:-:S08]  /*03a0*/  DFMA R24, -R22, R20, 1 ;  /* 0x3ff000001618742b */ /* 0x001fd00000000114 */
[----:B------:R-:W-:-:S08]  /*03b0*/  DFMA R24, R24, R24, R24 ;  /* 0x000000181818722b */ /* 0x000fd00000000018 */
[----:B------:R-:W-:-:S08]  /*03c0*/  DFMA R32, R20, R24, R20 ;  /* 0x000000181420722b */ /* 0x000fd00000000014 */
[----:B------:R-:W-:Y:S01]  /*03d0*/  DFMA R34, -R22, R32, 1 ;  /* 0x3ff000001622742b */ /* 0x000fe20000000120 */
[----:B--2---:R-:W-:Y:S02]  /*03e0*/  R2UR UR18, R2 ;  /* 0x00000000021272ca */ /* 0x004fe400000e0000 */
[----:B------:R-:W-:-:S13]  /*03f0*/  R2UR UR19, R3 ;  /* 0x00000000031372ca */ /* 0x000fda00000e0000 */
[----:B------:R-:W-:-:S08]  /*0400*/  DMUL R16, R6, -UR18 ;  /* 0x8000001206107c28 */ /* 0x000fd00008000000 */
        /* <DEDUP_REMOVED lines=8> */
[----:B------:R-:W-:Y:S01]  /*0490*/  MOV R18, 0xfca213ea ;  /* 0xfca213ea00127802 */ /* 0x000fe20000000f00 */
[----:B------:R-:W-:Y:S01]  /*04a0*/  IMAD.MOV.U32 R19, RZ, RZ, 0x3e928af3 ;  /* 0x3e928af3ff137424 */ /* 0x000fe200078e00ff */
[----:B------:R-:W-:-:S05]  /*04b0*/  UMOV UR5, 0x3e5ade15 ;  /* 0x3e5ade1500057882 */ /* 0x000fca0000000000 */
        /* <DEDUP_REMOVED lines=28> */
[----:B------:R-:W-:Y:S02]  /*0680*/  IMAD.MOV.U32 R20, RZ, RZ, R2 ;  /* 0x000000ffff147224 */ /* 0x000fe400078e0002 */
[----:B------:R-:W-:Y:S02]  /*0690*/  IMAD.MOV.U32 R19, RZ, RZ, R21 ;  /* 0x000000ffff137224 */ /* 0x000fe400078e0015 */
        /* <DEDUP_REMOVED lines=15> */
.L_x_407:
[----:B------:R-:W-:Y:S05]  /*0790*/  BSYNC.RECONVERGENT B0 ;  /* 0x0000000000007941 */ /* 0x000fea0003800200 */
.L_x_406:
[----:B------:R-:W-:Y:S01]  /*07a0*/  DADD R18, -R18, 1 ;  /* 0x3ff0000012127429 */ /* 0x000fe20000000100 */
[----:B------:R-:W-:Y:S01]  /*07b0*/  BSSY.RECONVERGENT B1, `(.L_x_408) ;  /* 0x0000010000017945 */ /* 0x000fe20003800200 */
[----:B------:R-:W-:-:S06]  /*07c0*/  DFMA R32, R32, R34, R32 ;  /* 0x000000222020722b */ /* 0x000fcc0000000020 */
[----:B------:R-:W-:-:S08]  /*07d0*/  DMUL R34, R18, R28 ;  /* 0x0000001c12227228 */ /* 0x000fd00000000000 */
[----:B------:R-:W-:Y:S02]  /*07e0*/  DMUL R18, R34, R32 ;  /* 0x0000002022127228 */ /* 0x000fe40000000000 */
[----:B------:R-:W-:-:S06]  /*07f0*/  FSETP.GEU.AND P2, PT, |R35|, 6.5827683646048100446e-37, PT ;  /* 0x036000002300780b */ /* 0x000fcc0003f4e200 */
[----:B------:R-:W-:-:S08]  /*0800*/  DFMA R24, -R22, R18, R34 ;  /* 0x000000121618722b */ /* 0x000fd00000000122 */
[----:B------:R-:W-:Y:S02]  /*0810*/  DFMA R32, R32, R24, R18 ;  /* 0x000000182020722b */ /* 0x000fe40000000012 */
[----:B------:R-:W-:-:S08]  /*0820*/  DMUL R18, R6, R6 ;  /* 0x0000000606127228 */ /* 0x000fd00000000000 */
[----:B------:R-:W-:-:S05]  /*0830*/  FFMA R0, RZ, R23, R33 ;  /* 0x00000017ff007223 */ /* 0x000fca0000000021 */
[----:B------:R-:W-:-:S13]  /*0840*/  FSETP.GT.AND P1, PT, |R0|, 1.469367938527859385e-39, PT ;  /* 0x001000000000780b */ /* 0x000fda0003f24200 */
[----:B------:R-:W-:Y:S05]  /*0850*/  @P1 BRA P2, `(.L_x_409) ;  /* 0x0000000000141947 */ /* 0x000fea0001000000 */
[----:B------:R-:W-:Y:S01]  /*0860*/  IMAD.MOV.U32 R36, RZ, RZ, R34 ;  /* 0x000000ffff247224 */ /* 0x000fe200078e0022 */
[----:B------:R-:W-:Y:S01]  /*0870*/  MOV R33, R23 ;  /* 0x0000001700217202 */ /* 0x000fe20000000f00 */
[----:B------:R-:W-:Y:S01]  /*0880*/  IMAD.MOV.U32 R32, RZ, RZ, R22 ;  /* 0x000000ffff207224 */ /* 0x000fe200078e0016 */
[----:B------:R-:W-:-:S07]  /*0890*/  MOV R34, 0x8b0 ;  /* 0x000008b000227802 */ /* 0x000fce0000000f00 */
[----:B------:R-:W-:Y:S05]  /*08a0*/  CALL.REL.NOINC `($__internal_7_$__cuda_sm20_div_rn_f64_full) ;  /* 0x0000012000047944 */ /* 0x000fea0003c00000 */
.L_x_409:
[----:B------:R-:W-:Y:S05]  /*08b0*/  BSYNC.RECONVERGENT B1 ;  /* 0x0000000000017941 */ /* 0x000fea0003800200 */
.L_x_408:
[----:B------:R-:W-:Y:S01]  /*08c0*/  DMUL R22, R6, -2 ;  /* 0xc000000006167828 */ /* 0x000fe20000000000 */
[----:B------:R-:W0:Y:S01]  /*08d0*/  LDCU.64 UR4, c[0x0][0x390] ;  /* 0x00007200ff0477ac */ /* 0x000e220008000a00 */
[----:B------:R-:W-:Y:S01]  /*08e0*/  IMAD.MOV.U32 R24, RZ, RZ, 0x652b82fe ;  /* 0x652b82feff187424 */ /* 0x000fe200078e00ff */
[----:B------:R-:W-:Y:S01]  /*08f0*/  BSSY.RECONVERGENT B0, `(.L_x_410) ;  /* 0x000001a000007945 */ /* 0x000fe20003800200 */
[----:B------:R-:W-:Y:S01]  /*0900*/  IMAD.MOV.U32 R25, RZ, RZ, 0x3ff71547 ;  /* 0x3ff71547ff197424 */ /* 0x000fe200078e00ff */
[----:B------:R-:W-:Y:S01]  /*0910*/  FSETP.GEU.AND P1, PT, |R17|, 4.1917929649353027344, PT ;  /* 0x4086232b1100780b */ /* 0x000fe20003f2e200 */
[--C-:B------:R-:W-:Y:S02]  /*0920*/  IMAD.MOV.U32 R34, RZ, RZ, R20.reuse ;  /* 0x000000ffff227224 */ /* 0x100fe400078e0014 */
[----:B------:R-:W-:Y:S01]  /*0930*/  DMUL R22, R22, UR18 ;  /* 0x0000001216167c28 */ /* 0x000fe20008000000 */
[----:B------:R-:W-:Y:S02]  /*0940*/  IMAD.MOV.U32 R35, RZ, RZ, R21 ;  /* 0x000000ffff237224 */ /* 0x000fe400078e0015 */
[----:B------:R-:W-:-:S02]  /*0950*/  IMAD.MOV.U32 R36, RZ, RZ, R20 ;  /* 0x000000ffff247224 */ /* 0x000fc400078e0014 */
[----:B------:R-:W-:-:S03]  /*0960*/  IMAD.MOV.U32 R37, RZ, RZ, R21 ;  /* 0x000000ffff257224 */ /* 0x000fc600078e0015 */
[----:B------:R-:W-:Y:S01]  /*0970*/  DFMA R24, R22, R24, 6.75539944105574400000e+15 ;  /* 0x433800001618742b */ /* 0x000fe20000000018 */
[----:B0-----:R-:W-:Y:S02]  /*0980*/  IMAD.U32 R26, RZ, RZ, UR4 ;  /* 0x00000004ff1a7e24 */ /* 0x001fe4000f8e00ff */
[----:B------:R-:W-:-:S05]  /*0990*/  IMAD.U32 R27, RZ, RZ, UR5 ;  /* 0x00000005ff1b7e24 */ /* 0x000fca000f8e00ff */
[----:B------:R-:W-:Y:S01]  /*09a0*/  DADD R28, R24, -6.75539944105574400000e+15 ;  /* 0xc3380000181c7429 */ /* 0x000fe20000000000 */
[----:B------:R-:W-:Y:S10]  /*09b0*/  @!P0 BRA `(.L_x_411) ;  /* 0x0000000000348947 */ /* 0x000ff40003800000 */
        /* <DEDUP_REMOVED lines=13> */
.L_x_411:
[----:B------:R-:W-:Y:S05]  /*0a90*/  BSYNC.RECONVERGENT B0 ;  /* 0x0000000000007941 */ /* 0x000fea0003800200 */
.L_x_410:
[----:B------:R-:W-:Y:S04]  /*0aa0*/  BSSY.RECONVERGENT B0, `(.L_x_412) ;  /* 0x000000f000007945 */ /* 0x000fe80003800200 */
[----:B------:R-:W-:Y:S05]  /*0ab0*/  @!P1 BRA `(.L_x_413) ;  /* 0x0000000000349947 */ /* 0x000fea0003800000 */
        /* <DEDUP_REMOVED lines=8> */
[----:B------:R-:W-:Y:S01]  /*0b40*/  @!P2 IADD3 R40, PT, PT, R4, -R39, RZ ;  /* 0x800000270428a210 */ /* 0x000fe20007ffe0ff */
[----:B------:R-:W-:-:S03]  /*0b50*/  @!P2 IMAD R39, R39, 0x100000, R3 ;  /* 0x001000002727a824 */ /* 0x000fc600078e0203 */
[----:B------:R-:W-:Y:S01]  /*0b60*/  @!P2 LEA R41, R40, 0x3ff00000, 0x14 ;  /* 0x3ff000002829a811 */ /* 0x000fe200078ea0ff */
[----:B------:R-:W-:-:S06]  /*0b70*/  @!P2 IMAD.MOV.U32 R40, RZ, RZ, RZ ;  /* 0x000000ffff28a224 */ /* 0x000fcc00078e00ff */
[----:B------:R-:W-:-:S11]  /*0b80*/  @!P2 DMUL R36, R38, R40 ;  /* 0x000000282624a228 */ /* 0x000fd60000000000 */
.L_x_413:
[----:B------:R-:W-:Y:S05]  /*0b90*/  BSYNC.RECONVERGENT B0 ;  /* 0x0000000000007941 */ /* 0x000fea0003800200 */
.L_x_412:
[----:B------:R-:W-:Y:S01]  /*0ba0*/  UMOV UR4, 0xfefa39ef ;  /* 0xfefa39ef00047882 */ /* 0x000fe20000000000 */
[----:B------:R-:W-:Y:S01]  /*0bb0*/  UMOV UR5, 0x3fe62e42 ;  /* 0x3fe62e4200057882 */ /* 0x000fe20000000000 */
[----:B------:R-:W-:Y:S01]  /*0bc0*/  IMAD.U32 R46, RZ, RZ, UR16 ;  /* 0x00000010ff2e7e24 */ /* 0x000fe2000f8e00ff */
[----:B------:R-:W-:Y:S01]  /*0bd0*/  DFMA R38, R28, -UR4, R22 ;  /* 0x800000041c267c2b */ /* 0x000fe20008000016 */
[----:B------:R-:W-:Y:S01]  /*0be0*/  UMOV UR4, 0x3b39803f ;  /* 0x3b39803f00047882 */ /* 0x000fe20000000000 */
[----:B------:R-:W-:Y:S01]  /*0bf0*/  UMOV UR5, 0x3c7abc9e ;  /* 0x3c7abc9e00057882 */ /* 0x000fe20000000000 */
[----:B------:R-:W-:Y:S01]  /*0c00*/  IMAD.U32 R47, RZ, RZ, UR17 ;  /* 0x00000011ff2f7e24 */ /* 0x000fe2000f8e00ff */
[----:B------:R-:W-:Y:S01]  /*0c10*/  DMUL R40, R30, R6 ;  /* 0x000000061e287228 */ /* 0x000fe20000000000 */
[----:B------:R-:W-:Y:S01]  /*0c20*/  FSETP.GEU.AND P0, PT, |R23|, 4.1917929649353027344, PT ;  /* 0x4086232b1700780b */ /* 0x000fe20003f0e200 */
[----:B------:R-:W-:Y:S01]  /*0c30*/  DADD R36, -R36, 1 ;  /* 0x3ff0000024247429 */ /* 0x000fe20000000100 */
[----:B------:R-:W-:Y:S01]  /*0c40*/  IMAD.U32 R54, RZ, RZ, UR16 ;  /* 0x00000010ff367e24 */ /* 0x000fe2000f8e00ff */
[----:B------:R-:W-:Y:S01]  /*0c50*/  DFMA R28, R28, -UR4, R38 ;  /* 0x800000041c1c7c2b */ /* 0x000fe20008000026 */
[----:B------:R-:W-:Y:S01]  /*0c60*/  UMOV UR4, 0x69ce2bdf ;  /* 0x69ce2bdf00047882 */ /* 0x000fe20000000000 */
[----:B------:R-:W-:Y:S01]  /*0c70*/  IMAD.MOV.U32 R38, RZ, RZ, -0x35dec16 ;  /* 0xfca213eaff267424 */ /* 0x000fe200078e00ff */
[----:B------:R-:W-:Y:S01]  /*0c80*/  UMOV UR5, 0x3e5ade15 ;  /* 0x3e5ade1500057882 */ /* 0x000fe20000000000 */
[----:B------:R-:W-:Y:S01]  /*0c90*/  IMAD.MOV.U32 R39, RZ, RZ, 0x3e928af3 ;  /* 0x3e928af3ff277424 */ /* 0x000fe200078e00ff */
[----:B------:R-:W-:Y:S01]  /*0ca0*/  DMUL R40, R44, R40 ;  /* 0x000000282c287228 */ /* 0x000fe20000000000 */
[----:B------:R-:W-:Y:S01]  /*0cb0*/  IMAD.U32 R55, RZ, RZ, UR17 ;  /* 0x00000011ff377e24 */ /* 0x000fe2000f8e00ff */
[----:B------:R-:W-:Y:S01]  /*0cc0*/  DMUL R50, R6, 8 ;  /* 0x4020000006327828 */ /* 0x000fe20000000000 */
[----:B------:R-:W-:Y:S02]  /*0cd0*/  BSSY.RECONVERGENT B0, `(.L_x_414) ;  /* 0x0000040000007945 */ /* 0x000fe40003800200 */
[----:B------:R-:W-:Y:S01]  /*0ce0*/  DFMA R38, R28, UR4, R38 ;  /* 0x000000041c267c2b */ /* 0x000fe20008000026 */
[----:B------:R-:W-:Y:S01]  /*0cf0*/  UMOV UR4, 0x62401315 ;  /* 0x6240131500047882 */ /* 0x000fe20000000000 */
[----:B------:R-:W-:Y:S01]  /*0d00*/  UMOV UR5, 0x3ec71dee ;  /* 0x3ec71dee00057882 */ /* 0x000fe20000000000 */
[----:B------:R-:W-:-:S05]  /*0d10*/  DADD R54, R54, UR16 ;  /* 0x0000001036367e29 */ /* 0x000fca0008000000 */
        /* <DEDUP_REMOVED lines=14> */
[----:B------:R-:W-:Y:S01]  /*0e00*/  DMUL R38, R8, 8 ;  /* 0x4020000008267828 */ /* 0x000fe20000000000 */
[----:B------:R-:W-:-:S05]  /*0e10*/  UMOV UR5, 0x3fa55555 ;  /* 0x3fa5555500057882 */ /* 0x000fca0000000000 */
[----:B------:R-:W-:Y:S01]  /*0e20*/  DFMA R48, R28, R42, UR4 ;  /* 0x000000041c307e2b */ /* 0x000fe2000800002a */
[----:B------:R-:W-:Y:S01]  /*0e30*/  UMOV UR4, 0x55555511 ;  /* 0x5555551100047882 */ /* 0x000fe20000000000 */
[----:B------:R-:W-:Y:S01]  /*0e40*/  DFMA R42, R46, 16, -R38 ;  /* 0x403000002e2a782b */ /* 0x000fe20000000826 */
[----:B------:R-:W-:Y:S01]  /*0e50*/  UMOV UR5, 0x3fc55555 ;  /* 0x3fc5555500057882 */ /* 0x000fe20000000000 */
[C---:B------:R-:W-:Y:S02]  /*0e60*/  DMUL R38, R44.reuse, UR18 ;  /* 0x000000122c267c28 */ /* 0x040fe40008000000 */
[----:B------:R-:W-:Y:S02]  /*0e70*/  DMUL R46, R44, 4 ;  /* 0x401000002c2e7828 */ /* 0x000fe40000000000 */
[----:B------:R-:W-:Y:S01]  /*0e80*/  DFMA R48, R28, R48, UR4 ;  /* 0x000000041c307e2b */ /* 0x000fe20008000030 */
[----:B------:R-:W-:Y:S01]  /*0e90*/  UMOV UR4, 0xb ;  /* 0x0000000b00047882 */ /* 0x000fe20000000000 */
[----:B------:R-:W-:-:S02]  /*0ea0*/  UMOV UR5, 0x3fe00000 ;  /* 0x3fe0000000057882 */ /* 0x000fc40000000000 */
[----:B------:R-:W-:-:S04]  /*0eb0*/  DMUL R38, R38, R6 ;  /* 0x0000000626267228 */ /* 0x000fc80000000000 */
[----:B------:R-:W-:Y:S02]  /*0ec0*/  DFMA R52, R28, R48, UR4 ;  /* 0x000000041c347e2b */ /* 0x000fe40008000030 */
[----:B------:R-:W-:Y:S02]  /*0ed0*/  DMUL R48, R36, R40 ;  /* 0x0000002824307228 */ /* 0x000fe40000000000 */
[----:B------:R-:W-:Y:S02]  /*0ee0*/  DMUL R40, R38, R34 ;  /* 0x0000002226287228 */ /* 0x000fe40000000000 */
[----:B------:R-:W-:Y:S02]  /*0ef0*/  DMUL R34, R18, 8 ;  /* 0x4020000012227828 */ /* 0x000fe40000000000 */
[----:B------:R-:W-:Y:S02]  /*0f00*/  DFMA R36, R30, R50, -R46 ;  /* 0x000000321e24722b */ /* 0x000fe4000000082e */
[----:B------:R-:W-:-:S02]  /*0f10*/  DFMA R46, R28, R52, 1 ;  /* 0x3ff000001c2e742b */ /* 0x000fc40000000034 */
[----:B------:R-:W-:Y:S02]  /*0f20*/  DMUL R50, R44, R44 ;  /* 0x0000002c2c327228 */ /* 0x000fe40000000000 */
[----:B------:R-:W-:Y:S02]  /*0f30*/  DMUL R38, R34, R6 ;  /* 0x0000000622267228 */ /* 0x000fe40000000000 */
[----:B------:R-:W-:Y:S02]  /*0f40*/  DMUL R52, R6, 4 ;  /* 0x4010000006347828 */ /* 0x000fe40000000000 */
[----:B------:R-:W-:Y:S02]  /*0f50*/  DFMA R56, R28, R46, 1 ;  /* 0x3ff000001c38742b */ /* 0x000fe4000000002e */
[----:B------:R0:W1:Y:S01]  /*0f60*/  MUFU.RCP64H R29, R39 ;  /* 0x00000027001d7308 */ /* 0x0000620000001800 */
[----:B------:R-:W-:Y:S01]  /*0f70*/  DMUL R48, R48, R42 ;  /* 0x0000002a30307228 */ /* 0x000fe20000000000 */
[----:B------:R-:W-:Y:S01]  /*0f80*/  R2UR UR20, R50 ;  /* 0x00000000321472ca */ /* 0x000fe200000e0000 */
[C---:B------:R-:W-:Y:S01]  /*0f90*/  DADD R42, R8.reuse, -UR16 ;  /* 0x80000010082a7e29 */ /* 0x040fe20008000000 */
[----:B------:R-:W-:Y:S01]  /*0fa0*/  R2UR UR21, R51 ;  /* 0x00000000331572ca */ /* 0x000fe200000e0000 */
[----:B------:R-:W-:-:S02]  /*0fb0*/  DADD R46, R8, R8 ;  /* 0x00000000082e7229 */ /* 0x000fc40000000008 */
[----:B------:R-:W-:Y:S01]  /*0fc0*/  DMUL R52, R30, R52 ;  /* 0x000000341e347228 */ /* 0x000fe20000000000 */
[----:B------:R-:W-:Y:S02]  /*0fd0*/  IMAD R51, R24, 0x100000, R57 ;  /* 0x0010000018337824 */ /* 0x000fe400078e0239 */
[----:B------:R-:W-:Y:S01]  /*0fe0*/  IMAD.MOV.U32 R50, RZ, RZ, R56 ;  /* 0x000000ffff327224 */ /* 0x000fe200078e0038 */
[----:B0-----:R-:W-:Y:S08]  /*0ff0*/  @!P0 BRA `(.L_x_415) ;  /* 0x0000000000348947 */ /* 0x001ff00003800000 */
        /* <DEDUP_REMOVED lines=8> */
[----:B------:R-:W-:Y:S01]  /*1080*/  @!P2 IMAD.IADD R24, R24, 0x1, -R23 ;  /* 0x000000011818a824 */ /* 0x000fe200078e0a17 */
[----:B------:R-:W-:-:S04]  /*1090*/  @!P2 LEA R23, R23, R57, 0x14 ;  /* 0x000000391717a211 */ /* 0x000fc800078ea0ff */
[----:B------:R-:W-:Y:S01]  /*10a0*/  @!P2 LEA R25, R24, 0x3ff00000, 0x14 ;  /* 0x3ff000001819a811 */ /* 0x000fe200078ea0ff */
[----:B------:R-:W-:-:S06]  /*10b0*/  @!P2 IMAD.MOV.U32 R24, RZ, RZ, RZ ;  /* 0x000000ffff18a224 */ /* 0x000fcc00078e00ff */
[----:B------:R-:W-:-:S11]  /*10c0*/  @!P2 DMUL R50, R22, R24 ;  /* 0x000000181632a228 */ /* 0x000fd60000000000 */
.L_x_415:
[----:B------:R-:W-:Y:S05]  /*10d0*/  BSYNC.RECONVERGENT B0 ;  /* 0x0000000000007941 */ /* 0x000fea0003800200 */
.L_x_414:
[----:B------:R-:W-:Y:S01]  /*10e0*/  BSSY.RECONVERGENT B0, `(.L_x_416) ;  /* 0x0000013000007945 */ /* 0x000fe20003800200 */
[----:B------:R-:W-:Y:S02]  /*10f0*/  IMAD.MOV.U32 R24, RZ, RZ, 0x0 ;  /* 0x00000000ff187424 */ /* 0x000fe400078e00ff */
[----:B------:R-:W-:Y:S02]  /*1100*/  IMAD.MOV.U32 R25, RZ, RZ, 0x40180000 ;  /* 0x40180000ff197424 */ /* 0x000fe400078e00ff */
        /* <DEDUP_REMOVED lines=16> */
.L_x_417:
[----:B------:R-:W-:Y:S05]  /*1210*/  BSYNC.RECONVERGENT B0 ;  /* 0x0000000000007941 */ /* 0x000fea0003800200 */
.L_x_416:
[----:B------:R-:W-:Y:S01]  /*1220*/  DFMA R22, R22, R24, -7 ;  /* 0xc01c00001616742b */ /* 0x000fe20000000018 */
[----:B------:R-:W-:Y:S01]  /*1230*/  VIADD R28, R39, 0x300402 ;  /* 0x00300402271c7836 */ /* 0x000fe20000000000 */
[----:B------:R-:W-:Y:S01]  /*1240*/  DADD R24, -R46, UR16 ;  /* 0x000000102e187e29 */ /* 0x000fe20008000100 */
[----:B------:R-:W-:Y:S01]  /*1250*/  BSSY.RECONVERGENT B0, `(.L_x_418) ;  /* 0x0000022000007945 */ /* 0x000fe20003800200 */
[----:B------:R-:W-:Y:S02]  /*1260*/  DFMA R52, -R44, R52, UR20 ;  /* 0x000000142c347e2b */ /* 0x000fe40008000134 */
[----:B------:R-:W-:Y:S02]  /*1270*/  DMUL R54, R54, R6 ;  /* 0x0000000636367228 */ /* 0x000fe40000000000 */
[----:B------:R-:W-:Y:S02]  /*1280*/  DMUL R56, R40, R42 ;  /* 0x0000002a28387228 */ /* 0x000fe40000000000 */
[----:B------:R-:W-:-:S02]  /*1290*/  DMUL R22, R22, UR16 ;  /* 0x0000001016167c28 */ /* 0x000fc40008000000 */
[----:B-1----:R-:W-:Y:S02]  /*12a0*/  DFMA R40, -R38, R28, 1 ;  /* 0x3ff000002628742b */ /* 0x002fe4000000011c */
[----:B------:R-:W-:Y:S02]  /*12b0*/  DFMA R52, R18, 4, R52 ;  /* 0x401000001234782b */ /* 0x000fe40000000034 */
[----:B------:R-:W-:Y:S01]  /*12c0*/  DFMA R36, R56, R36, R48 ;  /* 0x000000243824722b */ /* 0x000fe20000000030 */
[----:B------:R-:W-:Y:S01]  /*12d0*/  IMAD.U32 R18, RZ, RZ, UR16 ;  /* 0x00000010ff127e24 */ /* 0x000fe2000f8e00ff */
[----:B------:R-:W-:Y:S01]  /*12e0*/  DMUL R54, R54, UR18 ;  /* 0x0000001236367c28 */ /* 0x000fe20008000000 */
[----:B------:R-:W-:Y:S01]  /*12f0*/  MOV R19, UR17 ;  /* 0x0000001100137c02 */ /* 0x000fe20008000f00 */
[----:B------:R-:W-:Y:S02]  /*1300*/  DFMA R22, R24, R50, R22 ;  /* 0x000000321816722b */ /* 0x000fe40000000016 */
[----:B------:R-:W-:-:S02]  /*1310*/  DFMA R40, R40, R40, R40 ;  /* 0x000000282828722b */ /* 0x000fc40000000028 */
[----:B------:R-:W-:Y:S02]  /*1320*/  DMUL R42, R34, R42 ;  /* 0x0000002a222a7228 */ /* 0x000fe40000000000 */
[----:B------:R-:W-:Y:S02]  /*1330*/  DFMA R36, R54, R52, R36 ;  /* 0x000000343624722b */ /* 0x000fe40000000024 */
[----:B------:R-:W-:Y:S02]  /*1340*/  DADD R22, R46, R22 ;  /* 0x000000002e167229 */ /* 0x000fe40000000016 */
[----:B------:R-:W-:Y:S02]  /*1350*/  DFMA R40, R28, R40, R28 ;  /* 0x000000281c28722b */ /* 0x000fe4000000001c */
[----:B------:R-:W-:Y:S02]  /*1360*/  DFMA R26, R26, UR18, R32 ;  /* 0x000000121a1a7c2b */ /* 0x000fe40008000020 */
[----:B------:R-:W-:-:S02]  /*1370*/  DMUL R18, R18, -0.5 ;  /* 0xbfe0000012127828 */ /* 0x000fc40000000000 */
[----:B------:R-:W-:Y:S02]  /*1380*/  DFMA R36, R22, UR20, R36 ;  /* 0x0000001416247c2b */ /* 0x000fe40008000024 */
[----:B------:R-:W-:Y:S01]  /*1390*/  DFMA R22, -R38, R40, 1 ;  /* 0x3ff000002616742b */ /* 0x000fe20000000128 */
[----:B------:R-:W-:Y:S10]  /*13a0*/  @!P1 BRA `(.L_x_419) ;  /* 0x0000000000309947 */ /* 0x000ff40003800000 */
        /* <DEDUP_REMOVED lines=12> */
.L_x_419:
[----:B------:R-:W-:Y:S05]  /*1470*/  BSYNC.RECONVERGENT B0 ;  /* 0x0000000000007941 */ /* 0x000fea0003800200 */
.L_x_418:
[----:B------:R-:W-:Y:S01]  /*1480*/  FSETP.GEU.AND P0, PT, |R28|, 5.8789094863358348022e-39, PT ;  /* 0x004004021c00780b */ /* 0x000fe20003f0e200 */
[----:B------:R-:W-:Y:S01]  /*1490*/  DADD R2, -R20, 1 ;  /* 0x3ff0000014027429 */ /* 0x000fe20000000100 */
[----:B------:R-:W-:Y:S01]  /*14a0*/  BSSY.RECONVERGENT B1, `(.L_x_420) ;  /* 0x000000c000017945 */ /* 0x000fe20003800200 */
[----:B------:R-:W-:Y:S02]  /*14b0*/  DFMA R18, R18, UR18, R26 ;  /* 0x0000001212127c2b */ /* 0x000fe4000800001a */
[----:B------:R-:W-:-:S04]  /*14c0*/  DFMA R34, R40, R22, R40 ;  /* 0x000000162822722b */ /* 0x000fc80000000028 */
[----:B------:R-:W-:-:S04]  /*14d0*/  DFMA R2, R42, R2, R36 ;  /* 0x000000022a02722b */ /* 0x000fc80000000024 */
[----:B------:R-:W-:Y:S07]  /*14e0*/  @P0 BRA `(.L_x_421) ;  /* 0x00000000001c0947 */ /* 0x000fee0003800000 */
[----:B------:R-:W-:Y:S01]  /*14f0*/  LOP3.LUT R34, R39, 0x7fffffff, RZ, 0xc0, !PT ;  /* 0x7fffffff27227812 */ /* 0x000fe200078ec0ff */
[----:B------:R-:W-:Y:S01]  /*1500*/  IMAD.MOV.U32 R36, RZ, RZ, R38 ;  /* 0x000000ffff247224 */ /* 0x000fe200078e0026 */
[----:B------:R-:W-:Y:S01]  /*1510*/  MOV R32, 0x1550 ;  /* 0x0000155000207802 */ /* 0x000fe20000000f00 */
[----:B------:R-:W-:Y:S02]  /*1520*/  IMAD.MOV.U32 R33, RZ, RZ, R39 ;  /* 0x000000ffff217224 */ /* 0x000fe400078e0027 */
[----:B------:R-:W-:-:S07]  /*1530*/  VIADD R34, R34, 0xfff00000 ;  /* 0xfff0000022227836 */ /* 0x000fce0000000000 */
[----:B------:R-:W-:Y:S05]  /*1540*/  CALL.REL.NOINC `($__internal_6_$__cuda_sm20_dblrcp_rn_slowpath_v3) ;  /* 0x0000011000347944 */ /* 0x000fea0003c00000 */
[----:B------:R-:W-:-:S07]  /*1550*/  IMAD.MOV.U32 R35, RZ, RZ, R33 ;  /* 0x000000ffff237224 */ /* 0x000fce00078e0021 */
.L_x_421:
[----:B------:R-:W-:Y:S05]  /*1560*/  BSYNC.RECONVERGENT B1 ;  /* 0x0000000000017941 */ /* 0x000fea0003800200 */
.L_x_420:
[----:B------:R-:W-:Y:S01]  /*1570*/  DMUL R34, R2, R34 ;  /* 0x0000002202227228 */ /* 0x000fe20000000000 */
[----:B------:R-:W-:Y:S01]  /*1580*/  IMAD.MOV.U32 R4, RZ, RZ, 0x0 ;  /* 0x00000000ff047424 */ /* 0x000fe200078e00ff */
[----:B------:R-:W-:Y:S01]  /*1590*/  BSSY.RECONVERGENT B0, `(.L_x_422) ;  /* 0x0000018000007945 */ /* 0x000fe20003800200 */
[----:B------:R-:W-:-:S05]  /*15a0*/  IMAD.MOV.U32 R5, RZ, RZ, 0x3fd80000 ;  /* 0x3fd80000ff057424 */ /* 0x000fca00078e00ff */
[----:B------:R-:W-:-:S06]  /*15b0*/  DADD R38, -RZ, |R34| ;  /* 0x00000000ff267229 */ /* 0x000fcc0000000522 */
[----:B------:R-:W0:Y:S04]  /*15c0*/  MUFU.RSQ64H R33, R39 ;  /* 0x0000002700217308 */ /* 0x000e280000001c00 */
[----:B------:R-:W-:-:S05]  /*15d0*/  VIADD R32, R39, 0xfcb00000 ;  /* 0xfcb0000027207836 */ /* 0x000fca0000000000 */
[----:B------:R-:W-:Y:S01]  /*15e0*/  ISETP.GE.U32.AND P0, PT, R32, 0x7ca00000, PT ;  /* 0x7ca000002000780c */ /* 0x000fe20003f06070 */
[----:B0-----:R-:W-:-:S08]  /*15f0*/  DMUL R2, R32, R32 ;  /* 0x0000002020027228 */ /* 0x001fd00000000000 */
[----:B------:R-:W-:-:S08]  /*1600*/  DFMA R2, |R34|, -R2, 1 ;  /* 0x3ff000002202742b */ /* 0x000fd00000000a02 */
[----:B------:R-:W-:Y:S02]  /*1610*/  DFMA R4, R2, R4, 0.5 ;  /* 0x3fe000000204742b */ /* 0x000fe40000000004 */
[----:B------:R-:W-:-:S08]  /*1620*/  DMUL R2, R32, R2 ;  /* 0x0000000220027228 */ /* 0x000fd00000000000 */
[----:B------:R-:W-:-:S08]  /*1630*/  DFMA R40, R4, R2, R32 ;  /* 0x000000020428722b */ /* 0x000fd00000000020 */
[----:B------:R-:W-:Y:S02]  /*1640*/  DMUL R16, |R34|, R40 ;  /* 0x0000002822107228 */ /* 0x000fe40000000200 */
[----:B------:R-:W-:Y:S02]  /*1650*/  VIADD R5, R41, 0xfff00000 ;  /* 0xfff0000029057836 */ /* 0x000fe40000000000 */
[----:B------:R-:W-:-:S04]  /*1660*/  IMAD.MOV.U32 R4, RZ, RZ, R40 ;  /* 0x000000ffff047224 */ /* 0x000fc800078e0028 */
[----:B------:R-:W-:-:S08]  /*1670*/  DFMA R36, R16, -R16, |R34| ;  /* 0x800000101024722b */ /* 0x000fd00000000422 */
[----:B------:R-:W-:Y:S01]  /*1680*/  DFMA R2, R36, R4, R16 ;  /* 0x000000042402722b */ /* 0x000fe20000000010 */
[----:B------:R-:W-:Y:S10]  /*1690*/  @!P0 BRA `(.L_x_423) ;  /* 0x00000000001c8947 */ /* 0x000ff40003800000 */
[----:B------:R-:W-:Y:S01]  /*16a0*/  MOV R34, R16 ;  /* 0x0000001000227202 */ /* 0x000fe20000000f00 */
[----:B------:R-:W-:Y:S01]  /*16b0*/  IMAD.MOV.U32 R35, RZ, RZ, R17 ;  /* 0x000000ffff237224 */ /* 0x000fe200078e0011 */
[----:B------:R-:W-:Y:S01]  /*16c0*/  MOV R42, 0x16f0 ;  /* 0x000016f0002a7802 */ /* 0x000fe20000000f00 */
[----:B------:R-:W-:-:S07]  /*16d0*/  IMAD.MOV.U32 R33, RZ, RZ, R5 ;  /* 0x000000ffff217224 */ /* 0x000fce00078e0005 */
[----:B------:R-:W-:Y:S05]  /*16e0*/  CALL.REL.NOINC `($__internal_8_$__cuda_sm20_dsqrt_rn_f64_mediumpath_v1) ;  /* 0x0000011800087944 */ /* 0x000fea0003c00000 */
[----:B------:R-:W-:Y:S02]  /*16f0*/  IMAD.MOV.U32 R2, RZ, RZ, R32 ;  /* 0x000000ffff027224 */ /* 0x000fe400078e0020 */
[----:B------:R-:W-:-:S07]  /*1700*/  IMAD.MOV.U32 R3, RZ, RZ, R33 ;  /* 0x000000ffff037224 */ /* 0x000fce00078e0021 */
.L_x_423:
[----:B------:R-:W-:Y:S05]  /*1710*/  BSYNC.RECONVERGENT B0 ;  /* 0x0000000000007941 */ /* 0x000fea0003800200 */
.L_x_422:
        /* <DEDUP_REMOVED lines=29> */
[----:B------:R-:W-:Y:S05]  /*18f0*/  CALL.REL.NOINC `($__internal_7_$__cuda_sm20_div_rn_f64_full) ;  /* 0x0000010c00f07944 */ /* 0x000fea0003c00000 */
.L_x_424:
[----:B------:R-:W-:Y:S01]  /*1900*/  ISETP.GT.AND P0, PT, R33, 0xfffff, PT ;  /* 0x000fffff2100780c */ /* 0x000fe20003f04270 */
[----:B------:R-:W-:Y:S01]  /*1910*/  IMAD.MOV.U32 R2, RZ, RZ, R32 ;  /* 0x000000ffff027224 */ /* 0x000fe200078e0020 */
[----:B------:R-:W-:Y:S01]  /*1920*/  MOV R3, R33 ;  /* 0x0000002100037202 */ /* 0x000fe20000000f00 */
[----:B------:R-:W-:Y:S10]  /*1930*/  BSSY.RECONVERGENT B0, `(.L_x_425) ;  /* 0x0000050000007945 */ /* 0x000ff40003800200 */
[----:B------:R-:W-:-:S10]  /*1940*/  @!P0 DMUL R2, R2, 1.80143985094819840000e+16 ;  /* 0x4350000002028828 */ /* 0x000fd40000000000 */
[----:B------:R-:W-:Y:S02]  /*1950*/  @!P0 IMAD.MOV.U32 R33, RZ, RZ, R3 ;  /* 0x000000ffff218224 */ /* 0x000fe400078e0003 */
[----:B------:R-:W-:Y:S02]  /*1960*/  @!P0 IMAD.MOV.U32 R32, RZ, RZ, R2 ;  /* 0x000000ffff208224 */ /* 0x000fe400078e0002 */
[----:B------:R-:W-:-:S05]  /*1970*/  VIADD R0, R33, 0xffffffff ;  /* 0xffffffff21007836 */ /* 0x000fca0000000000 */
[----:B------:R-:W-:Y:S01]  /*1980*/  ISETP.GT.U32.AND P1, PT, R0, 0x7feffffe, PT ;  /* 0x7feffffe0000780c */ /* 0x000fe20003f24070 */
[----:B------:R-:W-:Y:S02]  /*1990*/  IMAD.MOV.U32 R0, RZ, RZ, -0x3ff ;  /* 0xfffffc01ff007424 */ /* 0x000fe400078e00ff */
[----:B------:R-:W-:-:S10]  /*19a0*/  @!P0 IMAD.MOV.U32 R0, RZ, RZ, -0x435 ;  /* 0xfffffbcbff008424 */ /* 0x000fd400078e00ff */
        /* <DEDUP_REMOVED lines=12> */
[----:B------:R-:W-:Y:S01]  /*1a70*/  UMOV UR11, 0x43300000 ;  /* 0x43300000000b7882 */ /* 0x000fe20000000000 */
[----:B------:R-:W-:-:S09]  /*1a80*/  MOV R29, 0x43300000 ;  /* 0x43300000001d7802 */ /* 0x000fd20000000f00 */
        /* <DEDUP_REMOVED lines=52> */
.L_x_426:
[----:B------:R-:W-:Y:S01]  /*1dd0*/  IMAD.MOV.U32 R4, RZ, RZ, 0x0 ;  /* 0x00000000ff047424 */ /* 0x000fe200078e00ff */
[----:B------:R-:W-:Y:S01]  /*1de0*/  LOP3.LUT P0, RZ, R3, 0x7fffffff, RZ, 0xc0, !PT ;  /* 0x7fffffff03ff7812 */ /* 0x000fe2000780c0ff */
[----:B------:R-:W-:-:S06]  /*1df0*/  IMAD.MOV.U32 R5, RZ, RZ, 0x7ff00000 ;  /* 0x7ff00000ff057424 */ /* 0x000fcc00078e00ff */
[----:B------:R-:W-:-:S10]  /*1e00*/  DFMA R4, R2, R4, +INF ;  /* 0x7ff000000204742b */ /* 0x000fd40000000004 */
[----:B------:R-:W-:Y:S02]  /*1e10*/  FSEL R20, R4, RZ, P0 ;  /* 0x000000ff04147208 */ /* 0x000fe40000000000 */
[----:B------:R-:W-:-:S07]  /*1e20*/  FSEL R21, R5, -QNAN , P0 ;  /* 0xfff0000005157808 */ /* 0x000fce0000000000 */
.L_x_427:
[----:B------:R-:W-:Y:S05]  /*1e30*/  BSYNC.RECONVERGENT B0 ;  /* 0x0000000000007941 */ /* 0x000fea0003800200 */
.L_x_425:
[----:B------:R-:W0:Y:S02]  /*1e40*/  LDCU.64 UR4, c[0x0][0x3b0] ;  /* 0x00007600ff0477ac */ /* 0x000e240008000a00 */
[----:B0-----:R-:W-:-:S04]  /*1e50*/  UIADD3 UR4, UP0, UPT, UR14, UR4, URZ ;  /* 0x000000040e047290 */ /* 0x001fc8000ff1e0ff */
[----:B------:R-:W-:Y:S02]  /*1e60*/  UIADD3.X UR5, UPT, UPT, URZ, UR5, URZ, UP0, !UPT ;  /* 0x00000005ff057290 */ /* 0x000fe400087fe4ff */
[----:B------:R-:W-:-:S04]  /*1e70*/  IMAD.U32 R2, RZ, RZ, UR4 ;  /* 0x00000004ff027e24 */ /* 0x000fc8000f8e00ff */
[----:B------:R-:W-:-:S05]  /*1e80*/  IMAD.U32 R3, RZ, RZ, UR5 ;  /* 0x00000005ff037e24 */ /* 0x000fca000f8e00ff */
[----:B------:R-:W2:Y:S01]  /*1e90*/  LDG.E.U8 R2, desc[UR12][R2.64] ;  /* 0x0000000c02027981 */ /* 0x000ea2000c1e1100 */
[----:B------:R-:W-:Y:S01]  /*1ea0*/  UMOV UR4, URZ ;  /* 0x000000ff00047c82 */ /* 0x000fe20008000000 */
[----:B------:R-:W-:Y:S01]  /*1eb0*/  UMOV UR5, 0x40000000 ;  /* 0x4000000000057882 */ /* 0x000fe20000000000 */
        /* <DEDUP_REMOVED lines=28> */
[----:B------:R-:W-:Y:S05]  /*2080*/  CALL.REL.NOINC `($__internal_7_$__cuda_sm20_div_rn_f64_full) ;  /* 0x00000108000c7944 */ /* 0x000fea0003c00000 */
[----:B------:R-:W-:Y:S02]  /*2090*/  IMAD.MOV.U32 R2, RZ, RZ, R32 ;  /* 0x000000ffff027224 */ /* 0x000fe400078e0020 */
[----:B------:R-:W-:-:S07]  /*20a0*/  IMAD.MOV.U32 R3, RZ, RZ, R33 ;  /* 0x000000ffff037224 */ /* 0x000fce00078e0021 */
.L_x_430:
[----:B------:R-:W-:Y:S05]  /*20b0*/  BSYNC.RECONVERGENT B1 ;  /* 0x0000000000017941 */ /* 0x000fea0003800200 */
.L_x_429:
[----:B------:R-:W-:Y:S01]  /*20c0*/  DADD R38, -RZ, |R2| ;  /* 0x00000000ff267229 */ /* 0x000fe20000000502 */
[----:B------:R-:W-:Y:S09]  /*20d0*/  BSSY.RECONVERGENT B0, `(.L_x_431) ;  /* 0x0000004000007945 */ /* 0x000ff20003800200 */
[----:B------:R-:W-:Y:S01]  /*20e0*/  IMAD.MOV.U32 R40, RZ, RZ, R38 ;  /* 0x000000ffff287224 */ /* 0x000fe200078e0026 */
[----:B------:R-:W-:-:S07]  /*20f0*/  MOV R38, 0x2110 ;  /* 0x0000211000267802 */ /* 0x000fce0000000f00 */
[----:B------:R-:W-:Y:S05]  /*2100*/  CALL.REL.NOINC `($_Z8BatesCOSPddddS_S_PcbS_$__internal_accurate_pow) ;  /* 0x0000011000207944 */ /* 0x000fea0003c00000 */
[----:B------:R-:W-:Y:S05]  /*2110*/  BSYNC.RECONVERGENT B0 ;  /* 0x0000000000007941 */ /* 0x000fea0003800200 */
.L_x_431:
[----:B------:R-:W0:Y:S01]  /*2120*/  MUFU.RCP64H R5, R23 ;  /* 0x0000001700057308 */ /* 0x000e220000001800 */
[----:B------:R-:W-:Y:S01]  /*2130*/  MOV R4, 0x1 ;  /* 0x0000000100047802 */ /* 0x000fe20000000f00 */
        /* <DEDUP_REMOVED lines=27> */
.L_x_433:
[----:B------:R-:W-:Y:S05]  /*22f0*/  BSYNC.RECONVERGENT B0 ;  /* 0x0000000000007941 */ /* 0x000fea0003800200 */
.L_x_432:
[----:B------:R-:W-:Y:S04]  /*2300*/  BSSY.RECONVERGENT B1, `(.L_x_434) ;  /* 0x0000009000017945 */ /* 0x000fe80003800200 */
[----:B------:R-:W-:Y:S05]  /*2310*/  @P2 BRA P3, `(.L_x_435) ;  /* 0x00000000001c2947 */ /* 0x000fea0001800000 */
[----:B------:R-:W-:Y:S01]  /*2320*/  IMAD.MOV.U32 R35, RZ, RZ, R37 ;  /* 0x000000ffff237224 */ /* 0x000fe200078e0025 */
[----:B------:R-:W-:Y:S01]  /*2330*/  MOV R34, 0x2370 ;  /* 0x0000237000227802 */ /* 0x000fe20000000f00 */
[----:B------:R-:W-:Y:S02]  /*2340*/  IMAD.MOV.U32 R32, RZ, RZ, R22 ;  /* 0x000000ffff207224 */ /* 0x000fe400078e0016 */
[----:B------:R-:W-:-:S07]  /*2350*/  IMAD.MOV.U32 R33, RZ, RZ, R23 ;  /* 0x000000ffff217224 */ /* 0x000fce00078e0017 */
[----:B------:R-:W-:Y:S05]  /*2360*/  CALL.REL.NOINC `($__internal_7_$__cuda_sm20_div_rn_f64_full) ;  /* 0x0000010400547944 */ /* 0x000fea0003c00000 */
[----:B------:R-:W-:Y:S02]  /*2370*/  IMAD.MOV.U32 R4, RZ, RZ, R32 ;  /* 0x000000ffff047224 */ /* 0x000fe400078e0020 */
[----:B------:R-:W-:-:S07]  /*2380*/  IMAD.MOV.U32 R5, RZ, RZ, R33 ;  /* 0x000000ffff057224 */ /* 0x000fce00078e0021 */
.L_x_435:
[----:B------:R-:W-:Y:S05]  /*2390*/  BSYNC.RECONVERGENT B1 ;  /* 0x0000000000017941 */ /* 0x000fea0003800200 */
.L_x_434:
        /* <DEDUP_REMOVED lines=25> */
[----:B------:R-:W-:Y:S05]  /*2530*/  CALL.REL.NOINC `($_Z8BatesCOSPddddS_S_PcbS_$__internal_trig_reduction_slowpathd) ;  /* 0x0000011400d87944 */ /* 0x000fea0003c00000 */
[----:B------:R-:W-:Y:S01]  /*2540*/  MOV R50, R36 ;  /* 0x0000002400327202 */ /* 0x000fe20000000f00 */
[----:B------:R-:W-:-:S07]  /*2550*/  IMAD.MOV.U32 R51, RZ, RZ, R37 ;  /* 0x000000ffff337224 */ /* 0x000fce00078e0025 */
.L_x_439:
[----:B------:R-:W-:Y:S05]  /*2560*/  BSYNC.RECONVERGENT B3 ;  /* 0x0000000000037941 */ /* 0x000fea0003800200 */
.L_x_438:
[----:B------:R-:W-:-:S07]  /*2570*/  VIADD R46, R34, 0x1 ;  /* 0x00000001222e7836 */ /* 0x000fce0000000000 */
.L_x_437:
[----:B------:R-:W-:Y:S05]  /*2580*/  BSYNC.RECONVERGENT B2 ;  /* 0x0000000000027941 */ /* 0x000fea0003800200 */
.L_x_436:
        /* <DEDUP_REMOVED lines=12> */
[----:B------:R-:W-:Y:S01]  /*2650*/  IMAD.MOV.U32 R56, RZ, RZ, -0x35dec16 ;  /* 0xfca213eaff387424 */ /* 0x000fe200078e00ff */
[----:B------:R-:W-:Y:S01]  /*2660*/  FSETP.GEU.AND P2, PT, |R19|, 4.1917929649353027344, PT ;  /* 0x4086232b1300780b */ /* 0x000fe20003f4e200 */
[----:B------:R-:W-:Y:S01]  /*2670*/  IMAD.MOV.U32 R57, RZ, RZ, 0x3e928af3 ;  /* 0x3e928af3ff397424 */ /* 0x000fe200078e00ff */
[----:B------:R-:W-:Y:S01]  /*2680*/  BSSY.RECONVERGENT B0, `(.L_x_440) ;  /* 0x0000055000007945 */ /* 0x000fe20003800200 */
[----:B------:R-:W-:Y:S01]  /*2690*/  DFMA R48, R18, R48, 6.75539944105574400000e+15 ;  /* 0x433800001230742b */ /* 0x000fe20000000030 */
[----:B------:R-:W-:-:S02]  /*26a0*/  IMAD.MOV.U32 R58, RZ, RZ, 0x20fd8164 ;  /* 0x20fd8164ff3a7424 */ /* 0x000fc400078e00ff */
[----:B------:R-:W-:-:S05]  /*26b0*/  IMAD.MOV.U32 R47, RZ, RZ, 0x3da8ff83 ;  /* 0x3da8ff83ff2f7424 */ /* 0x000fca00078e00ff */
[----:B------:R-:W-:-:S08]  /*26c0*/  DADD R52, R48, -6.75539944105574400000e+15 ;  /* 0xc338000030347429 */ /* 0x000fd00000000000 */
[----:B------:R-:W-:Y:S01]  /*26d0*/  DFMA R28, R52, -UR10, R18 ;  /* 0x8000000a341c7c2b */ /* 0x000fe20008000012 */
[----:B------:R-:W-:Y:S01]  /*26e0*/  UMOV UR10, 0x3b39803f ;  /* 0x3b39803f000a7882 */ /* 0x000fe20000000000 */
[----:B------:R-:W-:-:S06]  /*26f0*/  UMOV UR11, 0x3c7abc9e ;  /* 0x3c7abc9e000b7882 */ /* 0x000fcc0000000000 */
[----:B------:R-:W-:Y:S01]  /*2700*/  DFMA R52, R52, -UR10, R28 ;  /* 0x8000000a34347c2b */ /* 0x000fe2000800001c */
[----:B------:R-:W-:Y:S01]  /*2710*/  UMOV UR10, 0x69ce2bdf ;  /* 0x69ce2bdf000a7882 */ /* 0x000fe20000000000 */
[----:B------:R-:W-:Y:S01]  /*2720*/  UMOV UR11, 0x3e5ade15 ;  /* 0x3e5ade15000b7882 */ /* 0x000fe20000000000 */
[----:B------:R-:W1:Y:S01]  /*2730*/  MUFU.RCP64H R29, R23 ;  /* 0x00000017001d7308 */ /* 0x000e620000001800 */
[----:B------:R-:W-:-:S04]  /*2740*/  LOP3.LUT R28, R46, 0x1, RZ, 0xc0, !PT ;  /* 0x000000012e1c7812 */ /* 0x000fc800078ec0ff */
[----:B0-----:R-:W-:Y:S01]  /*2750*/  DFMA R54, R52, UR10, R56 ;  /* 0x0000000a34367c2b */ /* 0x001fe20008000038 */
[----:B------:R-:W-:Y:S01]  /*2760*/  UMOV UR10, 0x62401315 ;  /* 0x62401315000a7882 */ /* 0x000fe20000000000 */
[----:B------:R-:W-:Y:S01]  /*2770*/  UMOV UR11, 0x3ec71dee ;  /* 0x3ec71dee000b7882 */ /* 0x000fe20000000000 */
[----:B------:R-:W-:Y:S01]  /*2780*/  ISETP.NE.U32.AND P1, PT, R28, 0x1, PT ;  /* 0x000000011c00780c */ /* 0x000fe20003f25070 */
[----:B------:R-:W-:-:S03]  /*2790*/  IMAD.MOV.U32 R28, RZ, RZ, 0x1 ;  /* 0x00000001ff1c7424 */ /* 0x000fc600078e00ff */
[----:B------:R-:W-:Y:S01]  /*27a0*/  FSEL R58, R58, -8.06006814911005101289e+34, !P1 ;  /* 0xf9785eba3a3a7808 */ /* 0x000fe20004800000 */
[----:B------:R-:W-:Y:S01]  /*27b0*/  DFMA R56, R52, R54, UR10 ;  /* 0x0000000a34387e2b */ /* 0x000fe20008000036 */
[----:B------:R-:W-:Y:S01]  /*27c0*/  UMOV UR10, 0x7c89eb71 ;  /* 0x7c89eb71000a7882 */ /* 0x000fe20000000000 */
[----:B------:R-:W-:Y:S01]  /*27d0*/  UMOV UR11, 0x3efa0199 ;  /* 0x3efa0199000b7882 */ /* 0x000fe20000000000 */
[----:B------:R-:W-:Y:S01]  /*27e0*/  DMUL R54, R50, R50 ;  /* 0x0000003232367228 */ /* 0x000fe20000000000 */
[----:B------:R-:W-:Y:S01]  /*27f0*/  FSEL R59, -R47, 0.11223486810922622681, !P1 ;  /* 0x3de5db652f3b7808 */ /* 0x000fe20004800100 */
[----:B-1----:R-:W-:-:S03]  /*2800*/  DFMA R60, -R22, R28, 1 ;  /* 0x3ff00000163c742b */ /* 0x002fc6000000011c */
[----:B------:R-:W-:Y:S01]  /*2810*/  DFMA R56, R52, R56, UR10 ;  /* 0x0000000a34387e2b */ /* 0x000fe20008000038 */
[----:B------:R-:W-:Y:S01]  /*2820*/  UMOV UR10, 0x14761f65 ;  /* 0x14761f65000a7882 */ /* 0x000fe20000000000 */
[----:B------:R-:W-:-:S03]  /*2830*/  UMOV UR11, 0x3f2a01a0 ;  /* 0x3f2a01a0000b7882 */ /* 0x000fc60000000000 */
[----:B------:R-:W-:-:S03]  /*2840*/  DFMA R60, R60, R60, R60 ;  /* 0x0000003c3c3c722b */ /* 0x000fc6000000003c */
[----:B------:R-:W-:Y:S01]  /*2850*/  DFMA R56, R52, R56, UR10 ;  /* 0x0000000a34387e2b */ /* 0x000fe20008000038 */
[----:B------:R-:W-:Y:S01]  /*2860*/  UMOV UR10, 0x1852b7af ;  /* 0x1852b7af000a7882 */ /* 0x000fe20000000000 */
[----:B------:R-:W-:-:S03]  /*2870*/  UMOV UR11, 0x3f56c16c ;  /* 0x3f56c16c000b7882 */ /* 0x000fc60000000000 */
[----:B------:R-:W-:-:S03]  /*2880*/  DFMA R60, R28, R60, R28 ;  /* 0x0000003c1c3c722b */ /* 0x000fc6000000001c */
[----:B------:R-:W-:Y:S01]  /*2890*/  DFMA R56, R52, R56, UR10 ;  /* 0x0000000a34387e2b */ /* 0x000fe20008000038 */
[----:B------:R-:W-:Y:S01]  /*28a0*/  UMOV UR10, 0x11122322 ;  /* 0x11122322000a7882 */ /* 0x000fe20000000000 */
[----:B------:R-:W-:-:S03]  /*28b0*/  UMOV UR11, 0x3f811111 ;  /* 0x3f811111000b7882 */ /* 0x000fc60000000000 */
[----:B------:R-:W-:-:S03]  /*28c0*/  DFMA R28, -R22, R60, 1 ;  /* 0x3ff00000161c742b */ /* 0x000fc6000000013c */
[----:B------:R-:W-:Y:S01]  /*28d0*/  DFMA R56, R52, R56, UR10 ;  /* 0x0000000a34387e2b */ /* 0x000fe20008000038 */
[----:B------:R-:W-:Y:S01]  /*28e0*/  UMOV UR10, 0x555502a1 ;  /* 0x555502a1000a7882 */ /* 0x000fe20000000000 */
[----:B------:R-:W-:-:S03]  /*28f0*/  UMOV UR11, 0x3fa55555 ;  /* 0x3fa55555000b7882 */ /* 0x000fc60000000000 */
[----:B------:R-:W-:-:S03]  /*2900*/  DFMA R60, R60, R28, R60 ;  /* 0x0000001c3c3c722b */ /* 0x000fc6000000003c */
[----:B------:R-:W-:Y:S01]  /*2910*/  DFMA R56, R52, R56, UR10 ;  /* 0x0000000a34387e2b */ /* 0x000fe20008000038 */
[----:B------:R-:W-:Y:S01]  /*2920*/  UMOV UR10, 0x55555511 ;  /* 0x55555511000a7882 */ /* 0x000fe20000000000 */
[----:B------:R-:W-:-:S06]  /*2930*/  UMOV UR11, 0x3fc55555 ;  /* 0x3fc55555000b7882 */ /* 0x000fcc0000000000 */
[----:B------:R-:W-:Y:S01]  /*2940*/  DFMA R56, R52, R56, UR10 ;  /* 0x0000000a34387e2b */ /* 0x000fe20008000038 */
[----:B------:R-:W-:Y:S01]  /*2950*/  UMOV UR10, 0xb ;  /* 0x0000000b000a7882 */ /* 0x000fe20000000000 */
[----:B------:R-:W-:-:S06]  /*2960*/  UMOV UR11, 0x3fe00000 ;  /* 0x3fe00000000b7882 */ /* 0x000fcc0000000000 */
[----:B------:R-:W-:-:S08]  /*2970*/  DFMA R56, R52, R56, UR10 ;  /* 0x0000000a34387e2b */ /* 0x000fd00008000038 */
[----:B------:R-:W-:Y:S02]  /*2980*/  DFMA R56, R52, R56, 1 ;  /* 0x3ff000003438742b */ /* 0x000fe40000000038 */
[----:B--2---:R-:W-:-:S08]  /*2990*/  DFMA R32, R54, R58, R32 ;  /* 0x0000003a3620722b */ /* 0x004fd00000000020 */
[----:B------:R-:W-:Y:S02]  /*29a0*/  DFMA R32, R54, R32, R34 ;  /* 0x000000203620722b */ /* 0x000fe40000000022 */
[----:B------:R-:W-:-:S06]  /*29b0*/  DADD R34, RZ, -R16 ;  /* 0x00000000ff227229 */ /* 0x000fcc0000000810 */
[----:B---3--:R-:W-:Y:S02]  /*29c0*/  DFMA R32, R54, R32, R36 ;  /* 0x000000203620722b */ /* 0x008fe40000000024 */
[----:B------:R-:W-:-:S06]  /*29d0*/  DMUL R34, R26, R34 ;  /* 0x000000221a227228 */ /* 0x000fcc0000000000 */
[----:B------:R-:W-:Y:S02]  /*29e0*/  DFMA R32, R54, R32, R38 ;  /* 0x000000203620722b */ /* 0x000fe40000000026 */
[----:B------:R-:W-:Y:S02]  /*29f0*/  DMUL R28, R60, R34 ;  /* 0x000000223c1c7228 */ /* 0x000fe40000000000 */
[----:B------:R-:W-:-:S04]  /*2a00*/  FSETP.GEU.AND P5, PT, |R35|, 6.5827683646048100446e-37, PT ;  /* 0x036000002300780b */ /* 0x000fc80003fae200 */
[----:B----4-:R-:W-:Y:S02]  /*2a10*/  DFMA R32, R54, R32, R40 ;  /* 0x000000203620722b */ /* 0x010fe40000000028 */
[----:B------:R-:W-:-:S06]  /*2a20*/  DFMA R36, -R22, R28, R34 ;  /* 0x0000001c1624722b */ /* 0x000fcc0000000122 */
[----:B------:R-:W-:Y:S02]  /*2a30*/  DFMA R32, R54, R32, R42 ;  /* 0x000000203620722b */ /* 0x000fe4000000002a */
[----:B------:R-:W-:Y:S02]  /*2a40*/  DFMA R28, R60, R36, R28 ;  /* 0x000000243c1c722b */ /* 0x000fe4000000001c */
[----:B------:R-:W-:-:S04]  /*2a50*/  DFMA R36, R52, R56, 1 ;  /* 0x3ff000003424742b */ /* 0x000fc80000000038 */
[----:B------:R-:W-:Y:S02]  /*2a60*/  DFMA R50, R32, R50, R50 ;  /* 0x000000322032722b */ /* 0x000fe40000000032 */
[----:B------:R-:W-:Y:S02]  /*2a70*/  DFMA R32, R54, R32, 1 ;  /* 0x3ff000003620742b */ /* 0x000fe40000000020 */
[----:B------:R-:W-:Y:S02]  /*2a80*/  FFMA R38, RZ, R23, R29 ;  /* 0x00000017ff267223 */ /* 0x000fe4000000001d */
[----:B------:R-:W-:-:S03]  /*2a90*/  IMAD R47, R48, 0x100000, R37 ;  /* 0x00100000302f7824 */ /* 0x000fc600078e0225 */
[----:B------:R-:W-:-:S03]  /*2aa0*/  FSETP.GT.AND P4, PT, |R38|, 1.469367938527859385e-39, PT ;  /* 0x001000002600780b */ /* 0x000fc60003f84200 */
[----:B------:R-:W-:Y:S02]  /*2ab0*/  FSEL R40, R32, R50, !P1 ;  /* 0x0000003220287208 */ /* 0x000fe40004800000 */
[----:B------:R-:W-:Y:S02]  /*2ac0*/  FSEL R41, R33, R51, !P1 ;  /* 0x0000003321297208 */ /* 0x000fe40004800000 */
[----:B------:R-:W-:Y:S02]  /*2ad0*/  LOP3.LUT P1, RZ, R46, 0x2, RZ, 0xc0, !PT ;  /* 0x000000022eff7812 */ /* 0x000fe4000782c0ff */
[----:B------:R-:W-:Y:S02]  /*2ae0*/  MOV R46, R36 ;  /* 0x00000024002e7202 */ /* 0x000fe40000000f00 */
[----:B------:R-:W-:Y:S01]  /*2af0*/  DADD R32, RZ, -R40 ;  /* 0x00000000ff207229 */ /* 0x000fe20000000828 */
        /* <DEDUP_REMOVED lines=13> */
.L_x_441:
[----:B------:R-:W-:Y:S05]  /*2bd0*/  BSYNC.RECONVERGENT B0 ;  /* 0x0000000000007941 */ /* 0x000fea0003800200 */
.L_x_440:
        /* <DEDUP_REMOVED lines=8> */
[----:B------:R-:W-:Y:S05]  /*2c60*/  CALL.REL.NOINC `($__internal_7_$__cuda_sm20_div_rn_f64_full) ;  /* 0x000000fc00147944 */ /* 0x000fea0003c00000 */
[----:B------:R-:W-:Y:S02]  /*2c70*/  IMAD.MOV.U32 R28, RZ, RZ, R32 ;  /* 0x000000ffff1c7224 */ /* 0x000fe400078e0020 */
[----:B------:R-:W-:-:S07]  /*2c80*/  IMAD.MOV.U32 R29, RZ, RZ, R33 ;  /* 0x000000ffff1d7224 */ /* 0x000fce00078e0021 */
.L_x_443:
[----:B------:R-:W-:Y:S05]  /*2c90*/  BSYNC.RECONVERGENT B1 ;  /* 0x0000000000017941 */ /* 0x000fea0003800200 */
.L_x_442:
        /* <DEDUP_REMOVED lines=26> */
[----:B------:R-:W-:Y:S01]  /*2e40*/  IMAD.MOV.U32 R32, RZ, RZ, R34 ;  /* 0x000000ffff207224 */ /* 0x000fe200078e0022 */
[----:B------:R-:W-:Y:S01]  /*2e50*/  MOV R52, R36 ;  /* 0x0000002400347202 */ /* 0x000fe20000000f00 */
[----:B------:R-:W-:-:S07]  /*2e60*/  IMAD.MOV.U32 R53, RZ, RZ, R37 ;  /* 0x000000ffff357224 */ /* 0x000fce00078e0025 */
.L_x_447:
[----:B------:R-:W-:Y:S05]  /*2e70*/  BSYNC.RECONVERGENT B3 ;  /* 0x0000000000037941 */ /* 0x000fea0003800200 */
.L_x_446:
[----:B------:R-:W-:-:S07]  /*2e80*/  VIADD R48, R32, 0x1 ;  /* 0x0000000120307836 */ /* 0x000fce0000000000 */
.L_x_445:
[----:B------:R-:W-:Y:S05]  /*2e90*/  BSYNC.RECONVERGENT B2 ;  /* 0x0000000000027941 */ /* 0x000fea0003800200 */
.L_x_444:
        /* <DEDUP_REMOVED lines=13> */
[----:B------:R-:W-:Y:S01]  /*2f70*/  IMAD.MOV.U32 R60, RZ, RZ, 0x20fd8164 ;  /* 0x20fd8164ff3c7424 */ /* 0x000fe200078e00ff */
[----:B------:R-:W-:Y:S02]  /*2f80*/  BSSY.RECONVERGENT B2, `(.L_x_448) ;  /* 0x0000054000027945 */ /* 0x000fe40003800200 */
[----:B------:R-:W-:Y:S01]  /*2f90*/  DADD R54, -R54, 6.75539944105574400000e+15 ;  /* 0x4338000036367429 */ /* 0x000fe20000000100 */
[----:B------:R-:W-:Y:S01]  /*2fa0*/  ISETP.NE.U32.AND P2, PT, R49, 0x1, PT ;  /* 0x000000013100780c */ /* 0x000fe20003f45070 */
[----:B------:R-:W-:Y:S01]  /*2fb0*/  IMAD.MOV.U32 R49, RZ, RZ, 0x3da8ff83 ;  /* 0x3da8ff83ff317424 */ /* 0x000fe200078e00ff */
[----:B0-----:R-:W-:-:S02]  /*2fc0*/  DMUL R56, R52, R52 ;  /* 0x0000003434387228 */ /* 0x001fc40000000000 */
[----:B------:R-:W-:Y:S02]  /*2fd0*/  FSEL R60, R60, -8.06006814911005101289e+34, !P2 ;  /* 0xf9785eba3c3c7808 */ /* 0x000fe40005000000 */
[----:B------:R-:W-:Y:S01]  /*2fe0*/  FSEL R61, -R49, 0.11223486810922622681, !P2 ;  /* 0x3de5db65313d7808 */ /* 0x000fe20005000100 */
        /* <DEDUP_REMOVED lines=46> */
[----:B------:R-:W-:Y:S02]  /*32d0*/  DFMA R48, R54, R58, 1 ;  /* 0x3ff000003630742b */ /* 0x000fe4000000003a */
[----:B------:R-:W-:Y:S02]  /*32e0*/  @!P0 DMUL R54, RZ, R4 ;  /* 0x00000004ff368228 */ /* 0x000fe40000000000 */
        /* <DEDUP_REMOVED lines=25> */
[----:B------:R-:W-:Y:S05]  /*3480*/  CALL.REL.NOINC `($_Z8BatesCOSPddddS_S_PcbS_$__internal_trig_reduction_slowpathd) ;  /* 0x0000010800047944 */ /* 0x000fea0003c00000 */
[----:B------:R-:W-:Y:S02]  /*3490*/  IMAD.MOV.U32 R52, RZ, RZ, R34 ;  /* 0x000000ffff347224 */ /* 0x000fe400078e0022 */
[----:B------:R-:W-:Y:S02]  /*34a0*/  IMAD.MOV.U32 R54, RZ, RZ, R36 ;  /* 0x000000ffff367224 */ /* 0x000fe400078e0024 */
[----:B------:R-:W-:-:S07]  /*34b0*/  IMAD.MOV.U32 R55, RZ, RZ, R37 ;  /* 0x000000ffff377224 */ /* 0x000fce00078e0025 */
.L_x_449:
[----:B------:R-:W-:Y:S05]  /*34c0*/  BSYNC.RECONVERGENT B2 ;  /* 0x0000000000027941 */ /* 0x000fea0003800200 */
.L_x_448:
        /* <DEDUP_REMOVED lines=25> */
[----:B------:R-:W-:Y:S02]  /*3660*/  FSEL R35, R33, R55, !P0 ;  /* 0x0000003721237208 */ /* 0x000fe40004000000 */
[----:B------:R-:W-:Y:S01]  /*3670*/  LOP3.LUT P0, RZ, R52, 0x2, RZ, 0xc0, !PT ;  /* 0x0000000234ff7812 */ /* 0x000fe2000780c0ff */
[----:B------:R-:W-:-:S03]  /*3680*/  @!P1 DMUL R52, RZ, R28 ;  /* 0x0000001cff349228 */ /* 0x000fc60000000000 */
        /* <DEDUP_REMOVED lines=30> */
.L_x_451:
[----:B------:R-:W-:Y:S05]  /*3870*/  BSYNC.RECONVERGENT B2 ;  /* 0x0000000000027941 */ /* 0x000fea0003800200 */
.L_x_450:
        /* <DEDUP_REMOVED lines=46> */
[----:B------:R-:W-:Y:S05]  /*3b60*/  CALL.REL.NOINC `($__internal_6_$__cuda_sm20_dblrcp_rn_slowpath_v3) ;  /* 0x000000e800ac7944 */ /* 0x000fea0003c00000 */
[----:B------:R-:W-:-:S07]  /*3b70*/  IMAD.MOV.U32 R35, RZ, RZ, R33 ;  /* 0x000000ffff237224 */ /* 0x000fce00078e0021 */
.L_x_453:
[----:B------:R-:W-:Y:S05]  /*3b80*/  BSYNC.RECONVERGENT B1 ;  /* 0x0000000000017941 */ /* 0x000fea0003800200 */
.L_x_452:
        /* <DEDUP_REMOVED lines=37> */
.L_x_457:
[----:B------:R-:W-:Y:S05]  /*3de0*/  BSYNC.RECONVERGENT B3 ;  /* 0x0000000000037941 */ /* 0x000fea0003800200 */
.L_x_456:
        /* <DEDUP_REMOVED lines=57> */
.L_x_459:
[----:B------:R-:W-:Y:S05]  /*4180*/  BSYNC.RECONVERGENT B3 ;  /* 0x0000000000037941 */ /* 0x000fea0003800200 */
.L_x_458:
        /* <DEDUP_REMOVED lines=23> */
[----:B----4-:R-:W-:-:S08]  /*4300*/  DFMA R32, R48, R32, R40 ;  /* 0x000000203020722b */ /* 0x010fd00000000028 */
[----:B------:R-:W-:-:S08]  /*4310*/  DFMA R32, R48, R32, R42 ;  /* 0x000000203020722b */ /* 0x000fd0000000002a */
[----:B------:R-:W-:Y:S02]  /*4320*/  DFMA R46, R32, R46, R46 ;  /* 0x0000002e202e722b */ /* 0x000fe4000000002e */
[----:B------:R-:W-:-:S10]  /*4330*/  DFMA R32, R48, R32, 1 ;  /* 0x3ff000003020742b */ /* 0x000fd40000000020 */
[----:B------:R-:W-:Y:S02]  /*4340*/  FSEL R36, R32, R46, !P0 ;  /* 0x0000002e20247208 */ /* 0x000fe40004000000 */
[----:B------:R-:W-:Y:S01]  /*4350*/  FSEL R37, R33, R47, !P0 ;  /* 0x0000002f21257208 */ /* 0x000fe20004000000 */
[----:B------:R-:W-:Y:S01]  /*4360*/  DFMA R32, R28, R28, R28 ;  /* 0x0000001c1c20722b */ /* 0x000fe2000000001c */
[----:B------:R-:W-:-:S04]  /*4370*/  LOP3.LUT P0, RZ, R24, 0x2, RZ, 0xc0, !PT ;  /* 0x0000000218ff7812 */ /* 0x000fc8000780c0ff */
[----:B------:R-:W-:-:S03]  /*4380*/  DADD R28, RZ, -R36 ;  /* 0x00000000ff1c7229 */ /* 0x000fc60000000824 */
[----:B------:R-:W-:-:S07]  /*4390*/  DFMA R32, R34, R32, R34 ;  /* 0x000000202220722b */ /* 0x000fce0000000022 */
[----:B------:R-:W-:Y:S01]  /*43a0*/  FSEL R28, R36, R28, !P0 ;  /* 0x0000001c241c7208 */ /* 0x000fe20004000000 */
[----:B------:R-:W-:Y:S01]  /*43b0*/  DFMA R24, -R26, R32, 1 ;  /* 0x3ff000001a18742b */ /* 0x000fe20000000120 */
[----:B------:R-:W-:-:S06]  /*43c0*/  FSEL R29, R37, R29, !P0 ;  /* 0x0000001d251d7208 */ /* 0x000fcc0004000000 */
[----:B------:R-:W-:Y:S02]  /*43d0*/  DADD R4, R4, -R28 ;  /* 0x0000000004047229 */ /* 0x000fe4000000081c */
[----:B------:R-:W-:-:S06]  /*43e0*/  DFMA R24, R32, R24, R32 ;  /* 0x000000182018722b */ /* 0x000fcc0000000020 */
        /* <DEDUP_REMOVED lines=13> */
.L_x_461:
[----:B------:R-:W-:Y:S05]  /*44c0*/  BSYNC.RECONVERGENT B1 ;  /* 0x0000000000017941 */ /* 0x000fea0003800200 */
.L_x_460:
[----:B------:R-:W-:Y:S02]  /*44d0*/  IMAD.MOV.U32 R24, RZ, RZ, R32 ;  /* 0x000000ffff187224 */ /* 0x000fe400078e0020 */
[----:B------:R-:W-:-:S07]  /*44e0*/  IMAD.MOV.U32 R25, RZ, RZ, R33 ;  /* 0x000000ffff197224 */ /* 0x000fce00078e0021 */
.L_x_455:
[----:B------:R-:W-:Y:S05]  /*44f0*/  BSYNC.RECONVERGENT B2 ;  /* 0x0000000000027941 */ /* 0x000fea0003800200 */
.L_x_454:
        /* <DEDUP_REMOVED lines=16> */
[----:B------:R-:W-:Y:S01]  /*4600*/  MOV R33, R23 ;  /* 0x0000001700217202 */ /* 0x000fe20000000f00 */
[----:B------:R-:W-:Y:S01]  /*4610*/  IMAD.MOV.U32 R36, RZ, RZ, RZ ;  /* 0x000000ffff247224 */ /* 0x000fe200078e00ff */
[----:B------:R-:W-:Y:S01]  /*4620*/  MOV R34, 0x4650 ;  /* 0x0000465000227802 */ /* 0x000fe20000000f00 */
[----:B------:R-:W-:-:S07]  /*4630*/  IMAD.MOV.U32 R35, RZ, RZ, 0x40000000 ;  /* 0x40000000ff237424 */ /* 0x000fce00078e00ff */
[----:B------:R-:W-:Y:S05]  /*4640*/  CALL.REL.NOINC `($__internal_7_$__cuda_sm20_div_rn_f64_full) ;  /* 0x000000e0009c7944 */ /* 0x000fea0003c00000 */
.L_x_463:
[----:B------:R-:W-:Y:S05]  /*4650*/  BSYNC.RECONVERGENT B1 ;  /* 0x0000000000017941 */ /* 0x000fea0003800200 */
.L_x_462:
[----:B------:R-:W-:Y:S01]  /*4660*/  DMUL R2, R2, R32 ;  /* 0x0000002002027228 */ /* 0x000fe20000000000 */
[----:B------:R-:W-:Y:S10]  /*4670*/  BRA `(.L_x_464) ;  /* 0x0000002400e47947 */ /* 0x000ff40003800000 */
.L_x_428:
        /* <DEDUP_REMOVED lines=28> */
.L_x_466:
[----:B------:R-:W-:Y:S05]  /*4840*/  BSYNC.RECONVERGENT B1 ;  /* 0x0000000000017941 */ /* 0x000fea0003800200 */
.L_x_465:
[----:B------:R-:W-:Y:S01]  /*4850*/  DADD R38, -RZ, |R2| ;  /* 0x00000000ff267229 */ /* 0x000fe20000000502 */
[----:B------:R-:W-:Y:S09]  /*4860*/  BSSY.RECONVERGENT B0, `(.L_x_467) ;  /* 0x0000004000007945 */ /* 0x000ff20003800200 */
[----:B------:R-:W-:Y:S01]  /*4870*/  IMAD.MOV.U32 R40, RZ, RZ, R38 ;  /* 0x000000ffff287224 */ /* 0x000fe200078e0026 */
[----:B------:R-:W-:-:S07]  /*4880*/  MOV R38, 0x48a0 ;  /* 0x000048a000267802 */ /* 0x000fce0000000f00 */
[----:B------:R-:W-:Y:S05]  /*4890*/  CALL.REL.NOINC `($_Z8BatesCOSPddddS_S_PcbS_$__internal_accurate_pow) ;  /* 0x000000e8003c7944 */ /* 0x000fea0003c00000 */
[----:B------:R-:W-:Y:S05]  /*48a0*/  BSYNC.RECONVERGENT B0 ;  /* 0x0000000000007941 */ /* 0x000fea0003800200 */
.L_x_467:
        /* <DEDUP_REMOVED lines=14> */
[----:B------:R-:W-:-:S04]  /*4990*/  LOP3.LUT R28, R29, 0x7ff00000, RZ, 0xc0, !PT ;  /* 0x7ff000001d1c7812 */ /* 0x000fc800078ec0ff */
[----:B------:R-:W-:Y:S01]  /*49a0*/  DFMA R32, -R22, R4, R36 ;  /* 0x000000041620722b */ /* 0x000fe20000000124 */
[----:B------:R-:W-:Y:S01]  /*49b0*/  ISETP.NE.AND P1, PT, R28, 0x7ff00000, PT ;  /* 0x7ff000001c00780c */ /* 0x000fe20003f25270 */
[----:B------:R-:W-:-:S06]  /*49c0*/  IMAD.MOV.U32 R28, RZ, RZ, R34 ;  /* 0x000000ffff1c7224 */ /* 0x000fcc00078e0022 */
[----:B------:R-:W-:-:S10]  /*49d0*/  DFMA R4, R38, R32, R4 ;  /* 0x000000202604722b */ /* 0x000fd40000000004 */
[----:B------:R-:W-:-:S05]  /*49e0*/  FFMA R29, RZ, R23, R5 ;  /* 0x00000017ff1d7223 */ /* 0x000fca0000000005 */
[----:B------:R-:W-:Y:S02]  /*49f0*/  FSETP.GT.AND P2, PT, |R29|, 1.469367938527859385e-39, PT ;  /* 0x001000001d00780b */ /* 0x000fe40003f44200 */
[----:B------:R-:W-:Y:S02]  /*4a00*/  MOV R29, R35 ;  /* 0x00000023001d7202 */ /* 0x000fe40000000f00 */
[----:B------:R-:W-:Y:S01]  /*4a10*/  @!P0 CS2R R28, SRZ ;  /* 0x00000000001c8805 */ /* 0x000fe2000001ff00 */
[----:B------:R-:W-:Y:S08]  /*4a20*/  @P1 BRA `(.L_x_469) ;  /* 0x0000000000181947 */ /* 0x000ff00003800000 */
[----:B------:R-:W-:-:S14]  /*4a30*/  DSETP.NAN.AND P0, PT, R2, R2, PT ;  /* 0x000000020200722a */ /* 0x000fdc0003f08000 */
[----:B------:R-:W-:Y:S01]  /*4a40*/  @P0 DADD R28, R2, 2 ;  /* 0x40000000021c0429 */ /* 0x000fe20000000000 */
[----:B------:R-:W-:Y:S10]  /*4a50*/  @P0 BRA `(.L_x_469) ;  /* 0x00000000000c0947 */ /* 0x000ff40003800000 */
[----:B------:R-:W-:-:S14]  /*4a60*/  DSETP.NEU.AND P0, PT, |R2|, +INF , PT ;  /* 0x7ff000000200742a */ /* 0x000fdc0003f0d200 */
[----:B------:R-:W-:Y:S02]  /*4a70*/  @!P0 IMAD.MOV.U32 R28, RZ, RZ, 0x0 ;  /* 0x00000000ff1c8424 */ /* 0x000fe400078e00ff */
[----:B------:R-:W-:-:S07]  /*4a80*/  @!P0 IMAD.MOV.U32 R29, RZ, RZ, 0x7ff00000 ;  /* 0x7ff00000ff1d8424 */ /* 0x000fce00078e00ff */
.L_x_469:
[----:B------:R-:W-:Y:S05]  /*4a90*/  BSYNC.RECONVERGENT B0 ;  /* 0x0000000000007941 */ /* 0x000fea0003800200 */
.L_x_468:
        /* <DEDUP_REMOVED lines=9> */
.L_x_471:
[----:B------:R-:W-:Y:S05]  /*4b30*/  BSYNC.RECONVERGENT B1 ;  /* 0x0000000000017941 */ /* 0x000fea0003800200 */
.L_x_470:
        /* <DEDUP_REMOVED lines=29> */
.L_x_475:
[----:B------:R-:W-:Y:S05]  /*4d10*/  BSYNC.RECONVERGENT B3 ;  /* 0x0000000000037941 */ /* 0x000fea0003800200 */
.L_x_474:
[----:B------:R-:W-:-:S07]  /*4d20*/  VIADD R50, R32, 0x1 ;  /* 0x0000000120327836 */ /* 0x000fce0000000000 */
.L_x_473:
[----:B------:R-:W-:Y:S05]  /*4d30*/  BSYNC.RECONVERGENT B2 ;  /* 0x0000000000027941 */ /* 0x000fea0003800200 */
.L_x_472:
        /* <DEDUP_REMOVED lines=12> */
[----:B------:R-:W1:Y:S01]  /*4e00*/  MUFU.RCP64H R55, R23 ;  /* 0x0000001700377308 */ /* 0x000e620000001800 */
[----:B------:R-:W-:Y:S01]  /*4e10*/  LOP3.LUT R51, R50, 0x1, RZ, 0xc0, !PT ;  /* 0x0000000132337812 */ /* 0x000fe200078ec0ff */
[----:B------:R-:W-:Y:S01]  /*4e20*/  IMAD.MOV.U32 R54, RZ, RZ, 0x1 ;  /* 0x00000001ff367424 */ /* 0x000fe200078e00ff */
[----:B------:R-:W-:Y:S01]  /*4e30*/  BSSY.RECONVERGENT B1, `(.L_x_476) ;  /* 0x000004e000017945 */ /* 0x000fe20003800200 */
[----:B------:R-:W-:Y:S01]  /*4e40*/  DADD R48, -R48, 6.75539944105574400000e+15 ;  /* 0x4338000030307429 */ /* 0x000fe20000000100 */
[----:B------:R-:W-:Y:S01]  /*4e50*/  ISETP.NE.U32.AND P1, PT, R51, 0x1, PT ;  /* 0x000000013300780c */ /* 0x000fe20003f25070 */
[----:B------:R-:W-:Y:S01]  /*4e60*/  IMAD.MOV.U32 R51, RZ, RZ, 0x20fd8164 ;  /* 0x20fd8164ff337424 */ /* 0x000fe200078e00ff */
[----:B0-----:R-:W-:-:S05]  /*4e70*/  DMUL R52, R46, R46 ;  /* 0x0000002e2e347228 */ /* 0x001fca0000000000 */
[----:B------:R-:W-:Y:S01]  /*4e80*/  DFMA R56, R48, -UR10, RZ ;  /* 0x8000000a30387c2b */ /* 0x000fe200080000ff */
[----:B------:R-:W-:Y:S01]  /*4e90*/  UMOV UR10, 0x3b39803f ;  /* 0x3b39803f000a7882 */ /* 0x000fe20000000000 */
[----:B------:R-:W-:Y:S01]  /*4ea0*/  UMOV UR11, 0x3c7abc9e ;  /* 0x3c7abc9e000b7882 */ /* 0x000fe20000000000 */
[----:B-1----:R-:W-:-:S05]  /*4eb0*/  DFMA R60, -R22, R54, 1 ;  /* 0x3ff00000163c742b */ /* 0x002fca0000000136 */
[----:B------:R-:W-:Y:S01]  /*4ec0*/  DFMA R48, R48, -UR10, R56 ;  /* 0x8000000a30307c2b */ /* 0x000fe20008000038 */
[----:B------:R-:W-:Y:S01]  /*4ed0*/  UMOV UR10, 0x69ce2bdf ;  /* 0x69ce2bdf000a7882 */ /* 0x000fe20000000000 */
[----:B------:R-:W-:Y:S01]  /*4ee0*/  IMAD.MOV.U32 R56, RZ, RZ, -0x35dec16 ;  /* 0xfca213eaff387424 */ /* 0x000fe200078e00ff */
[----:B------:R-:W-:Y:S01]  /*4ef0*/  UMOV UR11, 0x3e5ade15 ;  /* 0x3e5ade15000b7882 */ /* 0x000fe20000000000 */
[----:B------:R-:W-:Y:S01]  /*4f00*/  IMAD.MOV.U32 R57, RZ, RZ, 0x3e928af3 ;  /* 0x3e928af3ff397424 */ /* 0x000fe200078e00ff */
[----:B------:R-:W-:-:S05]  /*4f10*/  DFMA R60, R60, R60, R60 ;  /* 0x0000003c3c3c722b */ /* 0x000fca000000003c */
[----:B------:R-:W-:Y:S01]  /*4f20*/  DFMA R58, R48, UR10, R56 ;  /* 0x0000000a303a7c2b */ /* 0x000fe20008000038 */
[----:B------:R-:W-:Y:S01]  /*4f30*/  UMOV UR10, 0x62401315 ;  /* 0x62401315000a7882 */ /* 0x000fe20000000000 */
[----:B------:R-:W-:Y:S01]  /*4f40*/  IMAD.MOV.U32 R57, RZ, RZ, 0x3da8ff83 ;  /* 0x3da8ff83ff397424 */ /* 0x000fe200078e00ff */
[----:B------:R-:W-:Y:S01]  /*4f50*/  FSEL R56, R51, -8.06006814911005101289e+34, !P1 ;  /* 0xf9785eba33387808 */ /* 0x000fe20004800000 */
[----:B------:R-:W-:Y:S01]  /*4f60*/  UMOV UR11, 0x3ec71dee ;  /* 0x3ec71dee000b7882 */ /* 0x000fe20000000000 */
[----:B------:R-:W-:Y:S02]  /*4f70*/  DFMA R60, R54, R60, R54 ;  /* 0x0000003c363c722b */ /* 0x000fe40000000036 */
[----:B------:R-:W-:Y:S01]  /*4f80*/  FSEL R57, -R57, 0.11223486810922622681, !P1 ;  /* 0x3de5db6539397808 */ /* 0x000fe20004800100 */
        /* <DEDUP_REMOVED lines=26> */
[----:B------:R-:W-:-:S06]  /*5130*/  DADD R34, R16, -R16 ;  /* 0x0000000010227229 */ /* 0x000fcc0000000810 */
[----:B---3--:R-:W-:Y:S02]  /*5140*/  DFMA R32, R52, R32, R36 ;  /* 0x000000203420722b */ /* 0x008fe40000000024 */
[----:B------:R-:W-:Y:S02]  /*5150*/  DFMA R36, -R22, R60, 1 ;  /* 0x3ff000001624742b */ /* 0x000fe4000000013c */
[----:B------:R-:W-:-:S04]  /*5160*/  DMUL R34, R24, R34 ;  /* 0x0000002218227228 */ /* 0x000fc80000000000 */
[----:B------:R-:W-:Y:S02]  /*5170*/  DFMA R32, R52, R32, R38 ;  /* 0x000000203420722b */ /* 0x000fe40000000026 */
[----:B------:R-:W-:-:S04]  /*5180*/  DFMA R60, R60, R36, R60 ;  /* 0x000000243c3c722b */ /* 0x000fc8000000003c */
[----:B------:R-:W-:Y:S02]  /*5190*/  FSETP.GEU.AND P3, PT, |R35|, 6.5827683646048100446e-37, PT ;  /* 0x036000002300780b */ /* 0x000fe40003f6e200 */
[----:B----4-:R-:W-:Y:S02]  /*51a0*/  DFMA R32, R52, R32, R40 ;  /* 0x000000203420722b */ /* 0x010fe40000000028 */
[----:B------:R-:W-:-:S06]  /*51b0*/  DMUL R38, R60, R34 ;  /* 0x000000223c267228 */ /* 0x000fcc0000000000 */
[----:B------:R-:W-:Y:S02]  /*51c0*/  DFMA R32, R52, R32, R42 ;  /* 0x000000203420722b */ /* 0x000fe4000000002a */
[----:B------:R-:W-:-:S06]  /*51d0*/  DFMA R40, -R22, R38, R34 ;  /* 0x000000261628722b */ /* 0x000fcc0000000122 */
[----:B------:R-:W-:Y:S02]  /*51e0*/  DFMA R36, R32, R46, R46 ;  /* 0x0000002e2024722b */ /* 0x000fe4000000002e */
[----:B------:R-:W-:Y:S02]  /*51f0*/  DFMA R46, R60, R40, R38 ;  /* 0x000000283c2e722b */ /* 0x000fe40000000026 */
[----:B------:R-:W-:-:S08]  /*5200*/  DFMA R32, R52, R32, 1 ;  /* 0x3ff000003420742b */ /* 0x000fd00000000020 */
[----:B------:R-:W-:Y:S02]  /*5210*/  FFMA R38, RZ, R23, R47 ;  /* 0x00000017ff267223 */ /* 0x000fe4000000002f */
[----:B------:R-:W-:Y:S02]  /*5220*/  FSEL R36, R32, R36, !P1 ;  /* 0x0000002420247208 */ /* 0x000fe40004800000 */
[----:B------:R-:W-:Y:S02]  /*5230*/  FSEL R37, R33, R37, !P1 ;  /* 0x0000002521257208 */ /* 0x000fe40004800000 */
[----:B------:R-:W-:Y:S02]  /*5240*/  FSETP.GT.AND P2, PT, |R38|, 1.469367938527859385e-39, PT ;  /* 0x001000002600780b */ /* 0x000fe40003f44200 */
[----:B------:R-:W-:Y:S02]  /*5250*/  LOP3.LUT P1, RZ, R50, 0x2, RZ, 0xc0, !PT ;  /* 0x0000000232ff7812 */ /* 0x000fe4000782c0ff */
[----:B------:R-:W-:-:S10]  /*5260*/  DADD R32, RZ, -R36 ;  /* 0x00000000ff207229 */ /* 0x000fd40000000824 */
[----:B------:R-:W-:Y:S02]  /*5270*/  FSEL R54, R36, R32, !P1 ;  /* 0x0000002024367208 */ /* 0x000fe40004800000 */
[----:B------:R-:W-:Y:S01]  /*5280*/  FSEL R55, R37, R33, !P1 ;  /* 0x0000002125377208 */ /* 0x000fe20004800000 */
[----:B------:R-:W-:Y:S06]  /*5290*/  @P2 BRA P3, `(.L_x_477) ;  /* 0x00000000001c2947 */ /* 0x000fec0001800000 */
[----:B------:R-:W-:Y:S01]  /*52a0*/  IMAD.MOV.U32 R36, RZ, RZ, R34 ;  /* 0x000000ffff247224 */ /* 0x000fe200078e0022 */
[----:B------:R-:W-:Y:S01]  /*52b0*/  MOV R33, R23 ;  /* 0x0000001700217202 */ /* 0x000fe20000000f00 */
[----:B------:R-:W-:Y:S01]  /*52c0*/  IMAD.MOV.U32 R32, RZ, RZ, R22 ;  /* 0x000000ffff207224 */ /* 0x000fe200078e0016 */
[----:B------:R-:W-:-:S07]  /*52d0*/  MOV R34, 0x52f0 ;  /* 0x000052f000227802 */ /* 0x000fce0000000f00 */
[----:B------:R-:W-:Y:S05]  /*52e0*/  CALL.REL.NOINC `($__internal_7_$__cuda_sm20_div_rn_f64_full) ;  /* 0x000000d400747944 */ /* 0x000fea0003c00000 */
[----:B------:R-:W-:Y:S02]  /*52f0*/  IMAD.MOV.U32 R46, RZ, RZ, R32 ;  /* 0x000000ffff2e7224 */ /* 0x000fe400078e0020 */
[----:B------:R-:W-:-:S07]  /*5300*/  IMAD.MOV.U32 R47, RZ, RZ, R33 ;  /* 0x000000ffff2f7224 */ /* 0x000fce00078e0021 */
.L_x_477:
[----:B------:R-:W-:Y:S05]  /*5310*/  BSYNC.RECONVERGENT B1 ;  /* 0x0000000000017941 */ /* 0x000fea0003800200 */
.L_x_476:
        /* <DEDUP_REMOVED lines=26> */
[----:B------:R-:W-:Y:S02]  /*54c0*/  IMAD.MOV.U32 R32, RZ, RZ, R34 ;  /* 0x000000ffff207224 */ /* 0x000fe400078e0022 */
[----:B------:R-:W-:Y:S02]  /*54d0*/  IMAD.MOV.U32 R58, RZ, RZ, R36 ;  /* 0x000000ffff3a7224 */ /* 0x000fe400078e0024 */
[----:B------:R-:W-:-:S07]  /*54e0*/  IMAD.MOV.U32 R59, RZ, RZ, R37 ;  /* 0x000000ffff3b7224 */ /* 0x000fce00078e0025 */
.L_x_481:
[----:B------:R-:W-:Y:S05]  /*54f0*/  BSYNC.RECONVERGENT B3 ;  /* 0x0000000000037941 */ /* 0x000fea0003800200 */
.L_x_480:
[----:B------:R-:W-:-:S07]  /*5500*/  VIADD R50, R32, 0x1 ;  /* 0x0000000120327836 */ /* 0x000fce0000000000 */
.L_x_479:
[----:B------:R-:W-:Y:S05]  /*5510*/  BSYNC.RECONVERGENT B2 ;  /* 0x0000000000027941 */ /* 0x000fea0003800200 */
.L_x_478:
        /* <DEDUP_REMOVED lines=9> */
[----:B------:R-:W-:Y:S01]  /*55b0*/  MOV R53, 0x3ff71547 ;  /* 0x3ff7154700357802 */ /* 0x000fe20000000f00 */
[----:B------:R-:W-:Y:S01]  /*55c0*/  UMOV UR10, 0xfefa39ef ;  /* 0xfefa39ef000a7882 */ /* 0x000fe20000000000 */
[----:B------:R-:W-:Y:S01]  /*55d0*/  UMOV UR11, 0x3fe62e42 ;  /* 0x3fe62e42000b7882 */ /* 0x000fe20000000000 */
[----:B------:R-:W-:Y:S01]  /*55e0*/  LOP3.LUT R51, R50, 0x1, RZ, 0xc0, !PT ;  /* 0x0000000132337812 */ /* 0x000fe200078ec0ff */
        /* <DEDUP_REMOVED lines=45> */
[----:B------:R-:W-:Y:S01]  /*58c0*/  IMAD R51, R52, 0x100000, R63 ;  /* 0x0010000034337824 */ /* 0x000fe200078e023f */
        /* <DEDUP_REMOVED lines=11> */
[----:B------:R-:W-:-:S03]  /*5980*/  IMAD.MOV.U32 R50, RZ, RZ, R62 ;  /* 0x000000ffff327224 */ /* 0x000fc600078e003e */
[----:B------:R-:W-:-:S10]  /*5990*/  DADD R32, RZ, -R34 ;  /* 0x00000000ff207229 */ /* 0x000fd40000000822 */
[----:B------:R-:W-:Y:S02]  /*59a0*/  FSEL R36, R34, R32, !P2 ;  /* 0x0000002022247208 */ /* 0x000fe40005000000 */
        /* <DEDUP_REMOVED lines=15> */
.L_x_483:
[----:B------:R-:W-:Y:S05]  /*5aa0*/  BSYNC.RECONVERGENT B0 ;  /* 0x0000000000007941 */ /* 0x000fea0003800200 */
.L_x_482:
        /* <DEDUP_REMOVED lines=29> */
.L_x_485:
[----:B------:R-:W-:Y:S05]  /*5c80*/  BSYNC.RECONVERGENT B2 ;  /* 0x0000000000027941 */ /* 0x000fea0003800200 */
.L_x_484:
        /* <DEDUP_REMOVED lines=58> */
.L_x_487:
[----:B------:R-:W-:Y:S05]  /*6030*/  BSYNC.RECONVERGENT B2 ;  /* 0x0000000000027941 */ /* 0x000fea0003800200 */
.L_x_486:
        /* <DEDUP_REMOVED lines=46> */
[----:B------:R-:W-:Y:S05]  /*6320*/  CALL.REL.NOINC `($__internal_6_$__cuda_sm20_dblrcp_rn_slowpath_v3) ;  /* 0x000000c000bc7944 */ /* 0x000fea0003c00000 */
[----:B------:R-:W-:-:S07]  /*6330*/  IMAD.MOV.U32 R35, RZ, RZ, R33 ;  /* 0x000000ffff237224 */ /* 0x000fce00078e0021 */
.L_x_489:
[----:B------:R-:W-:Y:S05]  /*6340*/  BSYNC.RECONVERGENT B1 ;  /* 0x0000000000017941 */ /* 0x000fea0003800200 */
.L_x_488:
        /* <DEDUP_REMOVED lines=35> */
.L_x_493:
[----:B------:R-:W-:Y:S05]  /*6580*/  BSYNC.RECONVERGENT B3 ;  /* 0x0000000000037941 */ /* 0x000fea0003800200 */
.L_x_492:
        /* <DEDUP_REMOVED lines=57> */
.L_x_495:
[----:B------:R-:W-:Y:S05]  /*6920*/  BSYNC.RECONVERGENT B3 ;  /* 0x0000000000037941 */ /* 0x000fea0003800200 */
.L_x_494:
[----:B------:R-:W0:Y:S01]  /*6930*/  LDCU.64 UR10, c[0x4][0x8] ;  /* 0x01000100ff0a77ac */ /* 0x000e220008000a00 */
[----:B------:R-:W-:-:S05]  /*6940*/  IMAD.SHL.U32 R27, R26, 0x40, RZ ;  /* 0x000000401a1b7824 */ /* 0x000fca00078e00ff */
[----:B------:R-:W-:-:S04]  /*6950*/  LOP3.LUT R27, R27, 0x40, RZ, 0xc0, !PT ;  /* 0x000000401b1b7812 */ /* 0x000fc800078ec0ff */
[----:B0-----:R-:W-:-:S04]  /*6960*/  IADD3 R46, P0, PT, R27, UR10, RZ ;  /* 0x0000000a1b2e7c10 */ /* 0x001fc8000ff1e0ff */
[----:B------:R-:W-:-:S05]  /*6970*/  IADD3.X R47, PT, PT, RZ, UR11, RZ, P0, !PT ;  /* 0x0000000bff2f7c10 */ /* 0x000fca00087fe4ff */
        /* <DEDUP_REMOVED lines=46> */
.L_x_497:
[----:B------:R-:W-:Y:S05]  /*6c60*/  BSYNC.RECONVERGENT B1 ;  /* 0x0000000000017941 */ /* 0x000fea0003800200 */
.L_x_496:
[----:B------:R-:W-:Y:S02]  /*6c70*/  IMAD.MOV.U32 R26, RZ, RZ, R32 ;  /* 0x000000ffff1a7224 */ /* 0x000fe400078e0020 */
[----:B------:R-:W-:-:S07]  /*6c80*/  IMAD.MOV.U32 R27, RZ, RZ, R33 ;  /* 0x000000ffff1b7224 */ /* 0x000fce00078e0021 */
.L_x_491:
[----:B------:R-:W-:Y:S05]  /*6c90*/  BSYNC.RECONVERGENT B2 ;  /* 0x0000000000027941 */ /* 0x000fea0003800200 */
.L_x_490:
        /* <DEDUP_REMOVED lines=17> */
[----:B------:R-:W-:Y:S01]  /*6db0*/  IMAD.MOV.U32 R33, RZ, RZ, R23 ;  /* 0x000000ffff217224 */ /* 0x000fe200078e0017 */
[----:B------:R-:W-:Y:S01]  /*6dc0*/  MOV R34, 0x6df0 ;  /* 0x00006df000227802 */ /* 0x000fe20000000f00 */
[----:B------:R-:W-:-:S07]  /*6dd0*/  IMAD.MOV.U32 R36, RZ, RZ, RZ ;  /* 0x000000ffff247224 */ /* 0x000fce00078e00ff */
[----:B------:R-:W-:Y:S05]  /*6de0*/  CALL.REL.NOINC `($__internal_7_$__cuda_sm20_div_rn_f64_full) ;  /* 0x000000b800b47944 */ /* 0x000fea0003c00000 */
.L_x_499:
[----:B------:R-:W-:Y:S05]  /*6df0*/  BSYNC.RECONVERGENT B1 ;  /* 0x0000000000017941 */ /* 0x000fea0003800200 */
.L_x_498:
[----:B------:R-:W-:-:S11]  /*6e00*/  DMUL R2, R2, R32 ;  /* 0x0000002002027228 */ /* 0x000fd60000000000 */
.L_x_464:
        /* <DEDUP_REMOVED lines=27> */
.L_x_501:
[----:B------:R-:W-:Y:S05]  /*6fc0*/  BSYNC.RECONVERGENT B1 ;  /* 0x0000000000017941 */ /* 0x000fea0003800200 */
.L_x_500:
[----:B------:R-:W-:Y:S01]  /*6fd0*/  DMUL R28, R44, R30 ;  /* 0x0000001e2c1c7228 */ /* 0x000fe20000000000 */
[----:B------:R-:W-:Y:S01]  /*6fe0*/  IMAD.MOV.U32 R32, RZ, RZ, 0x1 ;  /* 0x00000001ff207424 */ /* 0x000fe200078e00ff */
[----:B------:R-:W-:Y:S06]  /*6ff0*/  BSSY.RECONVERGENT B1, `(.L_x_502) ;  /* 0x000001e000017945 */ /* 0x000fec0003800200 */
[----:B------:R-:W-:-:S08]  /*7000*/  DMUL R28, R28, R22 ;  /* 0x000000161c1c7228 */ /* 0x000fd00000000000 */
[----:B------:R-:W-:Y:S02]  /*7010*/  DFMA R30, RZ, R28, -R6 ;  /* 0x0000001cff1e722b */ /* 0x000fe40000000806 */
[----:B------:R-:W-:-:S06]  /*7020*/  DADD R26, RZ, R28 ;  /* 0x00000000ff1a7229 */ /* 0x000fcc000000001c */
        /* <DEDUP_REMOVED lines=26> */
.L_x_503:
[----:B------:R-:W-:Y:S05]  /*71d0*/  BSYNC.RECONVERGENT B1 ;  /* 0x0000000000017941 */ /* 0x000fea0003800200 */
.L_x_502:
[----:B------:R-:W-:Y:S01]  /*71e0*/  DFMA R38, R32, R32, 1 ;  /* 0x3ff000002026742b */ /* 0x000fe20000000020 */
[----:B------:R-:W-:Y:S01]  /*71f0*/  MOV R36, 0x0 ;  /* 0x0000000000247802 */ /* 0x000fe20000000f00 */
[----:B------:R-:W-:Y:S01]  /*7200*/  IMAD.MOV.U32 R37, RZ, RZ, 0x3fd80000 ;  /* 0x3fd80000ff257424 */ /* 0x000fe200078e00ff */
[----:B------:R-:W-:Y:S03]  /*7210*/  BSSY.RECONVERGENT B0, `(.L_x_504) ;  /* 0x0000019000007945 */ /* 0x000fe60003800200 */
        /* <DEDUP_REMOVED lines=21> */
[----:B------:R-:W-:Y:S05]  /*7370*/  CALL.REL.NOINC `($__internal_8_$__cuda_sm20_dsqrt_rn_f64_mediumpath_v1) ;  /* 0x000000b800e47944 */ /* 0x000fea0003c00000 */
[----:B------:R-:W-:Y:S02]  /*7380*/  IMAD.MOV.U32 R34, RZ, RZ, R32 ;  /* 0x000000ffff227224 */ /* 0x000fe400078e0020 */
[----:B------:R-:W-:-:S07]  /*7390*/  IMAD.MOV.U32 R35, RZ, RZ, R33 ;  /* 0x000000ffff237224 */ /* 0x000fce00078e0021 */
.L_x_505:
[----:B------:R-:W-:Y:S05]  /*73a0*/  BSYNC.RECONVERGENT B0 ;  /* 0x0000000000007941 */ /* 0x000fea0003800200 */
.L_x_504:
[----:B------:R-:W-:Y:S01]  /*73b0*/  DMUL R34, R24, R34 ;  /* 0x0000002218227228 */ /* 0x000fe20000000000 */
[----:B------:R-:W-:Y:S01]  /*73c0*/  UMOV UR10, 0xffffffff ;  /* 0xffffffff000a7882 */ /* 0x000fe20000000000 */
[----:B------:R-:W-:Y:S01]  /*73d0*/  DADD R32, |R26|, |R30| ;  /* 0x000000001a207229 */ /* 0x000fe2000000061e */
[----:B------:R-:W-:Y:S01]  /*73e0*/  UMOV UR11, 0x7fefffff ;  /* 0x7fefffff000b7882 */ /* 0x000fe20000000000 */
[----:B------:R-:W-:Y:S01]  /*73f0*/  BSSY.RECONVERGENT B0, `(.L_x_506) ;  /* 0x000000e000007945 */ /* 0x000fe20003800200 */
[----:B------:R-:W-:Y:S02]  /*7400*/  DSETP.GT.AND P1, PT, R44, UR10, PT ;  /* 0x0000000a2c007e2a */ /* 0x000fe4000bf24000 */
[----:B------:R-:W-:-:S05]  /*7410*/  DSETP.GT.AND P0, PT, R24, UR10, PT ;  /* 0x0000000a18007e2a */ /* 0x000fca000bf04000 */
[C---:B------:R-:W-:Y:S02]  /*7420*/  FSEL R37, R32.reuse, R34, P1 ;  /* 0x0000002220257208 */ /* 0x040fe40000800000 */
[C---:B------:R-:W-:Y:S01]  /*7430*/  FSEL R35, R33.reuse, R35, P1 ;  /* 0x0000002321237208 */ /* 0x040fe20000800000 */
[----:B------:R-:W-:Y:S01]  /*7440*/  DSETP.NEU.AND P1, PT, R24, RZ, PT ;  /* 0x000000ff1800722a */ /* 0x000fe20003f2d000 */
[----:B------:R-:W-:Y:S02]  /*7450*/  FSEL R25, R32, R37, P0 ;  /* 0x0000002520197208 */ /* 0x000fe40000000000 */
[----:B------:R-:W-:-:S03]  /*7460*/  FSEL R35, R33, R35, P0 ;  /* 0x0000002321237208 */ /* 0x000fc60000000000 */
[----:B------:R-:W-:Y:S02]  /*7470*/  FSEL R24, R32, R25, !P1 ;  /* 0x0000001920187208 */ /* 0x000fe40004800000 */
[----:B------:R-:W-:-:S06]  /*7480*/  FSEL R25, R33, R35, !P1 ;  /* 0x0000002321197208 */ /* 0x000fcc0004800000 */
[----:B------:R-:W-:-:S10]  /*7490*/  DADD R38, -RZ, |R24| ;  /* 0x00000000ff267229 */ /* 0x000fd40000000518 */
[----:B------:R-:W-:Y:S01]  /*74a0*/  IMAD.MOV.U32 R40, RZ, RZ, R38 ;  /* 0x000000ffff287224 */ /* 0x000fe200078e0026 */
[----:B------:R-:W-:-:S07]  /*74b0*/  MOV R38, 0x74d0 ;  /* 0x000074d000267802 */ /* 0x000fce0000000f00 */
[----:B------:R-:W-:Y:S05]  /*74c0*/  CALL.REL.NOINC `($_Z8BatesCOSPddddS_S_PcbS_$__internal_accurate_pow) ;  /* 0x000000bc00307944 */ /* 0x000fea0003c00000 */
[----:B------:R-:W-:Y:S05]  /*74d0*/  BSYNC.RECONVERGENT B0 ;  /* 0x0000000000007941 */ /* 0x000fea0003800200 */
.L_x_506:
[----:B------:R-:W-:Y:S01]  /*74e0*/  DADD R38, -RZ, |R26| ;  /* 0x00000000ff267229 */ /* 0x000fe2000000051a */
[----:B------:R-:W-:Y:S01]  /*74f0*/  MOV R32, 0x1 ;  /* 0x0000000100207802 */ /* 0x000fe20000000f00 */
[--C-:B------:R-:W-:Y:S01]  /*7500*/  DADD R40, -RZ, |R30|.reuse ;  /* 0x00000000ff287229 */ /* 0x100fe2000000051e */
[----:B------:R-:W-:Y:S01]  /*7510*/  BSSY.RECONVERGENT B0, `(.L_x_507) ;  /* 0x000001f000007945 */ /* 0x000fe20003800200 */
[----:B------:R-:W-:Y:S02]  /*7520*/  DSETP.GT.AND P0, PT, |R26|, |R30|, PT ;  /* 0x4000001e1a00722a */ /* 0x000fe40003f04200 */
[C---:B------:R-:W-:Y:S02]  /*7530*/  DSETP.NEU.AND P4, PT, R24.reuse, RZ, PT ;  /* 0x000000ff1800722a */ /* 0x040fe40003f8d000 */
[----:B------:R-:W-:-:S04]  /*7540*/  DSETP.NEU.AND P2, PT, R24, 1, PT ;  /* 0x3ff000001800742a */ /* 0x000fc80003f4d000 */
[----:B------:R-:W-:Y:S02]  /*7550*/  FSEL R45, R39, R41, P0 ;  /* 0x00000029272d7208 */ /* 0x000fe40000000000 */
[----:B------:R-:W-:Y:S02]  /*7560*/  FSEL R44, R38, R40, P0 ;  /* 0x00000028262c7208 */ /* 0x000fe40000000000 */
[----:B------:R-:W0:Y:S01]  /*7570*/  MUFU.RCP64H R33, R45 ;  /* 0x0000002d00217308 */ /* 0x000e220000001800 */
[----:B------:R-:W-:Y:S02]  /*7580*/  FSEL R42, R40, R38, P0 ;  /* 0x00000026282a7208 */ /* 0x000fe40000000000 */
[----:B------:R-:W-:Y:S02]  /*7590*/  FSEL R43, R41, R39, P0 ;  /* 0x00000027292b7208 */ /* 0x000fe40000000000 */
[----:B------:R-:W-:Y:S02]  /*75a0*/  @!P4 CS2R R34, SRZ ;  /* 0x000000000022c805 */ /* 0x000fe4000001ff00 */
        /* <DEDUP_REMOVED lines=21> */
.L_x_508:
[----:B------:R-:W-:Y:S05]  /*7700*/  BSYNC.RECONVERGENT B0 ;  /* 0x0000000000007941 */ /* 0x000fea0003800200 */
.L_x_507:
[----:B------:R-:W-:Y:S01]  /*7710*/  BSSY.RECONVERGENT B1, `(.L_x_509) ;  /* 0x000000a000017945 */ /* 0x000fe20003800200 */
[----:B------:R-:W-:Y:S02]  /*7720*/  FSEL R24, R34, RZ, P2 ;  /* 0x000000ff22187208 */ /* 0x000fe40001000000 */
[----:B------:R-:W-:Y:S01]  /*7730*/  FSEL R25, R35, 1.875, P2 ;  /* 0x3ff0000023197808 */ /* 0x000fe20001000000 */
[----:B------:R-:W-:Y:S06]  /*7740*/  @P1 BRA P3, `(.L_x_510) ;  /* 0x0000000000181947 */ /* 0x000fec0001800000 */
[----:B------:R-:W-:Y:S01]  /*7750*/  IMAD.MOV.U32 R36, RZ, RZ, R42 ;  /* 0x000000ffff247224 */ /* 0x000fe200078e002a */
[----:B------:R-:W-:Y:S01]  /*7760*/  MOV R34, 0x77b0 ;  /* 0x000077b000227802 */ /* 0x000fe20000000f00 */
[----:B------:R-:W-:Y:S02]  /*7770*/  IMAD.MOV.U32 R35, RZ, RZ, R43 ;  /* 0x000000ffff237224 */ /* 0x000fe400078e002b */
[----:B------:R-:W-:Y:S02]  /*7780*/  IMAD.MOV.U32 R32, RZ, RZ, R44 ;  /* 0x000000ffff207224 */ /* 0x000fe400078e002c */
[----:B------:R-:W-:-:S07]  /*7790*/  IMAD.MOV.U32 R33, RZ, RZ, R45 ;  /* 0x000000ffff217224 */ /* 0x000fce00078e002d */
[----:B------:R-:W-:Y:S05]  /*77a0*/  CALL.REL.NOINC `($__internal_7_$__cuda_sm20_div_rn_f64_full) ;  /* 0x000000b000447944 */ /* 0x000fea0003c00000 */
.L_x_510:
[----:B------:R-:W-:Y:S05]  /*77b0*/  BSYNC.RECONVERGENT B1 ;  /* 0x0000000000017941 */ /* 0x000fea0003800200 */
.L_x_509:
        /* <DEDUP_REMOVED lines=73> */
[----:B------:R-:W-:-:S05]  /*7c50*/  @P3 MOV R37, 0x7f3321d2 ;  /* 0x7f3321d200253802 */ /* 0x000fca0000000f00 */
[----:B------:R-:W-:Y:S01]  /*7c60*/  @!P0 FSEL R33, R35, R39, !P1 ;  /* 0x0000002723218208 */ /* 0x000fe20004800000 */
[----:B------:R-:W-:Y:S01]  /*7c70*/  @P3 IMAD.MOV.U32 R39, RZ, RZ, 0x4002d97c ;  /* 0x4002d97cff273424 */ /* 0x000fe200078e00ff */
[----:B------:R-:W-:Y:S01]  /*7c80*/  @!P0 FSEL R32, R34, R38, !P1 ;  /* 0x0000002622208208 */ /* 0x000fe20004800000 */
[----:B------:R-:W-:Y:S01]  /*7c90*/  @P3 DSETP.NEU.AND P0, PT, |R30|, |R26|, PT ;  /* 0x4000001a1e00322a */ /* 0x000fe20003f0d200 */
[----:B------:R-:W-:Y:S01]  /*7ca0*/  @P3 FSEL R37, R37, 3.37028055040000000000e+12, !P1 ;  /* 0x54442d1825253808 */ /* 0x000fe20004800000 */
[----:B------:R-:W-:Y:S01]  /*7cb0*/  DADD R34, |R26|, |R30| ;  /* 0x000000001a227229 */ /* 0x000fe2000000061e */
[----:B------:R-:W-:Y:S02]  /*7cc0*/  @P3 FSEL R39, R39, 1.8213495016098022461, !P1 ;  /* 0x3fe921fb27273808 */ /* 0x000fe40004800000 */
[----:B------:R-:W-:Y:S02]  /*7cd0*/  @!P3 FSEL R31, RZ, 2.1426990032196044922, P1 ;  /* 0x400921fbff1fb808 */ /* 0x000fe40000800000 */
        /* <DEDUP_REMOVED lines=9> */
[----:B------:R-:W-:-:S08]  /*7d70*/  DADD R44, R30, R30 ;  /* 0x000000001e2c7229 */ /* 0x000fd0000000001e */
        /* <DEDUP_REMOVED lines=28> */
.L_x_514:
[----:B------:R-:W-:Y:S05]  /*7f40*/  BSYNC.RECONVERGENT B3 ;  /* 0x0000000000037941 */ /* 0x000fea0003800200 */
.L_x_513:
[----:B------:R-:W-:-:S07]  /*7f50*/  VIADD R52, R32, 0x1 ;  /* 0x0000000120347836 */ /* 0x000fce0000000000 */
.L_x_512:
[----:B------:R-:W-:Y:S05]  /*7f60*/  BSYNC.RECONVERGENT B2 ;  /* 0x0000000000027941 */ /* 0x000fea0003800200 */
.L_x_511:
        /* <DEDUP_REMOVED lines=10> */
[----:B------:R-:W-:Y:S01]  /*8010*/  MOV R50, 0x20fd8164 ;  /* 0x20fd816400327802 */ /* 0x000fe20000000f00 */
[----:B------:R-:W-:Y:S01]  /*8020*/  BSSY.RECONVERGENT B2, `(.L_x_515) ;  /* 0x000002d000027945 */ /* 0x000fe20003800200 */
[----:B------:R-:W-:Y:S01]  /*8030*/  ISETP.NE.U32.AND P1, PT, R48, 0x1, PT ;  /* 0x000000013000780c */ /* 0x000fe20003f25070 */
[----:B------:R-:W-:-:S03]  /*8040*/  DMUL R48, R30, R30 ;  /* 0x0000001e1e307228 */ /* 0x000fc60000000000 */
[----:B------:R-:W-:Y:S01]  /*8050*/  FSEL R50, R50, -8.06006814911005101289e+34, !P1 ;  /* 0xf9785eba32327808 */ /* 0x000fe20004800000 */
[----:B0-----:R-:W-:Y:S01]  /*8060*/  @!P0 IMAD.MOV.U32 R46, RZ, RZ, RZ ;  /* 0x000000ffff2e8224 */ /* 0x001fe200078e00ff */
        /* <DEDUP_REMOVED lines=8> */
[----:B------:R-:W-:Y:S02]  /*80f0*/  DFMA R32, R48, R32, 1 ;  /* 0x3ff000003020742b */ /* 0x000fe40000000020 */
[----:B------:R-:W-:-:S08]  /*8100*/  @!P0 DMUL R48, RZ, R44 ;  /* 0x0000002cff308228 */ /* 0x000fd00000000000 */
        /* <DEDUP_REMOVED lines=30> */
.L_x_516:
[----:B------:R-:W-:Y:S05]  /*82f0*/  BSYNC.RECONVERGENT B2 ;  /* 0x0000000000027941 */ /* 0x000fea0003800200 */
.L_x_515:
        /* <DEDUP_REMOVED lines=14> */
[----:B------:R-:W-:-:S02]  /*83e0*/  DMUL R62, RZ, R22 ;  /* 0x00000016ff3e7228 */ /* 0x000fc40000000000 */
[----:B------:R-:W-:Y:S01]  /*83f0*/  FSEL R52, R52, -8.06006814911005101289e+34, !P0 ;  /* 0xf9785eba34347808 */ /* 0x000fe20004000000 */
[----:B------:R-:W-:Y:S01]  /*8400*/  DADD R60, RZ, R22 ;  /* 0x00000000ff3c7229 */ /* 0x000fe20000000016 */
[----:B------:R-:W-:-:S07]  /*8410*/  FSEL R53, -R47, 0.11223486810922622681, !P0 ;  /* 0x3de5db652f357808 */ /* 0x000fce0004000100 */
[----:B------:R-:W-:Y:S02]  /*8420*/  DMUL R58, RZ, R60 ;  /* 0x0000003cff3a7228 */ /* 0x000fe40000000000 */
[----:B--2---:R-:W-:-:S08]  /*8430*/  DFMA R32, R50, R52, R32 ;  /* 0x000000343220722b */ /* 0x004fd00000000020 */
[----:B------:R-:W-:Y:S02]  /*8440*/  DFMA R32, R50, R32, R34 ;  /* 0x000000203220722b */ /* 0x000fe40000000022 */
[----:B------:R-:W-:-:S06]  /*8450*/  DFMA R34, R22, R22, R62 ;  /* 0x000000161622722b */ /* 0x000fcc000000003e */
[----:B---3--:R-:W-:Y:S02]  /*8460*/  DFMA R32, R50, R32, R36 ;  /* 0x000000203220722b */ /* 0x008fe40000000024 */
[----:B------:R-:W-:Y:S02]  /*8470*/  DMUL R36, RZ, R34 ;  /* 0x00000022ff247228 */ /* 0x000fe40000000000 */
[----:B------:R-:W-:-:S04]  /*8480*/  DFMA R34, R34, UR20, -R58 ;  /* 0x0000001422227c2b */ /* 0x000fc8000800083a */
[----:B------:R-:W-:Y:S02]  /*8490*/  DFMA R32, R50, R32, R38 ;  /* 0x000000203220722b */ /* 0x000fe40000000026 */
[----:B------:R-:W-:Y:S02]  /*84a0*/  DFMA R36, R60, UR20, R36 ;  /* 0x000000143c247c2b */ /* 0x000fe40008000024 */
[----:B------:R-:W-:-:S04]  /*84b0*/  DFMA R30, R24, R30, R34 ;  /* 0x0000001e181e722b */ /* 0x000fc80000000022 */
[----:B----4-:R-:W-:-:S08]  /*84c0*/  DFMA R32, R50, R32, R40 ;  /* 0x000000203220722b */ /* 0x010fd00000000028 */
[----:B------:R-:W-:Y:S02]  /*84d0*/  DFMA R32, R50, R32, R42 ;  /* 0x000000203220722b */ /* 0x000fe4000000002a */
[----:B------:R-:W-:-:S06]  /*84e0*/  DADD R42, R30, R30 ;  /* 0x000000001e2a7229 */ /* 0x000fcc000000001e */
[----:B------:R-:W-:Y:S02]  /*84f0*/  DFMA R48, R32, R48, R48 ;  /* 0x000000302030722b */ /* 0x000fe40000000030 */
[----:B------:R-:W-:-:S10]  /*8500*/  DFMA R32, R50, R32, 1 ;  /* 0x3ff000003220742b */ /* 0x000fd40000000020 */
[----:B------:R-:W-:Y:S02]  /*8510*/  FSEL R38, R32, R48, !P0 ;  /* 0x0000003020267208 */ /* 0x000fe40004000000 */
[----:B------:R-:W-:Y:S02]  /*8520*/  FSEL R39, R33, R49, !P0 ;  /* 0x0000003121277208 */ /* 0x000fe40004000000 */
[----:B------:R-:W-:-:S04]  /*8530*/  LOP3.LUT P0, RZ, R46, 0x2, RZ, 0xc0, !PT ;  /* 0x000000022eff7812 */ /* 0x000fc8000780c0ff */
[----:B------:R-:W-:-:S10]  /*8540*/  DADD R32, RZ, -R38 ;  /* 0x00000000ff207229 */ /* 0x000fd40000000826 */
[----:B------:R-:W-:Y:S02]  /*8550*/  FSEL R52, R38, R32, !P0 ;  /* 0x0000002026347208 */ /* 0x000fe40004000000 */
[----:B------:R-:W-:-:S06]  /*8560*/  FSEL R53, R39, R33, !P0 ;  /* 0x0000002127357208 */ /* 0x000fcc0004000000 */
[----:B------:R-:W-:-:S08]  /*8570*/  DFMA R52, R24, R52, R36 ;  /* 0x000000341834722b */ /* 0x000fd00000000024 */
[----:B------:R-:W-:Y:S02]  /*8580*/  DADD R24, R52, R52 ;  /* 0x0000000034187229 */ /* 0x000fe40000000034 */
[----:B------:R-:W-:-:S06]  /*8590*/  DMUL R34, R30, R52 ;  /* 0x000000341e227228 */ /* 0x000fcc0000000000 */
[----:B------:R-:W-:Y:S02]  /*85a0*/  DADD R48, |R42|, |R24| ;  /* 0x000000002a307229 */ /* 0x000fe40000000618 */
[----:B------:R-:W-:-:S04]  /*85b0*/  DFMA R34, R30, R52, R34 ;  /* 0x000000341e22722b */ /* 0x000fc80000000022 */
[----:B------:R-:W0:Y:S04]  /*85c0*/  MUFU.RCP64H R37, R49 ;  /* 0x0000003100257308 */ /* 0x000e280000001800 */
[----:B------:R-:W-:Y:S01]  /*85d0*/  VIADD R36, R49, 0x300402 ;  /* 0x0030040231247836 */ /* 0x000fe20000000000 */
[----:B------:R-:W-:-:S04]  /*85e0*/  DADD R44, -R52, R34 ;  /* 0x00000000342c7229 */ /* 0x000fc80000000122 */
[----:B------:R-:W-:Y:S01]  /*85f0*/  FSETP.GEU.AND P0, PT, |R36|, 5.8789094863358348022e-39, PT ;  /* 0x004004022400780b */ /* 0x000fe20003f0e200 */
[----:B0-----:R-:W-:-:S08]  /*8600*/  DFMA R32, -R48, R36, 1 ;  /* 0x3ff000003020742b */ /* 0x001fd00000000124 */
[----:B------:R-:W-:-:S08]  /*8610*/  DFMA R32, R32, R32, R32 ;  /* 0x000000202020722b */ /* 0x000fd00000000020 */
[----:B------:R-:W-:Y:S02]  /*8620*/  DFMA R38, R36, R32, R36 ;  /* 0x000000202426722b */ /* 0x000fe40000000024 */
[----:B------:R-:W-:-:S06]  /*8630*/  DMUL R32, R52, R52 ;  /* 0x0000003434207228 */ /* 0x000fcc0000000000 */
[----:B------:R-:W-:Y:S02]  /*8640*/  DFMA R40, -R48, R38, 1 ;  /* 0x3ff000003028742b */ /* 0x000fe40000000126 */
[----:B------:R-:W-:-:S06]  /*8650*/  DFMA R32, R30, R30, -R32 ;  /* 0x0000001e1e20722b */ /* 0x000fcc0000000820 */
[----:B------:R-:W-:Y:S02]  /*8660*/  DFMA R38, R38, R40, R38 ;  /* 0x000000282626722b */ /* 0x000fe40000000026 */
[----:B------:R-:W-:Y:S01]  /*8670*/  DADD R46, -R30, R32 ;  /* 0x000000001e2e7229 */ /* 0x000fe20000000120 */
[----:B------:R-:W-:Y:S10]  /*8680*/  @P0 BRA `(.L_x_518) ;  /* 0x0000000000200947 */ /* 0x000ff40003800000 */
[----:B------:R-:W-:Y:S01]  /*8690*/  LOP3.LUT R34, R49, 0x7fffffff, RZ, 0xc0, !PT ;  /* 0x7fffffff31227812 */ /* 0x000fe200078ec0ff */
[----:B------:R-:W-:Y:S01]  /*86a0*/  IMAD.MOV.U32 R33, RZ, RZ, R49 ;  /* 0x000000ffff217224 */ /* 0x000fe200078e0031 */
[----:B------:R-:W-:Y:S02]  /*86b0*/  MOV R36, R48 ;  /* 0x0000003000247202 */ /* 0x000fe40000000f00 */
[----:B------:R-:W-:Y:S01]  /*86c0*/  MOV R32, 0x86f0 ;  /* 0x000086f000207802 */ /* 0x000fe20000000f00 */
[----:B------:R-:W-:-:S07]  /*86d0*/  VIADD R34, R34, 0xfff00000 ;  /* 0xfff0000022227836 */ /* 0x000fce0000000000 */
[----:B------:R-:W-:Y:S05]  /*86e0*/  CALL.REL.NOINC `($__internal_6_$__cuda_sm20_dblrcp_rn_slowpath_v3) ;  /* 0x0000009c00cc7944 */ /* 0x000fea0003c00000 */
[----:B------:R-:W-:Y:S02]  /*86f0*/  IMAD.MOV.U32 R38, RZ, RZ, R34 ;  /* 0x000000ffff267224 */ /* 0x000fe400078e0022 */
[----:B------:R-:W-:-:S07]  /*8700*/  IMAD.MOV.U32 R39, RZ, RZ, R33 ;  /* 0x000000ffff277224 */ /* 0x000fce00078e0021 */
.L_x_518:
[----:B------:R-:W-:Y:S05]  /*8710*/  BSYNC.RECONVERGENT B1 ;  /* 0x0000000000017941 */ /* 0x000fea0003800200 */
.L_x_517:
        /* <DEDUP_REMOVED lines=21> */
[----:B------:R-:W-:Y:S05]  /*8870*/  CALL.REL.NOINC `($__internal_6_$__cuda_sm20_dblrcp_rn_slowpath_v3) ;  /* 0x0000009c00687944 */ /* 0x000fea0003c00000 */
[----:B------:R-:W-:-:S07]  /*8880*/  IMAD.MOV.U32 R35, RZ, RZ, R33 ;  /* 0x000000ffff237224 */ /* 0x000fce00078e0021 */
.L_x_520:
[----:B------:R-:W-:Y:S05]  /*8890*/  BSYNC.RECONVERGENT B1 ;  /* 0x0000000000017941 */ /* 0x000fea0003800200 */
.L_x_519:
[-C--:B------:R-:W-:Y:S01]  /*88a0*/  DMUL R32, R44, R24.reuse ;  /* 0x000000182c207228 */ /* 0x080fe20000000000 */
[----:B------:R-:W-:Y:S01]  /*88b0*/  BSSY.RECONVERGENT B1, `(.L_x_521) ;  /* 0x000001f000017945 */ /* 0x000fe20003800200 */
[----:B------:R-:W-:-:S06]  /*88c0*/  DMUL R24, R46, R24 ;  /* 0x000000182e187228 */ /* 0x000fcc0000000000 */
[-C--:B------:R-:W-:Y:S02]  /*88d0*/  DFMA R32, R46, R42.reuse, R32 ;  /* 0x0000002a2e20722b */ /* 0x080fe40000000020 */
[----:B------:R-:W-:-:S06]  /*88e0*/  DFMA R24, R44, R42, -R24 ;  /* 0x0000002a2c18722b */ /* 0x000fcc0000000818 */
[-C--:B------:R-:W-:Y:S02]  /*88f0*/  DFMA R50, -R32, R34.reuse, R30 ;  /* 0x000000222032722b */ /* 0x080fe4000000011e */
[----:B------:R-:W-:-:S06]  /*8900*/  DFMA R48, -R24, R34, R52 ;  /* 0x000000221830722b */ /* 0x000fcc0000000134 */
[----:B------:R-:W-:Y:S02]  /*8910*/  DADD R42, R50, R50 ;  /* 0x00000000322a7229 */ /* 0x000fe40000000032 */
        /* <DEDUP_REMOVED lines=19> */
[----:B------:R-:W-:Y:S01]  /*8a50*/  MOV R32, 0x8a90 ;  /* 0x00008a9000207802 */ /* 0x000fe20000000f00 */
[----:B------:R-:W-:Y:S01]  /*8a60*/  IMAD.MOV.U32 R33, RZ, RZ, R55 ;  /* 0x000000ffff217224 */ /* 0x000fe200078e0037 */
[----:B------:R-:W-:-:S07]  /*8a70*/  IADD3 R34, PT, PT, R34, -0x100000, RZ ;  /* 0xfff0000022227810 */ /* 0x000fce0007ffe0ff */
[----:B------:R-:W-:Y:S05]  /*8a80*/  CALL.REL.NOINC `($__internal_6_$__cuda_sm20_dblrcp_rn_slowpath_v3) ;  /* 0x0000009800e47944 */ /* 0x000fea0003c00000 */
[----:B------:R-:W-:-:S07]  /*8a90*/  IMAD.MOV.U32 R35, RZ, RZ, R33 ;  /* 0x000000ffff237224 */ /* 0x000fce00078e0021 */
.L_x_522:
[----:B------:R-:W-:Y:S05]  /*8aa0*/  BSYNC.RECONVERGENT B1 ;  /* 0x0000000000017941 */ /* 0x000fea0003800200 */
.L_x_521:
        /* <DEDUP_REMOVED lines=23> */
.L_x_524:
[----:B------:R-:W-:Y:S05]  /*8c20*/  BSYNC.RECONVERGENT B1 ;  /* 0x0000000000017941 */ /* 0x000fea0003800200 */
.L_x_523:
        /* <DEDUP_REMOVED lines=32> */
.L_x_526:
[----:B------:R-:W-:Y:S05]  /*8e30*/  BSYNC.RECONVERGENT B1 ;  /* 0x0000000000017941 */ /* 0x000fea0003800200 */
.L_x_525:
        /* <DEDUP_REMOVED lines=18> */
[----:B------:R-:W-:Y:S02]  /*8f60*/  MOV R36, R40 ;  /* 0x0000002800247202 */ /* 0x000fe40000000f00 */
[----:B------:R-:W-:Y:S01]  /*8f70*/  MOV R32, 0x8fa0 ;  /* 0x00008fa000207802 */ /* 0x000fe20000000f00 */
[----:B------:R-:W-:-:S07]  /*8f80*/  VIADD R34, R34, 0xfff00000 ;  /* 0xfff0000022227836 */ /* 0x000fce0000000000 */
[----:B------:R-:W-:Y:S05]  /*8f90*/  CALL.REL.NOINC `($__internal_6_$__cuda_sm20_dblrcp_rn_slowpath_v3) ;  /* 0x0000009400a07944 */ /* 0x000fea0003c00000 */
[----:B------:R-:W-:-:S07]  /*8fa0*/  IMAD.MOV.U32 R35, RZ, RZ, R33 ;  /* 0x000000ffff237224 */ /* 0x000fce00078e0021 */
.L_x_528:
[----:B------:R-:W-:Y:S05]  /*8fb0*/  BSYNC.RECONVERGENT B1 ;  /* 0x0000000000017941 */ /* 0x000fea0003800200 */
.L_x_527:
        /* <DEDUP_REMOVED lines=32> */
.L_x_530:
[----:B------:R-:W-:Y:S05]  /*91c0*/  BSYNC.RECONVERGENT B1 ;  /* 0x0000000000017941 */ /* 0x000fea0003800200 */
.L_x_529:
        /* <DEDUP_REMOVED lines=22> */
[----:B------:R-:W-:-:S07]  /*9330*/  MOV R35, R33 ;  /* 0x0000002100237202 */ /* 0x000fce0000000f00 */
.L_x_532:
[----:B------:R-:W-:Y:S05]  /*9340*/  BSYNC.RECONVERGENT B1 ;  /* 0x0000000000017941 */ /* 0x000fea0003800200 */
.L_x_531:
        /* <DEDUP_REMOVED lines=32> */
.L_x_534:
[----:B------:R-:W-:Y:S05]  /*9550*/  BSYNC.RECONVERGENT B1 ;  /* 0x0000000000017941 */ /* 0x000fea0003800200 */
.L_x_533:
        /* <DEDUP_REMOVED lines=23> */
.L_x_536:
[----:B------:R-:W-:Y:S05]  /*96d0*/  BSYNC.RECONVERGENT B1 ;  /* 0x0000000000017941 */ /* 0x000fea0003800200 */
.L_x_535:
        /* <DEDUP_REMOVED lines=32> */
.L_x_538:
[----:B------:R-:W-:Y:S05]  /*98e0*/  BSYNC.RECONVERGENT B1 ;  /* 0x0000000000017941 */ /* 0x000fea0003800200 */
.L_x_537:
        /* <DEDUP_REMOVED lines=23> */
.L_x_540:
[----:B------:R-:W-:Y:S05]  /*9a60*/  BSYNC.RECONVERGENT B1 ;  /* 0x0000000000017941 */ /* 0x000fea0003800200 */
.L_x_539:
        /* <DEDUP_REMOVED lines=32> */
.L_x_542:
[----:B------:R-:W-:Y:S05]  /*9c70*/  BSYNC.RECONVERGENT B1 ;  /* 0x0000000000017941 */ /* 0x000fea0003800200 */
.L_x_541:
        /* <DEDUP_REMOVED lines=8> */
[----:B------:R-:W-:-:S04]  /*9d00*/  IADD3 R32, PT, PT, R41, 0x300402, RZ ;  /* 0x0030040229207810 */ /* 0x000fc80007ffe0ff */
[----:B------:R-:W-:Y:S02]  /*9d10*/  FSETP.GEU.AND P0, PT, |R32|, 5.8789094863358348022e-39, PT ;  /* 0x004004022000780b */ /* 0x000fe40003f0e200 */
        /* <DEDUP_REMOVED lines=13> */
.L_x_544:
[----:B------:R-:W-:Y:S05]  /*9df0*/  BSYNC.RECONVERGENT B1 ;  /* 0x0000000000017941 */ /* 0x000fea0003800200 */
.L_x_543:
        /* <DEDUP_REMOVED lines=32> */
.L_x_546:
[----:B------:R-:W-:Y:S05]  /*a000*/  BSYNC.RECONVERGENT B1 ;  /* 0x0000000000017941 */ /* 0x000fea0003800200 */
.L_x_545:
        /* <DEDUP_REMOVED lines=23> */
.L_x_548:
[----:B------:R-:W-:Y:S05]  /*a180*/  BSYNC.RECONVERGENT B1 ;  /* 0x0000000000017941 */ /* 0x000fea0003800200 */
.L_x_547:
        /* <DEDUP_REMOVED lines=32> */
.L_x_550:
[----:B------:R-:W-:Y:S05]  /*a390*/  BSYNC.RECONVERGENT B1 ;  /* 0x0000000000017941 */ /* 0x000fea0003800200 */
.L_x_549:
        /* <DEDUP_REMOVED lines=23> */
.L_x_552:
[----:B------:R-:W-:Y:S05]  /*a510*/  BSYNC.RECONVERGENT B1 ;  /* 0x0000000000017941 */ /* 0x000fea0003800200 */
.L_x_551:
        /* <DEDUP_REMOVED lines=17> */
[----:B------:R-:W-:Y:S02]  /*a630*/  DFMA R38, R32, R32, R32 ;  /* 0x000000202026722b */ /* 0x000fe40000000020 */
[----:B------:R-:W-:-:S06]  /*a640*/  DMUL R32, R44, R44 ;  /* 0x0000002c2c207228 */ /* 0x000fcc0000000000 */
[----:B------:R-:W-:Y:S02]  /*a650*/  DFMA R38, R36, R38, R36 ;  /* 0x000000262426722b */ /* 0x000fe40000000024 */
[----:B------:R-:W-:-:S06]  /*a660*/  DFMA R32, R50, R50, -R32 ;  /* 0x000000323220722b */ /* 0x000fcc0000000820 */
[----:B------:R-:W-:Y:S02]  /*a670*/  DFMA R40, -R46, R38, 1 ;  /* 0x3ff000002e28742b */ /* 0x000fe40000000126 */
[----:B------:R-:W-:-:S06]  /*a680*/  DADD R30, -R30, R32 ;  /* 0x000000001e1e7229 */ /* 0x000fcc0000000120 */
        /* <DEDUP_REMOVED lines=9> */
.L_x_554:
[----:B------:R-:W-:Y:S05]  /*a720*/  BSYNC.RECONVERGENT B1 ;  /* 0x0000000000017941 */ /* 0x000fea0003800200 */
.L_x_553:
        /* <DEDUP_REMOVED lines=23> */
.L_x_556:
[----:B------:R-:W-:Y:S05]  /*a8a0*/  BSYNC.RECONVERGENT B1 ;  /* 0x0000000000017941 */ /* 0x000fea0003800200 */
.L_x_555:
[-C--:B------:R-:W-:Y:S01]  /*a8b0*/  DMUL R32, R52, R24.reuse ;  /* 0x0000001834207228 */ /* 0x080fe20000000000 */
[----:B------:R-:W-:Y:S01]  /*a8c0*/  BSSY.RECONVERGENT B1, `(.L_x_557) ;  /* 0x000001f000017945 */ /* 0x000fe20003800200 */
[C---:B------:R-:W-:Y:S02]  /*a8d0*/  DMUL R24, R30.reuse, R24 ;  /* 0x000000181e187228 */ /* 0x040fe40000000000 */
[----:B------:R-:W-:Y:S02]  /*a8e0*/  DFMA R48, -RZ, R28, R6 ;  /* 0x0000001cff30722b */ /* 0x000fe40000000106 */
[----:B------:R-:W-:Y:S02]  /*a8f0*/  DADD R46, RZ, -R26 ;  /* 0x00000000ff2e7229 */ /* 0x000fe4000000081a */
[-C--:B------:R-:W-:Y:S02]  /*a900*/  DFMA R32, R30, R42.reuse, R32 ;  /* 0x0000002a1e20722b */ /* 0x080fe40000000020 */
[----:B------:R-:W-:-:S06]  /*a910*/  DFMA R24, R52, R42, -R24 ;  /* 0x0000002a3418722b */ /* 0x000fcc0000000818 */
[-C--:B------:R-:W-:Y:S02]  /*a920*/  DFMA R50, -R32, R34.reuse, R50 ;  /* 0x000000222032722b */ /* 0x080fe40000000132 */
[----:B------:R-:W-:-:S06]  /*a930*/  DFMA R44, -R24, R34, R44 ;  /* 0x00000022182c722b */ /* 0x000fcc000000012c */
[----:B------:R-:W-:Y:S02]  /*a940*/  DADD R30, R50, R48 ;  /* 0x00000000321e7229 */ /* 0x000fe40000000030 */
[----:B------:R-:W-:Y:S02]  /*a950*/  DADD R24, R44, R46 ;  /* 0x000000002c187229 */ /* 0x000fe4000000002e */
[----:B------:R-:W-:Y:S02]  /*a960*/  DFMA R28, RZ, R28, R50 ;  /* 0x0000001cff1c722b */ /* 0x000fe40000000032 */
[----:B------:R-:W-:-:S04]  /*a970*/  DADD R26, R26, R44 ;  /* 0x000000001a1a7229 */ /* 0x000fc8000000002c */
[----:B------:R-:W-:Y:S02]  /*a980*/  DADD R38, |R30|, |R24| ;  /* 0x000000001e267229 */ /* 0x000fe40000000618 */
[----:B------:R-:W-:Y:S02]  /*a990*/  DADD R28, -R28, R6 ;  /* 0x000000001c1c7229 */ /* 0x000fe40000000106 */
[----:B------:R-:W-:Y:S02]  /*a9a0*/  DADD R26, RZ, -R26 ;  /* 0x00000000ff1a7229 */ /* 0x000fe4000000081a */
        /* <DEDUP_REMOVED lines=16> */
.L_x_558:
[----:B------:R-:W-:Y:S05]  /*aab0*/  BSYNC.RECONVERGENT B1 ;  /* 0x0000000000017941 */ /* 0x000fea0003800200 */
.L_x_557:
        /* <DEDUP_REMOVED lines=23> */
.L_x_560:
[----:B------:R-:W-:Y:S05]  /*ac30*/  BSYNC.RECONVERGENT B1 ;  /* 0x0000000000017941 */ /* 0x000fea0003800200 */
.L_x_559:
[----:B------:R-:W0:Y:S01]  /*ac40*/  LDC.64 R36, c[0x0][0x390] ;  /* 0x0000e400ff247b82 */ /* 0x000e220000000a00 */
[----:B------:R-:W-:Y:S07]  /*ac50*/  BSSY.RECONVERGENT B2, `(.L_x_561) ;  /* 0x0000026000027945 */ /* 0x000fee0003800200 */
[----:B------:R-:W0:Y:S02]  /*ac60*/  LDC.64 R32, c[0x0][0x398] ;  /* 0x0000e600ff207b82 */ /* 0x000e240000000a00 */
[----:B0-----:R-:W-:-:S08]  /*ac70*/  DADD R32, R36, -R32 ;  /* 0x0000000024207229 */ /* 0x001fd00000000820 */
[----:B------:R-:W-:-:S08]  /*ac80*/  DMUL R32, R32, R22 ;  /* 0x0000001620207228 */ /* 0x000fd00000000000 */
[----:B------:R-:W-:Y:S02]  /*ac90*/  DMUL R38, R32, UR18 ;  /* 0x0000001220267c28 */ /* 0x000fe40008000000 */
[-C--:B------:R-:W-:Y:S02]  /*aca0*/  DMUL R32, R26, R24.reuse ;  /* 0x000000181a207228 */ /* 0x080fe40000000000 */
[----:B------:R-:W-:-:S04]  /*acb0*/  DMUL R24, R28, R24 ;  /* 0x000000181c187228 */ /* 0x000fc80000000000 */
[----:B------:R-:W-:Y:S02]  /*acc0*/  DADD R36, RZ, R38 ;  /* 0x00000000ff247229 */ /* 0x000fe40000000026 */
[-C--:B------:R-:W-:Y:S02]  /*acd0*/  DFMA R32, R28, R30.reuse, R32 ;  /* 0x0000001e1c20722b */ /* 0x080fe40000000020 */
[----:B------:R-:W-:Y:S02]  /*ace0*/  DFMA R24, R26, R30, -R24 ;  /* 0x0000001e1a18722b */ /* 0x000fe40000000818 */
[----:B------:R-:W-:Y:S02]  /*acf0*/  DMUL R30, RZ, R38 ;  /* 0x00000026ff1e7228 */ /* 0x000fe40000000000 */
[----:B------:R-:W-:Y:S02]  /*ad00*/  DSETP.NEU.AND P0, PT, |R36|, +INF , PT ;  /* 0x7ff000002400742a */ /* 0x000fe40003f0d200 */
[----:B------:R-:W-:-:S02]  /*ad10*/  DMUL R26, R32, R34 ;  /* 0x00000022201a7228 */ /* 0x000fc40000000000 */
[----:B------:R-:W-:-:S10]  /*ad20*/  DMUL R24, R24, R34 ;  /* 0x0000002218187228 */ /* 0x000fd40000000000 */
        /* <DEDUP_REMOVED lines=21> */
[----:B------:R-:W-:Y:S05]  /*ae80*/  CALL.REL.NOINC `($_Z8BatesCOSPddddS_S_PcbS_$__internal_trig_reduction_slowpathd) ;  /* 0x0000008c00847944 */ /* 0x000fea0003c00000 */
[----:B------:R-:W-:Y:S02]  /*ae90*/  IMAD.MOV.U32 R38, RZ, RZ, R36 ;  /* 0x000000ffff267224 */ /* 0x000fe400078e0024 */
[----:B------:R-:W-:-:S07]  /*aea0*/  IMAD.MOV.U32 R39, RZ, RZ, R37 ;  /* 0x000000ffff277224 */ /* 0x000fce00078e0025 */
.L_x_562:
[----:B------:R-:W-:Y:S05]  /*aeb0*/  BSYNC.RECONVERGENT B2 ;  /* 0x0000000000027941 */ /* 0x000fea0003800200 */
.L_x_561:
        /* <DEDUP_REMOVED lines=9> */
[----:B------:R-:W-:Y:S01]  /*af50*/  IMAD.MOV.U32 R54, RZ, RZ, -0x3e107ad8 ;  /* 0xc1ef8528ff367424 */ /* 0x000fe200078e00ff */
[----:B------:R-:W-:Y:S01]  /*af60*/  LOP3.LUT P1, RZ, R34, 0x2, RZ, 0xc0, !PT ;  /* 0x0000000222ff7812 */ /* 0x000fe2000782c0ff */
[----:B------:R-:W-:Y:S01]  /*af70*/  IMAD.MOV.U32 R55, RZ, RZ, 0x3e21eea7 ;  /* 0x3e21eea7ff377424 */ /* 0x000fe200078e00ff */
[----:B------:R-:W-:Y:S01]  /*af80*/  DADD R48, -R50, R48 ;  /* 0x0000000032307229 */ /* 0x000fe20000000130 */
[----:B------:R-:W-:Y:S01]  /*af90*/  FSETP.GEU.AND P2, PT, |R31|, 4.1917929649353027344, PT ;  /* 0x4086232b1f00780b */ /* 0x000fe20003f4e200 */
[----:B------:R-:W-:Y:S01]  /*afa0*/  BSSY.RECONVERGENT B0, `(.L_x_563) ;  /* 0x0000067000007945 */ /* 0x000fe20003800200 */
[----:B------:R-:W-:-:S02]  /*afb0*/  DADD R46, -R44, R46 ;  /* 0x000000002c2e7229 */ /* 0x000fc4000000012e */
[----:B------:R-:W-:-:S08]  /*afc0*/  DADD R28, R32, -6.75539944105574400000e+15 ;  /* 0xc3380000201c7429 */ /* 0x000fd00000000000 */
[----:B------:R-:W-:Y:S01]  /*afd0*/  DFMA R36, R28, -UR4, R30 ;  /* 0x800000041c247c2b */ /* 0x000fe2000800001e */
[----:B------:R-:W-:Y:S01]  /*afe0*/  UMOV UR4, 0x3b39803f ;  /* 0x3b39803f00047882 */ /* 0x000fe20000000000 */
[----:B------:R-:W-:-:S06]  /*aff0*/  UMOV UR5, 0x3c7abc9e ;  /* 0x3c7abc9e00057882 */ /* 0x000fcc0000000000 */
[----:B------:R-:W-:Y:S01]  /*b000*/  DFMA R28, R28, -UR4, R36 ;  /* 0x800000041c1c7c2b */ /* 0x000fe20008000024 */
[----:B------:R-:W-:Y:S01]  /*b010*/  UMOV UR4, 0x69ce2bdf ;  /* 0x69ce2bdf00047882 */ /* 0x000fe20000000000 */
[----:B------:R-:W-:Y:S01]  /*b020*/  IMAD.MOV.U32 R36, RZ, RZ, -0x35dec16 ;  /* 0xfca213eaff247424 */ /* 0x000fe200078e00ff */
[----:B------:R-:W-:Y:S01]  /*b030*/  MOV R37, 0x3e928af3 ;  /* 0x3e928af300257802 */ /* 0x000fe20000000f00 */
[----:B------:R-:W-:-:S05]  /*b040*/  UMOV UR5, 0x3e5ade15 ;  /* 0x3e5ade1500057882 */ /* 0x000fca0000000000 */
[----:B------:R-:W-:Y:S01]  /*b050*/  DFMA R36, R28, UR4, R36 ;  /* 0x000000041c247c2b */ /* 0x000fe20008000024 */
        /* <DEDUP_REMOVED lines=9> */
[----:B------:R-:W-:Y:S01]  /*b0f0*/  DFMA R42, R36, UR4, -R42 ;  /* 0x00000004242a7c2b */ /* 0x000fe2000800082a */
[----:B------:R-:W-:Y:S01]  /*b100*/  UMOV UR4, 0x20fd8164 ;  /* 0x20fd816400047882 */ /* 0x000fe20000000000 */
[----:B------:R-:W-:Y:S02]  /*b110*/  UMOV UR5, 0x3da8ff83 ;  /* 0x3da8ff8300057882 */ /* 0x000fe40000000000 */
        /* <DEDUP_REMOVED lines=8> */
[----:B------:R-:W-:Y:S01]  /*b1a0*/  DFMA R52, R28, R52, UR4 ;  /* 0x000000041c347e2b */ /* 0x000fe20008000034 */
[----:B------:R-:W-:Y:S01]  /*b1b0*/  UMOV UR4, 0x8e06e6d9 ;  /* 0x8e06e6d900047882 */ /* 0x000fe20000000000 */
[----:B------:R-:W-:Y:S01]  /*b1c0*/  UMOV UR5, 0x3e927e4f ;  /* 0x3e927e4f00057882 */ /* 0x000fe20000000000 */
[----:B------:R-:W-:Y:S01]  /*b1d0*/  UMOV UR11, 0x3f2a01a0 ;  /* 0x3f2a01a0000b7882 */ /* 0x000fe20000000000 */
[C---:B------:R-:W-:Y:S01]  /*b1e0*/  DFMA R40, R36.reuse, R40, -UR4 ;  /* 0x8000000424287e2b */ /* 0x040fe20008000028 */
[----:B------:R-:W-:Y:S01]  /*b1f0*/  UMOV UR4, 0x11122322 ;  /* 0x1112232200047882 */ /* 0x000fe20000000000 */
[----:B------:R-:W-:Y:S01]  /*b200*/  UMOV UR5, 0x3f811111 ;  /* 0x3f81111100057882 */ /* 0x000fe20000000000 */
[----:B------:R-:W-:Y:S01]  /*b210*/  DFMA R42, R36, R42, -UR10 ;  /* 0x8000000a242a7e2b */ /* 0x000fe2000800002a */
[----:B------:R-:W-:Y:S01]  /*b220*/  UMOV UR10, 0x11110818 ;  /* 0x11110818000a7882 */ /* 0x000fe20000000000 */
[----:B------:R-:W-:Y:S01]  /*b230*/  DFMA R52, R28, R52, UR4 ;  /* 0x000000041c347e2b */ /* 0x000fe20008000034 */
[----:B------:R-:W-:Y:S01]  /*b240*/  UMOV UR4, 0x19ddbce9 ;  /* 0x19ddbce900047882 */ /* 0x000fe20000000000 */
[----:B------:R-:W-:Y:S01]  /*b250*/  UMOV UR5, 0x3efa01a0 ;  /* 0x3efa01a000057882 */ /* 0x000fe20000000000 */
[----:B------:R-:W-:Y:S01]  /*b260*/  UMOV UR11, 0x3f811111 ;  /* 0x3f811111000b7882 */ /* 0x000fe20000000000 */
[C---:B------:R-:W-:Y:S01]  /*b270*/  DFMA R40, R36.reuse, R40, UR4 ;  /* 0x0000000424287e2b */ /* 0x040fe20008000028 */
        /* <DEDUP_REMOVED lines=11> */
[----:B------:R-:W-:-:S02]  /*b330*/  DFMA R52, R36, R42, -UR10 ;  /* 0x8000000a24347e2b */ /* 0x000fc4000800002a */
[----:B------:R-:W-:Y:S01]  /*b340*/  DFMA R56, R28, R54, UR4 ;  /* 0x000000041c387e2b */ /* 0x000fe20008000036 */
[----:B------:R-:W-:Y:S01]  /*b350*/  UMOV UR4, 0x55555551 ;  /* 0x5555555100047882 */ /* 0x000fe20000000000 */
[----:B------:R-:W-:Y:S02]  /*b360*/  UMOV UR5, 0x3fa55555 ;  /* 0x3fa5555500057882 */ /* 0x000fe40000000000 */
[C---:B------:R-:W-:Y:S01]  /*b370*/  DFMA R42, R36.reuse, R40, UR4 ;  /* 0x00000004242a7e2b */ /* 0x040fe20008000028 */
[----:B------:R-:W-:Y:S01]  /*b380*/  UMOV UR4, 0xb ;  /* 0x0000000b00047882 */ /* 0x000fe20000000000 */
[----:B------:R-:W-:Y:S01]  /*b390*/  DFMA R54, R36, R52, RZ ;  /* 0x000000342436722b */ /* 0x000fe200000000ff */
[----:B------:R-:W-:Y:S01]  /*b3a0*/  UMOV UR5, 0x3fe00000 ;  /* 0x3fe0000000057882 */ /* 0x000fe20000000000 */
[----:B------:R-:W-:Y:S02]  /*b3b0*/  DADD R40, RZ, -R44 ;  /* 0x00000000ff287229 */ /* 0x000fe4000000082c */
[----:B------:R-:W-:-:S02]  /*b3c0*/  DFMA R56, R28, R56, UR4 ;  /* 0x000000041c387e2b */ /* 0x000fc40008000038 */
[----:B------:R-:W-:Y:S02]  /*b3d0*/  DFMA R52, R36, R42, -0.5 ;  /* 0xbfe000002434742b */ /* 0x000fe4000000002a */
[----:B------:R-:W-:Y:S02]  /*b3e0*/  DFMA R42, R54, R38, R38 ;  /* 0x00000026362a722b */ /* 0x000fe40000000026 */
[----:B------:R-:W-:Y:S02]  /*b3f0*/  DADD R38, RZ, -R50 ;  /* 0x00000000ff267229 */ /* 0x000fe40000000832 */
[----:B------:R-:W-:Y:S02]  /*b400*/  DMUL R54, R40, UR18 ;  /* 0x0000001228367c28 */ /* 0x000fe40008000000 */
[----:B------:R-:W-:Y:S02]  /*b410*/  DFMA R52, R36, R52, 1 ;  /* 0x3ff000002434742b */ /* 0x000fe40000000034 */
[----:B------:R-:W-:Y:S01]  /*b420*/  DFMA R56, R28, R56, 1 ;  /* 0x3ff000001c38742b */ /* 0x000fe20000000038 */
[----:B------:R-:W-:-:S02]  /*b430*/  LOP3.LUT R36, R34, 0x1, RZ, 0xc0, !PT ;  /* 0x0000000122247812 */ /* 0x000fc400078ec0ff */
[----:B------:R-:W-:Y:S02]  /*b440*/  LOP3.LUT R51, R43, 0x80000000, RZ, 0x3c, !PT ;  /* 0x800000002b337812 */ /* 0x000fe400078e3cff */
[----:B------:R-:W-:Y:S01]  /*b450*/  ISETP.NE.U32.AND P0, PT, R36, 0x1, PT ;  /* 0x000000012400780c */ /* 0x000fe20003f05070 */
[----:B------:R-:W-:Y:S02]  /*b460*/  DFMA R36, RZ, R38, R54 ;  /* 0x00000026ff24722b */ /* 0x000fe40000000036 */
[----:B------:R-:W-:Y:S01]  /*b470*/  DFMA R34, R28, R56, 1 ;  /* 0x3ff000001c22742b */ /* 0x000fe20000000038 */
[----:B------:R-:W-:Y:S01]  /*b480*/  FSEL R55, R51, R53, !P0 ;  /* 0x0000003533377208 */ /* 0x000fe20004000000 */
[----:B------:R-:W-:Y:S01]  /*b490*/  DMUL R28, RZ, R40 ;  /* 0x00000028ff1c7228 */ /* 0x000fe20000000000 */
[----:B------:R-:W-:Y:S02]  /*b4a0*/  FSEL R51, R53, R43, !P0 ;  /* 0x0000002b35337208 */ /* 0x000fe40004000000 */
[----:B------:R-:W-:Y:S01]  /*b4b0*/  @P1 LOP3.LUT R41, R55, 0x80000000, RZ, 0x3c, !PT ;  /* 0x8000000037291812 */ /* 0x000fe200078e3cff */
[----:B------:R-:W-:Y:S01]  /*b4c0*/  DSETP.NEU.AND P3, PT, |R36|, +INF , PT ;  /* 0x7ff000002400742a */ /* 0x000fe20003f6d200 */
[----:B------:R-:W-:-:S02]  /*b4d0*/  FSEL R54, R42, R52, !P0 ;  /* 0x000000342a367208 */ /* 0x000fc40004000000 */
[----:B------:R-:W-:Y:S01]  /*b4e0*/  FSEL R50, R52, R42, !P0 ;  /* 0x0000002a34327208 */ /* 0x000fe20004000000 */
[----:B------:R-:W-:Y:S01]  /*b4f0*/  DFMA R28, R38, UR18, -R28 ;  /* 0x00000012261c7c2b */ /* 0x000fe2000800081c */
[----:B------:R-:W-:Y:S01]  /*b500*/  @P1 IMAD.MOV.U32 R55, RZ, RZ, R41 ;  /* 0x000000ffff371224 */ /* 0x000fe200078e0029 */
[----:B------:R-:W-:Y:S01]  /*b510*/  @P1 LOP3.LUT R41, R51, 0x80000000, RZ, 0x3c, !PT ;  /* 0x8000000033291812 */ /* 0x000fe200078e3cff */
        /* <DEDUP_REMOVED lines=15> */
.L_x_564:
[----:B------:R-:W-:Y:S05]  /*b610*/  BSYNC.RECONVERGENT B0 ;  /* 0x0000000000007941 */ /* 0x000fea0003800200 */
.L_x_563:
[----:B------:R-:W-:Y:S01]  /*b620*/  @P1 IMAD.MOV.U32 R51, RZ, RZ, R41 ;  /* 0x000000ffff331224 */ /* 0x000fe200078e0029 */
[----:B------:R-:W-:Y:S01]  /*b630*/  BSSY.RECONVERGENT B2, `(.L_x_565) ;  /* 0x000001d000027945 */ /* 0x000fe20003800200 */
[----:B------:R-:W-:Y:S02]  /*b640*/  DMUL R44, RZ, R48 ;  /* 0x00000030ff2c7228 */ /* 0x000fe40000000000 */
[----:B------:R-:W-:Y:S02]  /*b650*/  @!P3 DMUL R40, RZ, R36 ;  /* 0x00000024ff28b228 */ /* 0x000fe40000000000 */
[C---:B------:R-:W-:Y:S02]  /*b660*/  DMUL R54, R38.reuse, R54 ;  /* 0x0000003626367228 */ /* 0x040fe40000000000 */
[----:B------:R-:W-:Y:S01]  /*b670*/  DMUL R50, R38, R50 ;  /* 0x0000003226327228 */ /* 0x000fe20000000000 */
        /* <DEDUP_REMOVED lines=18> */
[----:B------:R-:W-:Y:S02]  /*b7a0*/  MOV R53, R37 ;  /* 0x0000002500357202 */ /* 0x000fe40000000f00 */
[----:B------:R-:W-:-:S07]  /*b7b0*/  MOV R52, 0xb7d0 ;  /* 0x0000b7d000347802 */ /* 0x000fce0000000f00 */
[----:B------:R-:W-:Y:S05]  /*b7c0*/  CALL.REL.NOINC `($_Z8BatesCOSPddddS_S_PcbS_$__internal_trig_reduction_slowpathd) ;  /* 0x0000008400347944 */ /* 0x000fea0003c00000 */
[----:B------:R-:W-:Y:S02]  /*b7d0*/  IMAD.MOV.U32 R38, RZ, RZ, R34 ;  /* 0x000000ffff267224 */ /* 0x000fe400078e0022 */
[----:B------:R-:W-:Y:S02]  /*b7e0*/  IMAD.MOV.U32 R40, RZ, RZ, R36 ;  /* 0x000000ffff287224 */ /* 0x000fe400078e0024 */
[----:B------:R-:W-:-:S07]  /*b7f0*/  IMAD.MOV.U32 R41, RZ, RZ, R37 ;  /* 0x000000ffff297224 */ /* 0x000fce00078e0025 */
.L_x_566:
[----:B------:R-:W-:Y:S05]  /*b800*/  BSYNC.RECONVERGENT B2 ;  /* 0x0000000000027941 */ /* 0x000fea0003800200 */
.L_x_565:
[----:B------:R-:W-:Y:S01]  /*b810*/  IMAD.MOV.U32 R30, RZ, RZ, 0x652b82fe ;  /* 0x652b82feff1e7424 */ /* 0x000fe200078e00ff */
[----:B------:R-:W-:Y:S01]  /*b820*/  UMOV UR4, 0xfefa39ef ;  /* 0xfefa39ef00047882 */ /* 0x000fe20000000000 */
[----:B------:R-:W-:Y:S01]  /*b830*/  IMAD.MOV.U32 R31, RZ, RZ, 0x3ff71547 ;  /* 0x3ff71547ff1f7424 */ /* 0x000fe200078e00ff */
[----:B------:R-:W-:Y:S01]  /*b840*/  UMOV UR5, 0x3fe62e42 ;  /* 0x3fe62e4200057882 */ /* 0x000fe20000000000 */
[----:B------:R-:W-:Y:S01]  /*b850*/  DMUL R56, R40, R40 ;  /* 0x0000002828387228 */ /* 0x000fe20000000000 */
[----:B------:R-:W-:Y:S01]  /*b860*/  IMAD.MOV.U32 R34, RZ, RZ, -0x3e107ad8 ;  /* 0xc1ef8528ff227424 */ /* 0x000fe200078e00ff */
[----:B------:R-:W-:Y:S01]  /*b870*/  UMOV UR10, 0xf9785eba ;  /* 0xf9785eba000a7882 */ /* 0x000fe20000000000 */
[----:B------:R-:W-:Y:S01]  /*b880*/  IMAD.MOV.U32 R35, RZ, RZ, 0x3e21eea7 ;  /* 0x3e21eea7ff237424 */ /* 0x000fe200078e00ff */
[----:B------:R-:W-:Y:S01]  /*b890*/  DFMA R30, R28, R30, 6.75539944105574400000e+15 ;  /* 0x433800001c1e742b */ /* 0x000fe2000000001e */
[----:B------:R-:W-:Y:S01]  /*b8a0*/  IMAD.MOV.U32 R52, RZ, RZ, 0x2cb0d246 ;  /* 0x2cb0d246ff347424 */ /* 0x000fe200078e00ff */
[----:B------:R-:W-:Y:S01]  /*b8b0*/  UMOV UR11, 0x3de5db65 ;  /* 0x3de5db65000b7882 */ /* 0x000fe20000000000 */
[----:B------:R-:W-:Y:S01]  /*b8c0*/  IMAD.MOV.U32 R53, RZ, RZ, 0x3e5ae5f1 ;  /* 0x3e5ae5f1ff357424 */ /* 0x000fe200078e00ff */
[C---:B------:R-:W-:Y:S01]  /*b8d0*/  LOP3.LUT P1, RZ, R38.reuse, 0x2, RZ, 0xc0, !PT ;  /* 0x0000000226ff7812 */ /* 0x040fe2000782c0ff */
[----:B------:R-:W-:Y:S01]  /*b8e0*/  BSSY.RECONVERGENT B0, `(.L_x_567) ;  /* 0x0000064000007945 */ /* 0x000fe20003800200 */
[----:B------:R-:W-:-:S02]  /*b8f0*/  LOP3.LUT R39, R38, 0x1, RZ, 0xc0, !PT ;  /* 0x0000000126277812 */ /* 0x000fc400078ec0ff */
[----:B------:R-:W-:Y:S01]  /*b900*/  DADD R36, R30, -6.75539944105574400000e+15 ;  /* 0xc33800001e247429 */ /* 0x000fe20000000000 */
[----:B------:R-:W-:Y:S02]  /*b910*/  FSETP.GEU.AND P2, PT, |R29|, 4.1917929649353027344, PT ;  /* 0x4086232b1d00780b */ /* 0x000fe40003f4e200 */
[----:B------:R-:W-:-:S05]  /*b920*/  ISETP.NE.U32.AND P0, PT, R39, 0x1, PT ;  /* 0x000000012700780c */ /* 0x000fca0003f05070 */
        /* <DEDUP_REMOVED lines=17> */
[C---:B------:R-:W-:Y:S01]  /*ba40*/  DFMA R32, R56.reuse, -UR4, R34 ;  /* 0x8000000438207c2b */ /* 0x040fe20008000022 */
[----:B------:R-:W-:Y:S01]  /*ba50*/  UMOV UR4, 0x14761f65 ;  /* 0x14761f6500047882 */ /* 0x000fe20000000000 */
[----:B------:R-:W-:Y:S01]  /*ba60*/  DFMA R34, R56, UR10, -R52 ;  /* 0x0000000a38227c2b */ /* 0x000fe20008000834 */
[----:B------:R-:W-:Y:S01]  /*ba70*/  UMOV UR5, 0x3f2a01a0 ;  /* 0x3f2a01a000057882 */ /* 0x000fe20000000000 */
[----:B------:R-:W-:Y:S01]  /*ba80*/  UMOV UR10, 0x69ace392 ;  /* 0x69ace392000a7882 */ /* 0x000fe20000000000 */
[----:B------:R-:W-:Y:S01]  /*ba90*/  DFMA R42, R36, R42, UR4 ;  /* 0x00000004242a7e2b */ /* 0x000fe2000800002a */
[----:B------:R-:W-:Y:S01]  /*baa0*/  UMOV UR11, 0x3ec71de3 ;  /* 0x3ec71de3000b7882 */ /* 0x000fe20000000000 */
[----:B------:R-:W-:Y:S01]  /*bab0*/  UMOV UR4, 0x8e06e6d9 ;  /* 0x8e06e6d900047882 */ /* 0x000fe20000000000 */
[----:B------:R-:W-:Y:S01]  /*bac0*/  UMOV UR5, 0x3e927e4f ;  /* 0x3e927e4f00057882 */ /* 0x000fe20000000000 */
[----:B------:R-:W-:-:S02]  /*bad0*/  DADD R52, -R26, 1 ;  /* 0x3ff000001a347429 */ /* 0x000fc40000000100 */
[C---:B------:R-:W-:Y:S01]  /*bae0*/  DFMA R34, R56.reuse, R34, UR10 ;  /* 0x0000000a38227e2b */ /* 0x040fe20008000022 */
[----:B------:R-:W-:Y:S01]  /*baf0*/  UMOV UR10, 0x19db62a1 ;  /* 0x19db62a1000a7882 */ /* 0x000fe20000000000 */
[----:B------:R-:W-:Y:S01]  /*bb00*/  DFMA R32, R56, R32, -UR4 ;  /* 0x8000000438207e2b */ /* 0x000fe20008000020 */
[----:B------:R-:W-:Y:S01]  /*bb10*/  UMOV UR4, 0x1852b7af ;  /* 0x1852b7af00047882 */ /* 0x000fe20000000000 */
[----:B------:R-:W-:Y:S01]  /*bb20*/  UMOV UR5, 0x3f56c16c ;  /* 0x3f56c16c00057882 */ /* 0x000fe20000000000 */
[----:B------:R-:W-:Y:S01]  /*bb30*/  UMOV UR11, 0x3f2a01a0 ;  /* 0x3f2a01a0000b7882 */ /* 0x000fe20000000000 */
[----:B------:R-:W-:Y:S01]  /*bb40*/  DFMA R42, R36, R42, UR4 ;  /* 0x00000004242a7e2b */ /* 0x000fe2000800002a */
[----:B------:R-:W-:Y:S01]  /*bb50*/  UMOV UR4, 0x19ddbce9 ;  /* 0x19ddbce900047882 */ /* 0x000fe20000000000 */
[----:B------:R-:W-:Y:S01]  /*bb60*/  UMOV UR5, 0x3efa01a0 ;  /* 0x3efa01a000057882 */ /* 0x000fe20000000000 */
[C---:B------:R-:W-:Y:S01]  /*bb70*/  DFMA R34, R56.reuse, R34, -UR10 ;  /* 0x8000000a38227e2b */ /* 0x040fe20008000022 */
[----:B------:R-:W-:Y:S01]  /*bb80*/  UMOV UR10, 0x11110818 ;  /* 0x11110818000a7882 */ /* 0x000fe20000000000 */
[----:B------:R-:W-:Y:S01]  /*bb90*/  DFMA R32, R56, R32, UR4 ;  /* 0x0000000438207e2b */ /* 0x000fe20008000020 */
[----:B------:R-:W-:Y:S01]  /*bba0*/  UMOV UR4, 0x11122322 ;  /* 0x1112232200047882 */ /* 0x000fe20000000000 */
[----:B------:R-:W-:Y:S01]  /*bbb0*/  UMOV UR5, 0x3f811111 ;  /* 0x3f81111100057882 */ /* 0x000fe20000000000 */
[----:B------:R-:W-:Y:S01]  /*bbc0*/  UMOV UR11, 0x3f811111 ;  /* 0x3f811111000b7882 */ /* 0x000fe20000000000 */
[----:B------:R-:W-:Y:S01]  /*bbd0*/  DFMA R66, R36, R42, UR4 ;  /* 0x0000000424427e2b */ /* 0x000fe2000800002a */
[----:B------:R-:W-:Y:S01]  /*bbe0*/  UMOV UR4, 0x16c15d47 ;  /* 0x16c15d4700047882 */ /* 0x000fe20000000000 */
[----:B------:R-:W-:Y:S01]  /*bbf0*/  UMOV UR5, 0x3f56c16c ;  /* 0x3f56c16c00057882 */ /* 0x000fe20000000000 */
        /* <DEDUP_REMOVED lines=8> */
[----:B------:R-:W-:-:S02]  /*bc80*/  DADD R42, RZ, -R24 ;  /* 0x00000000ff2a7229 */ /* 0x000fc40000000818 */
[C---:B------:R-:W-:Y:S02]  /*bc90*/  DFMA R66, R56.reuse, R64, -UR10 ;  /* 0x8000000a38427e2b */ /* 0x040fe40008000040 */
[----:B------:R-:W-:Y:S01]  /*bca0*/  DFMA R34, R56, R32, UR4 ;  /* 0x0000000438227e2b */ /* 0x000fe20008000020 */
[----:B------:R-:W-:Y:S01]  /*bcb0*/  UMOV UR4, 0x55555511 ;  /* 0x5555551100047882 */ /* 0x000fe20000000000 */
[----:B------:R-:W-:Y:S02]  /*bcc0*/  UMOV UR5, 0x3fc55555 ;  /* 0x3fc5555500057882 */ /* 0x000fe40000000000 */
[----:B------:R-:W-:Y:S01]  /*bcd0*/  DFMA R68, R36, R68, UR4 ;  /* 0x0000000424447e2b */ /* 0x000fe20008000044 */
[----:B------:R-:W-:Y:S01]  /*bce0*/  UMOV UR4, 0xb ;  /* 0x0000000b00047882 */ /* 0x000fe20000000000 */
[----:B------:R-:W-:Y:S01]  /*bcf0*/  DADD R32, |R52|, |R42| ;  /* 0x0000000034207229 */ /* 0x000fe2000000062a */
[----:B------:R-:W-:Y:S01]  /*bd00*/  UMOV UR5, 0x3fe00000 ;  /* 0x3fe0000000057882 */ /* 0x000fe20000000000 */
[----:B------:R-:W-:-:S02]  /*bd10*/  DFMA R66, R56, R66, RZ ;  /* 0x000000423842722b */ /* 0x000fc400000000ff */
[----:B------:R-:W-:Y:S02]  /*bd20*/  DFMA R64, R56, R34, -0.5 ;  /* 0xbfe000003840742b */ /* 0x000fe40000000022 */
[----:B------:R-:W0:Y:S01]  /*bd30*/  MUFU.RCP64H R35, R33 ;  /* 0x0000002100237308 */ /* 0x000e220000001800 */
[----:B------:R-:W-:-:S03]  /*bd40*/  DFMA R68, R36, R68, UR4 ;  /* 0x0000000424447e2b */ /* 0x000fc60008000044 */
[----:B------:R-:W-:Y:S01]  /*bd50*/  DFMA R40, R66, R40, R40 ;  /* 0x000000284228722b */ /* 0x000fe20000000028 */
[----:B------:R-:W-:Y:S01]  /*bd60*/  VIADD R34, R33, 0x300402 ;  /* 0x0030040221227836 */ /* 0x000fe20000000000 */
[----:B------:R-:W-:-:S03]  /*bd70*/  DFMA R56, R56, R64, 1 ;  /* 0x3ff000003838742b */ /* 0x000fc60000000040 */
[----:B------:R-:W-:-:S05]  /*bd80*/  DFMA R66, R36, R68, 1 ;  /* 0x3ff000002442742b */ /* 0x000fca0000000044 */
[----:B------:R-:W-:Y:S02]  /*bd90*/  LOP3.LUT R65, R41, 0x80000000, RZ, 0x3c, !PT ;  /* 0x8000000029417812 */ /* 0x000fe400078e3cff */
[----:B------:R-:W-:Y:S01]  /*bda0*/  FSEL R64, R40, R56, !P0 ;  /* 0x0000003828407208 */ /* 0x000fe20004000000 */
[----:B------:R-:W-:Y:S01]  /*bdb0*/  DFMA R66, R36, R66, 1 ;  /* 0x3ff000002442742b */ /* 0x000fe20000000042 */
[----:B------:R-:W-:Y:S01]  /*bdc0*/  FSEL R65, R65, R57, !P0 ;  /* 0x0000003941417208 */ /* 0x000fe20004000000 */
[----:B0-----:R-:W-:Y:S01]  /*bdd0*/  DFMA R38, -R32, R34, 1 ;  /* 0x3ff000002026742b */ /* 0x001fe20000000122 */
[----:B------:R-:W-:Y:S02]  /*bde0*/  FSEL R40, R56, R40, !P0 ;  /* 0x0000002838287208 */ /* 0x000fe40004000000 */
[----:B------:R-:W-:Y:S02]  /*bdf0*/  @P1 LOP3.LUT R69, R65, 0x80000000, RZ, 0x3c, !PT ;  /* 0x8000000041451812 */ /* 0x000fe400078e3cff */
[----:B------:R-:W-:-:S03]  /*be00*/  FSEL R41, R57, R41, !P0 ;  /* 0x0000002939297208 */ /* 0x000fc60004000000 */
[----:B------:R-:W-:Y:S01]  /*be10*/  DFMA R36, R38, R38, R38 ;  /* 0x000000262624722b */ /* 0x000fe20000000026 */
[----:B------:R-:W-:Y:S01]  /*be20*/  @P1 IMAD.MOV.U32 R65, RZ, RZ, R69 ;  /* 0x000000ffff411224 */ /* 0x000fe200078e0045 */
[----:B------:R-:W-:Y:S01]  /*be30*/  LEA R39, R30, R67, 0x14 ;  /* 0x000000431e277211 */ /* 0x000fe200078ea0ff */
        /* <DEDUP_REMOVED lines=14> */
.L_x_568:
[----:B------:R-:W-:Y:S05]  /*bf20*/  BSYNC.RECONVERGENT B0 ;  /* 0x0000000000007941 */ /* 0x000fea0003800200 */
.L_x_567:
[----:B------:R-:W-:Y:S01]  /*bf30*/  @P1 LOP3.LUT R29, R41, 0x80000000, RZ, 0x3c, !PT ;  /* 0x80000000291d1812 */ /* 0x000fe200078e3cff */
[----:B------:R-:W-:Y:S01]  /*bf40*/  DMUL R30, R38, R64 ;  /* 0x00000040261e7228 */ /* 0x000fe20000000000 */
[----:B------:R-:W-:Y:S01]  /*bf50*/  FSETP.GEU.AND P0, PT, |R34|, 5.8789094863358348022e-39, PT ;  /* 0x004004022200780b */ /* 0x000fe20003f0e200 */
[----:B------:R-:W-:Y:S01]  /*bf60*/  DFMA R56, R34, R36, R34 ;  /* 0x000000242238722b */ /* 0x000fe20000000022 */
[----:B------:R-:W-:Y:S01]  /*bf70*/  BSSY.RECONVERGENT B1, `(.L_x_569) ;  /* 0x0000013000017945 */ /* 0x000fe20003800200 */
[----:B------:R-:W-:-:S04]  /*bf80*/  @P1 IMAD.MOV.U32 R41, RZ, RZ, R29 ;  /* 0x000000ffff291224 */ /* 0x000fc800078e001d */
[----:B------:R-:W-:Y:S02]  /*bf90*/  DMUL R36, R26, R30 ;  /* 0x0000001e1a247228 */ /* 0x000fe40000000000 */
[----:B------:R-:W-:Y:S02]  /*bfa0*/  DMUL R28, R38, R40 ;  /* 0x00000028261c7228 */ /* 0x000fe40000000000 */
[----:B------:R-:W-:Y:S02]  /*bfb0*/  DMUL R38, R24, R30 ;  /* 0x0000001e18267228 */ /* 0x000fe40000000000 */
[----:B------:R-:W-:-:S06]  /*bfc0*/  DFMA R40, -R32, R56, 1 ;  /* 0x3ff000002028742b */ /* 0x000fcc0000000138 */
[-C--:B------:R-:W-:Y:S02]  /*bfd0*/  DFMA R38, R26, R28.reuse, R38 ;  /* 0x0000001c1a26722b */ /* 0x080fe40000000026 */
[----:B------:R-:W-:Y:S02]  /*bfe0*/  DFMA R26, R24, R28, -R36 ;  /* 0x0000001c181a722b */ /* 0x000fe40000000824 */
[----:B------:R-:W-:-:S04]  /*bff0*/  DFMA R56, R56, R40, R56 ;  /* 0x000000283838722b */ /* 0x000fc80000000038 */
[----:B------:R-:W-:Y:S02]  /*c000*/  DADD R24, RZ, -R38 ;  /* 0x00000000ff187229 */ /* 0x000fe40000000826 */
[----:B------:R-:W-:Y:S01]  /*c010*/  DADD R26, R26, 1 ;  /* 0x3ff000001a1a7429 */ /* 0x000fe20000000000 */
[----:B------:R-:W-:Y:S10]  /*c020*/  @P0 BRA `(.L_x_570) ;  /* 0x00000000001c0947 */ /* 0x000ff40003800000 */
[----:B------:R-:W-:Y:S01]  /*c030*/  LOP3.LUT R34, R33, 0x7fffffff, RZ, 0xc0, !PT ;  /* 0x7fffffff21227812 */ /* 0x000fe200078ec0ff */
[----:B------:R-:W-:Y:S01]  /*c040*/  IMAD.MOV.U32 R36, RZ, RZ, R32 ;  /* 0x000000ffff247224 */ /* 0x000fe200078e0020 */
[----:B------:R-:W-:-:S03]  /*c050*/  MOV R32, 0xc080 ;  /* 0x0000c08000207802 */ /* 0x000fc60000000f00 */
[----:B------:R-:W-:-:S07]  /*c060*/  VIADD R34, R34, 0xfff00000 ;  /* 0xfff0000022227836 */ /* 0x000fce0000000000 */
[----:B------:R-:W-:Y:S05]  /*c070*/  CALL.REL.NOINC `($__internal_6_$__cuda_sm20_dblrcp_rn_slowpath_v3) ;  /* 0x0000006400687944 */ /* 0x000fea0003c00000 */
[----:B------:R-:W-:Y:S02]  /*c080*/  IMAD.MOV.U32 R56, RZ, RZ, R34 ;  /* 0x000000ffff387224 */ /* 0x000fe400078e0022 */
[----:B------:R-:W-:-:S07]  /*c090*/  IMAD.MOV.U32 R57, RZ, RZ, R33 ;  /* 0x000000ffff397224 */ /* 0x000fce00078e0021 */
.L_x_570:
[----:B------:R-:W-:Y:S05]  /*c0a0*/  BSYNC.RECONVERGENT B1 ;  /* 0x0000000000017941 */ /* 0x000fea0003800200 */
.L_x_569:
        /* <DEDUP_REMOVED lines=23> */
.L_x_572:
[----:B------:R-:W-:Y:S05]  /*c220*/  BSYNC.RECONVERGENT B1 ;  /* 0x0000000000017941 */ /* 0x000fea0003800200 */
.L_x_571:
[-C--:B------:R-:W-:Y:S01]  /*c230*/  DMUL R32, R56, R42.reuse ;  /* 0x0000002a38207228 */ /* 0x080fe20000000000 */
[----:B------:R-:W-:Y:S01]  /*c240*/  BSSY.RECONVERGENT B1, `(.L_x_573) ;  /* 0x0000021000017945 */ /* 0x000fe20003800200 */
[----:B------:R-:W-:-:S06]  /*c250*/  DMUL R42, R64, R42 ;  /* 0x0000002a402a7228 */ /* 0x000fcc0000000000 */
[-C--:B------:R-:W-:Y:S02]  /*c260*/  DFMA R32, R64, R52.reuse, R32 ;  /* 0x000000344020722b */ /* 0x080fe40000000020 */
[----:B------:R-:W-:-:S06]  /*c270*/  DFMA R42, R56, R52, -R42 ;  /* 0x00000034382a722b */ /* 0x000fcc000000082a */
[-C--:B------:R-:W-:Y:S02]  /*c280*/  DMUL R70, R32, R34.reuse ;  /* 0x0000002220467228 */ /* 0x080fe40000000000 */
[----:B------:R-:W-:Y:S01]  /*c290*/  DMUL R68, R42, R34 ;  /* 0x000000222a447228 */ /* 0x000fe20000000000 */
[----:B------:R-:W-:-:S05]  /*c2a0*/  IMAD.MOV.U32 R32, RZ, RZ, 0x1 ;  /* 0x00000001ff207424 */ /* 0x000fca00078e00ff */
        /* <DEDUP_REMOVED lines=26> */
.L_x_574:
[----:B------:R-:W-:Y:S05]  /*c450*/  BSYNC.RECONVERGENT B1 ;  /* 0x0000000000017941 */ /* 0x000fea0003800200 */
.L_x_573:
        /* <DEDUP_REMOVED lines=19> */
[----:B------:R-:W-:Y:S02]  /*c590*/  MOV R40, R52 ;  /* 0x0000003400287202 */ /* 0x000fe40000000f00 */
[----:B------:R-:W-:-:S07]  /*c5a0*/  MOV R42, 0xc5c0 ;  /* 0x0000c5c0002a7802 */ /* 0x000fce0000000f00 */
[----:B------:R-:W-:Y:S05]  /*c5b0*/  CALL.REL.NOINC `($__internal_8_$__cuda_sm20_dsqrt_rn_f64_mediumpath_v1) ;  /* 0x0000006800547944 */ /* 0x000fea0003c00000 */
[----:B------:R-:W-:Y:S02]  /*c5c0*/  IMAD.MOV.U32 R40, RZ, RZ, R32 ;  /* 0x000000ffff287224 */ /* 0x000fe400078e0020 */
[----:B------:R-:W-:-:S07]  /*c5d0*/  IMAD.MOV.U32 R41, RZ, RZ, R33 ;  /* 0x000000ffff297224 */ /* 0x000fce00078e0021 */
.L_x_576:
[----:B------:R-:W-:Y:S05]  /*c5e0*/  BSYNC.RECONVERGENT B0 ;  /* 0x0000000000007941 */ /* 0x000fea0003800200 */
.L_x_575:
[C---:B------:R-:W-:Y:S01]  /*c5f0*/  DSETP.MAX.AND P0, P1, R64.reuse, R72, PT ;  /* 0x000000484000722a */ /* 0x040fe2000390f000 */
[----:B------:R-:W-:Y:S01]  /*c600*/  IMAD.MOV.U32 R32, RZ, RZ, R65 ;  /* 0x000000ffff207224 */ /* 0x000fe200078e0041 */
[----:B------:R-:W-:Y:S01]  /*c610*/  DMUL R40, R64, R40 ;  /* 0x0000002840287228 */ /* 0x000fe20000000000 */
[----:B------:R-:W-:Y:S01]  /*c620*/  IMAD.MOV.U32 R33, RZ, RZ, R72 ;  /* 0x000000ffff217224 */ /* 0x000fe200078e0048 */
[----:B------:R-:W-:Y:S01]  /*c630*/  DADD R34, |R70|, |R68| ;  /* 0x0000000046227229 */ /* 0x000fe20000000644 */
[----:B------:R-:W-:Y:S01]  /*c640*/  UMOV UR4, 0xffffffff ;  /* 0xffffffff00047882 */ /* 0x000fe20000000000 */
[----:B------:R-:W-:Y:S01]  /*c650*/  FSEL R37, R32, R73, P0 ;  /* 0x0000004920257208 */ /* 0x000fe20000000000 */
[----:B------:R-:W-:Y:S01]  /*c660*/  IMAD.MOV.U32 R32, RZ, RZ, R64 ;  /* 0x000000ffff207224 */ /* 0x000fe200078e0040 */
[----:B------:R-:W-:Y:S01]  /*c670*/  UMOV UR5, 0x7fefffff ;  /* 0x7fefffff00057882 */ /* 0x000fe20000000000 */
[----:B------:R-:W-:Y:S03]  /*c680*/  BSSY.RECONVERGENT B0, `(.L_x_577) ;  /* 0x000005c000007945 */ /* 0x000fe60003800200 */
[----:B------:R-:W-:-:S02]  /*c690*/  SEL R32, R32, R33, P0 ;  /* 0x0000002120207207 */ /* 0x000fc40000000000 */
[----:B------:R-:W-:Y:S01]  /*c6a0*/  @P1 LOP3.LUT R37, R73, 0x80000, RZ, 0xfc, !PT ;  /* 0x0008000049251812 */ /* 0x000fe200078efcff */
[----:B------:R-:W-:-:S04]  /*c6b0*/  DSETP.NEU.AND P1, PT, R64, RZ, PT ;  /* 0x000000ff4000722a */ /* 0x000fc80003f2d000 */
[----:B------:R-:W-:-:S06]  /*c6c0*/  IMAD.MOV.U32 R33, RZ, RZ, R37 ;  /* 0x000000ffff217224 */ /* 0x000fcc00078e0025 */
[----:B------:R-:W-:Y:S01]  /*c6d0*/  DSETP.GT.AND P0, PT, R32, UR4, PT ;  /* 0x0000000420007e2a */ /* 0x000fe2000bf04000 */
[----:B------:R-:W-:Y:S02]  /*c6e0*/  FSEL R33, R35, R41, !P1 ;  /* 0x0000002923217208 */ /* 0x000fe40004800000 */
[----:B------:R-:W-:-:S03]  /*c6f0*/  FSEL R41, R34, R40, !P1 ;  /* 0x0000002822297208 */ /* 0x000fc60004800000 */
[----:B------:R-:W-:Y:S02]  /*c700*/  FSEL R33, R35, R33, P0 ;  /* 0x0000002123217208 */ /* 0x000fe40000000000 */
[----:B------:R-:W-:Y:S02]  /*c710*/  FSEL R36, R34, R41, P0 ;  /* 0x0000002922247208 */ /* 0x000fe40000000000 */
[----:B------:R-:W-:Y:S01]  /*c720*/  ISETP.GT.AND P2, PT, R33, 0xfffff, PT ;  /* 0x000fffff2100780c */ /* 0x000fe20003f44270 */
[----:B------:R-:W-:Y:S02]  /*c730*/  IMAD.MOV.U32 R35, RZ, RZ, R33 ;  /* 0x000000ffff237224 */ /* 0x000fe400078e0021 */
[----:B------:R-:W-:-:S10]  /*c740*/  IMAD.MOV.U32 R34, RZ, RZ, R36 ;  /* 0x000000ffff227224 */ /* 0x000fd400078e0024 */
[----:B------:R-:W-:-:S10]  /*c750*/  @!P2 DMUL R34, R34, 1.80143985094819840000e+16 ;  /* 0x435000002222a828 */ /* 0x000fd40000000000 */
[----:B------:R-:W-:Y:S02]  /*c760*/  @!P2 IMAD.MOV.U32 R33, RZ, RZ, R35 ;  /* 0x000000ffff21a224 */ /* 0x000fe400078e0023 */
[----:B------:R-:W-:Y:S02]  /*c770*/  @!P2 IMAD.MOV.U32 R36, RZ, RZ, R34 ;  /* 0x000000ffff24a224 */ /* 0x000fe400078e0022 */
[----:B------:R-:W-:-:S05]  /*c780*/  VIADD R32, R33, 0xffffffff ;  /* 0xffffffff21207836 */ /* 0x000fca0000000000 */
[----:B------:R-:W-:Y:S01]  /*c790*/  ISETP.GT.U32.AND P0, PT, R32, 0x7feffffe, PT ;  /* 0x7feffffe2000780c */ /* 0x000fe20003f04070 */
[----:B------:R-:W-:Y:S01]  /*c7a0*/  IMAD.MOV.U32 R32, RZ, RZ, -0x3ff ;  /* 0xfffffc01ff207424 */ /* 0x000fe200078e00ff */
[----:B------:R-:W-:-:S11]  /*c7b0*/  @!P2 MOV R32, 0xfffffbcb ;  /* 0xfffffbcb0020a802 */ /* 0x000fd60000000f00 */
[----:B------:R-:W-:Y:S05]  /*c7c0*/  @P0 BRA `(.L_x_578) ;  /* 0x0000000400040947 */ /* 0x000fea0003800000 */
[----:B------:R-:W-:Y:S01]  /*c7d0*/  LOP3.LUT R34, R33, 0xfffff, RZ, 0xc0, !PT ;  /* 0x000fffff21227812 */ /* 0x000fe200078ec0ff */
[----:B------:R-:W-:Y:S01]  /*c7e0*/  IMAD.MOV.U32 R52, RZ, RZ, -0x748574fc ;  /* 0x8b7a8b04ff347424 */ /* 0x000fe200078e00ff */
[----:B------:R-:W-:Y:S01]  /*c7f0*/  UMOV UR4, 0x3ae80f1e ;  /* 0x3ae80f1e00047882 */ /* 0x000fe20000000000 */
[----:B------:R-:W-:Y:S01]  /*c800*/  IMAD.MOV.U32 R53, RZ, RZ, 0x3ed0ee25 ;  /* 0x3ed0ee25ff357424 */ /* 0x000fe200078e00ff */
[----:B------:R-:W-:Y:S01]  /*c810*/  LOP3.LUT R35, R34, 0x3ff00000, RZ, 0xfc, !PT ;  /* 0x3ff0000022237812 */ /* 0x000fe200078efcff */
[----:B------:R-:W-:Y:S01]  /*c820*/  IMAD.MOV.U32 R34, RZ, RZ, R36 ;  /* 0x000000ffff227224 */ /* 0x000fe200078e0024 */
[----:B------:R-:W-:Y:S01]  /*c830*/  UMOV UR5, 0x3eb1380b ;  /* 0x3eb1380b00057882 */ /* 0x000fe20000000000 */
[----:B------:R-:W-:Y:S01]  /*c840*/  IMAD.MOV.U32 R36, RZ, RZ, RZ ;  /* 0x000000ffff247224 */ /* 0x000fe200078e00ff */
[----:B------:R-:W-:Y:S01]  /*c850*/  ISETP.GE.U32.AND P0, PT, R35, 0x3ff6a09f, PT ;  /* 0x3ff6a09f2300780c */ /* 0x000fe20003f06070 */
[----:B------:R-:W-:Y:S01]  /*c860*/  IMAD.MOV.U32 R57, RZ, RZ, 0x43300000 ;  /* 0x43300000ff397424 */ /* 0x000fe200078e00ff */
[----:B------:R-:W-:Y:S01]  /*c870*/  LEA.HI R56, R33, R32, RZ, 0xc ;  /* 0x0000002021387211 */ /* 0x000fe200078f60ff */
[----:B------:R-:W-:Y:S01]  /*c880*/  UMOV UR10, 0x80000000 ;  /* 0x80000000000a7882 */ /* 0x000fe20000000000 */
[----:B------:R-:W-:-:S09]  /*c890*/  UMOV UR11, 0x43300000 ;  /* 0x43300000000b7882 */ /* 0x000fd20000000000 */
        /* <DEDUP_REMOVED lines=52> */
.L_x_578:
[----:B------:R-:W-:Y:S01]  /*cbe0*/  IMAD.MOV.U32 R32, RZ, RZ, 0x0 ;  /* 0x00000000ff207424 */ /* 0x000fe200078e00ff */
[----:B------:R-:W-:Y:S01]  /*cbf0*/  LOP3.LUT P0, RZ, R35, 0x7fffffff, RZ, 0xc0, !PT ;  /* 0x7fffffff23ff7812 */ /* 0x000fe2000780c0ff */
[----:B------:R-:W-:-:S06]  /*cc00*/  IMAD.MOV.U32 R33, RZ, RZ, 0x7ff00000 ;  /* 0x7ff00000ff217424 */ /* 0x000fcc00078e00ff */
[----:B------:R-:W-:-:S10]  /*cc10*/  DFMA R32, R34, R32, +INF ;  /* 0x7ff000002220742b */ /* 0x000fd40000000020 */
[----:B------:R-:W-:Y:S02]  /*cc20*/  FSEL R72, R32, RZ, P0 ;  /* 0x000000ff20487208 */ /* 0x000fe40000000000 */
[----:B------:R-:W-:-:S07]  /*cc30*/  FSEL R73, R33, -QNAN , P0 ;  /* 0xfff0000021497808 */ /* 0x000fce0000000000 */
.L_x_579:
[----:B------:R-:W-:Y:S05]  /*cc40*/  BSYNC.RECONVERGENT B0 ;  /* 0x0000000000007941 */ /* 0x000fea0003800200 */
.L_x_577:
        /* <DEDUP_REMOVED lines=22> */
[----:B------:R-:W-:Y:S01]  /*cdb0*/  MOV R36, R38 ;  /* 0x0000002600247202 */ /* 0x000fe20000000f00 */
[----:B------:R-:W-:Y:S01]  /*cdc0*/  IMAD.MOV.U32 R35, RZ, RZ, R39 ;  /* 0x000000ffff237224 */ /* 0x000fe200078e0027 */
[----:B------:R-:W-:Y:S01]  /*cdd0*/  MOV R34, 0xce10 ;  /* 0x0000ce1000227802 */ /* 0x000fe20000000f00 */
[----:B------:R-:W-:Y:S02]  /*cde0*/  IMAD.MOV.U32 R32, RZ, RZ, R64 ;  /* 0x000000ffff207224 */ /* 0x000fe400078e0040 */
[----:B------:R-:W-:-:S07]  /*cdf0*/  IMAD.MOV.U32 R33, RZ, RZ, R65 ;  /* 0x000000ffff217224 */ /* 0x000fce00078e0041 */
[----:B------:R-:W-:Y:S05]  /*ce00*/  CALL.REL.NOINC `($__internal_7_$__cuda_sm20_div_rn_f64_full) ;  /* 0x0000005800ac7944 */ /* 0x000fea0003c00000 */
.L_x_581:
[----:B------:R-:W-:Y:S05]  /*ce10*/  BSYNC.RECONVERGENT B1 ;  /* 0x0000000000017941 */ /* 0x000fea0003800200 */
.L_x_580:
[----:B------:R-:W-:Y:S01]  /*ce20*/  DMUL R34, R32, R32 ;  /* 0x0000002020227228 */ /* 0x000fe20000000000 */
[----:B------:R-:W-:Y:S01]  /*ce30*/  IMAD.MOV.U32 R36, RZ, RZ, -0x2449a4b7 ;  /* 0xdbb65b49ff247424 */ /* 0x000fe200078e00ff */
[----:B------:R-:W-:Y:S01]  /*ce40*/  UMOV UR4, 0x2a25ff7e ;  /* 0x2a25ff7e00047882 */ /* 0x000fe20000000000 */
[----:B------:R-:W-:Y:S01]  /*ce50*/  IMAD.MOV.U32 R37, RZ, RZ, 0x3f2d3b63 ;  /* 0x3f2d3b63ff257424 */ /* 0x000fe200078e00ff */
[----:B------:R-:W-:Y:S01]  /*ce60*/  UMOV UR5, 0x3ef53e1d ;  /* 0x3ef53e1d00057882 */ /* 0x000fe20000000000 */
[----:B------:R-:W-:Y:S01]  /*ce70*/  IMAD.U32 R40, RZ, RZ, UR20 ;  /* 0x00000014ff287e24 */ /* 0x000fe2000f8e00ff */
[----:B------:R-:W-:Y:S01]  /*ce80*/  ISETP.GE.AND P2, PT, R71, RZ, PT ;  /* 0x000000ff4700720c */ /* 0x000fe20003f46270 */
[----:B------:R-:W-:Y:S01]  /*ce90*/  IMAD.U32 R41, RZ, RZ, UR21 ;  /* 0x00000015ff297e24 */ /* 0x000fe2000f8e00ff */
[----:B------:R-:W-:Y:S01]  /*cea0*/  DSETP.NEU.AND P3, PT, R64, RZ, PT ;  /* 0x000000ff4000722a */ /* 0x000fe20003f6d000 */
[----:B------:R-:W-:Y:S01]  /*ceb0*/  IMAD.U32 R52, RZ, RZ, UR20 ;  /* 0x00000014ff347e24 */ /* 0x000fe2000f8e00ff */
[C---:B------:R-:W-:Y:S01]  /*cec0*/  DFMA R36, R34.reuse, -UR4, R36 ;  /* 0x8000000422247c2b */ /* 0x040fe20008000024 */
[----:B------:R-:W-:Y:S01]  /*ced0*/  UMOV UR4, 0x8dde082e ;  /* 0x8dde082e00047882 */ /* 0x000fe20000000000 */
[----:B------:R-:W-:Y:S01]  /*cee0*/  UMOV UR5, 0x3f531278 ;  /* 0x3f53127800057882 */ /* 0x000fe20000000000 */
[----:B------:R-:W-:Y:S01]  /*cef0*/  @P0 PLOP3.LUT P1, PT, P2, PT, PT, 0x80, 0x8 ;  /* 0x000000000008081c */ /* 0x000fe2000172f070 */
[----:B------:R-:W-:Y:S01]  /*cf00*/  IMAD.U32 R53, RZ, RZ, UR21 ;  /* 0x00000015ff357e24 */ /* 0x000fe2000f8e00ff */
[----:B------:R-:W-:Y:S01]  /*cf10*/  @P0 MOV R42, 0x54442d18 ;  /* 0x54442d18002a0802 */ /* 0x000fe20000000f00 */
[----:B------:R-:W-:Y:S01]  /*cf20*/  @P0 IMAD.MOV.U32 R43, RZ, RZ, 0x3ff921fb ;  /* 0x3ff921fbff2b0424 */ /* 0x000fe200078e00ff */
[----:B------:R-:W-:Y:S01]  /*cf30*/  DADD R72, RZ, R72 ;  /* 0x00000000ff487229 */ /* 0x000fe20000000048 */
[----:B------:R-:W-:Y:S01]  /*cf40*/  BSSY.RECONVERGENT B1, `(.L_x_582) ;  /* 0x000006f000017945 */ /* 0x000fe20003800200 */
[----:B------:R-:W-:Y:S01]  /*cf50*/  DFMA R36, R34, R36, -UR4 ;  /* 0x8000000422247e2b */ /* 0x000fe20008000024 */
[----:B------:R-:W-:Y:S01]  /*cf60*/  UMOV UR4, 0xc8249315 ;  /* 0xc824931500047882 */ /* 0x000fe20000000000 */
[----:B------:R-:W-:Y:S01]  /*cf70*/  UMOV UR5, 0x3f6f9690 ;  /* 0x3f6f969000057882 */ /* 0x000fe20000000000 */
[----:B------:R-:W-:-:S05]  /*cf80*/  DMUL R64, RZ, R46 ;  /* 0x0000002eff407228 */ /* 0x000fca0000000000 */
        /* <DEDUP_REMOVED lines=44> */
[----:B------:R-:W0:Y:S01]  /*d250*/  MUFU.RCP64H R37, UR21 ;  /* 0x0000001500257d08 */ /* 0x000e220008001800 */
[----:B------:R-:W-:Y:S01]  /*d260*/  UMOV UR5, 0x3fd55555 ;  /* 0x3fd5555500057882 */ /* 0x000fe20000000000 */
[----:B------:R-:W-:-:S04]  /*d270*/  IMAD.MOV.U32 R36, RZ, RZ, 0x1 ;  /* 0x00000001ff247424 */ /* 0x000fc800078e00ff */
[----:B------:R-:W-:-:S08]  /*d280*/  DFMA R38, R34, R38, -UR4 ;  /* 0x8000000422267e2b */ /* 0x000fd00008000026 */
[----:B------:R-:W-:Y:S02]  /*d290*/  DMUL R34, R34, R38 ;  /* 0x0000002622227228 */ /* 0x000fe40000000000 */
[----:B0-----:R-:W-:-:S06]  /*d2a0*/  DFMA R38, R36, -R40, 1 ;  /* 0x3ff000002426742b */ /* 0x001fcc0000000828 */
[----:B------:R-:W-:Y:S02]  /*d2b0*/  DFMA R34, R34, R32, R32 ;  /* 0x000000202222722b */ /* 0x000fe40000000020 */
[----:B------:R-:W-:-:S06]  /*d2c0*/  DFMA R38, R38, R38, R38 ;  /* 0x000000262626722b */ /* 0x000fcc0000000026 */
[----:B------:R-:W-:Y:S02]  /*d2d0*/  @P0 DADD R40, -RZ, -R34 ;  /* 0x00000000ff280229 */ /* 0x000fe40000000922 */
[----:B------:R-:W-:Y:S01]  /*d2e0*/  DFMA R32, R36, R38, R36 ;  /* 0x000000262420722b */ /* 0x000fe20000000024 */
[----:B------:R-:W-:Y:S02]  /*d2f0*/  @!P0 IMAD.MOV.U32 R38, RZ, RZ, 0x54442d18 ;  /* 0x54442d18ff268424 */ /* 0x000fe400078e00ff */
[----:B------:R-:W-:-:S05]  /*d300*/  @!P0 IMAD.MOV.U32 R39, RZ, RZ, 0x400921fb ;  /* 0x400921fbff278424 */ /* 0x000fca00078e00ff */
[----:B------:R-:W-:Y:S02]  /*d310*/  @P0 FSEL R36, R34, R40, !P1 ;  /* 0x0000002822240208 */ /* 0x000fe40004800000 */
[----:B------:R-:W-:Y:S01]  /*d320*/  @P0 FSEL R37, R35, R41, !P1 ;  /* 0x0000002923250208 */ /* 0x000fe20004800000 */
[----:B------:R-:W-:Y:S01]  /*d330*/  @!P0 DADD R38, -R34, R38 ;  /* 0x0000000022268229 */ /* 0x000fe20000000126 */
[----:B------:R-:W-:Y:S01]  /*d340*/  @!P0 PLOP3.LUT P1, PT, P2, PT, PT, 0x80, 0x8 ;  /* 0x000000000008881c */ /* 0x000fe2000172f070 */
[----:B------:R-:W-:-:S03]  /*d350*/  DFMA R40, R32, -R52, 1 ;  /* 0x3ff000002028742b */ /* 0x000fc60000000834 */
[----:B------:R-:W-:-:S05]  /*d360*/  @P0 DADD R36, R36, R42 ;  /* 0x0000000024240229 */ /* 0x000fca000000002a */
[----:B------:R-:W-:Y:S01]  /*d370*/  DFMA R32, R32, R40, R32 ;  /* 0x000000282020722b */ /* 0x000fe20000000020 */
[----:B------:R-:W-:Y:S01]  /*d380*/  @!P0 FSEL R37, R39, R35, !P1 ;  /* 0x0000002327258208 */ /* 0x000fe20004800000 */
[----:B------:R-:W-:Y:S01]  /*d390*/  @P3 IMAD.MOV.U32 R39, RZ, RZ, 0x7f3321d2 ;  /* 0x7f3321d2ff273424 */ /* 0x000fe200078e00ff */
[----:B------:R-:W-:Y:S01]  /*d3a0*/  @!P0 FSEL R36, R38, R34, !P1 ;  /* 0x0000002226248208 */ /* 0x000fe20004800000 */
[----:B------:R-:W-:Y:S01]  /*d3b0*/  @P3 IMAD.MOV.U32 R41, RZ, RZ, 0x4002d97c ;  /* 0x4002d97cff293424 */ /* 0x000fe200078e00ff */
[--C-:B------:R-:W-:Y:S02]  /*d3c0*/  @P3 DSETP.NEU.AND P0, PT, |R70|, |R68|.reuse, PT ;  /* 0x400000444600322a */ /* 0x100fe40003f0d200 */
[----:B------:R-:W-:Y:S01]  /*d3d0*/  DMUL R34, R6, UR16 ;  /* 0x0000001006227c28 */ /* 0x000fe20008000000 */
[----:B------:R-:W-:Y:S01]  /*d3e0*/  @P3 FSEL R39, R39, 3.37028055040000000000e+12, !P1 ;  /* 0x54442d1827273808 */ /* 0x000fe20004800000 */
[----:B------:R-:W-:Y:S01]  /*d3f0*/  DADD R70, |R70|, |R68| ;  /* 0x0000000046467229 */ /* 0x000fe20000000644 */
[----:B------:R-:W-:-:S02]  /*d400*/  @P3 FSEL R41, R41, 1.8213495016098022461, !P1 ;  /* 0x3fe921fb29293808 */ /* 0x000fc40004800000 */
[----:B------:R-:W-:Y:S02]  /*d410*/  @P3 FSEL R38, R39, R36, !P0 ;  /* 0x0000002427263208 */ /* 0x000fe40004000000 */
[----:B------:R-:W-:Y:S01]  /*d420*/  @P3 FSEL R39, R41, R37, !P0 ;  /* 0x0000002529273208 */ /* 0x000fe20004000000 */
[----:B------:R-:W-:Y:S01]  /*d430*/  DMUL R36, R34, R32 ;  /* 0x0000002022247228 */ /* 0x000fe20000000000 */
[----:B------:R-:W-:Y:S01]  /*d440*/  @!P3 FSEL R7, RZ, 2.1426990032196044922, P1 ;  /* 0x400921fbff07b808 */ /* 0x000fe20000800000 */
[----:B------:R-:W-:Y:S01]  /*d450*/  DSETP.NAN.AND P0, PT, R70, R70, PT ;  /* 0x000000464600722a */ /* 0x000fe20003f08000 */
[----:B------:R-:W-:Y:S01]  /*d460*/  @!P3 FSEL R6, RZ, 3.37028055040000000000e+12, P1 ;  /* 0x54442d18ff06b808 */ /* 0x000fe20000800000 */
[----:B------:R-:W-:Y:S01]  /*d470*/  @P3 IMAD.MOV.U32 R7, RZ, RZ, R39 ;  /* 0x000000ffff073224 */ /* 0x000fe200078e0027 */
[----:B------:R-:W-:Y:S01]  /*d480*/  FSETP.GEU.AND P1, PT, |R35|, 6.5827683646048100446e-37, PT ;  /* 0x036000002300780b */ /* 0x000fe20003f2e200 */
[----:B------:R-:W-:Y:S02]  /*d490*/  @P3 IMAD.MOV.U32 R6, RZ, RZ, R38 ;  /* 0x000000ffff063224 */ /* 0x000fe400078e0026 */
[----:B------:R-:W-:Y:S01]  /*d4a0*/  DFMA R38, R36, -UR20, R34 ;  /* 0x8000001424267c2b */ /* 0x000fe20008000022 */
[----:B------:R-:W-:-:S02]  /*d4b0*/  LOP3.LUT R69, R7, 0x80000000, R69, 0xb8, !PT ;  /* 0x8000000007457812 */ /* 0x000fc400078eb845 */
[----:B------:R-:W-:Y:S02]  /*d4c0*/  FSEL R6, R70, R6, P0 ;  /* 0x0000000646067208 */ /* 0x000fe40000000000 */
[----:B------:R-:W-:Y:S01]  /*d4d0*/  FSEL R7, R71, R69, P0 ;  /* 0x0000004547077208 */ /* 0x000fe20000000000 */
[----:B------:R-:W-:Y:S02]  /*d4e0*/  DFMA R68, R48, UR18, -R64 ;  /* 0x0000001230447c2b */ /* 0x000fe40008000840 */
[----:B------:R-:W-:Y:S02]  /*d4f0*/  DFMA R32, R32, R38, R36 ;  /* 0x000000262020722b */ /* 0x000fe40000000024 */
[----:B------:R-:W-:Y:S02]  /*d500*/  DADD R36, R72, R72 ;  /* 0x0000000048247229 */ /* 0x000fe40000000048 */
[----:B------:R-:W-:-:S06]  /*d510*/  DADD R6, RZ, R6 ;  /* 0x00000000ff067229 */ /* 0x000fcc0000000006 */
[----:B------:R-:W-:Y:S02]  /*d520*/  FFMA R40, RZ, UR21, R33 ;  /* 0x00000015ff287c23 */ /* 0x000fe40008000021 */
[----:B------:R-:W-:Y:S02]  /*d530*/  DADD R38, R6, R6 ;  /* 0x0000000006267229 */ /* 0x000fe40000000006 */
[----:B------:R-:W-:Y:S01]  /*d540*/  DFMA R36, -RZ, R6, R36 ;  /* 0x00000006ff24722b */ /* 0x000fe20000000124 */
[----:B------:R-:W-:-:S05]  /*d550*/  FSETP.GT.AND P0, PT, |R40|, 1.469367938527859385e-39, PT ;  /* 0x001000002800780b */ /* 0x000fca0003f04200 */
[----:B------:R-:W-:Y:S02]  /*d560*/  DFMA R6, RZ, R72, R38 ;  /* 0x00000048ff06722b */ /* 0x000fe40000000026 */
[----:B------:R-:W-:Y:S02]  /*d570*/  DFMA R38, R46, UR18, R44 ;  /* 0x000000122e267c2b */ /* 0x000fe4000800002c */
[----:B------:R-:W-:-:S06]  /*d580*/  DADD R68, -R36, R68 ;  /* 0x0000000024447229 */ /* 0x000fcc0000000144 */
[----:B------:R-:W-:Y:S01]  /*d590*/  DADD R6, -R6, R38 ;  /* 0x0000000006067229 */ /* 0x000fe20000000126 */
[----:B------:R-:W-:Y:S10]  /*d5a0*/  @P0 BRA P1, `(.L_x_583) ;  /* 0x0000000000200947 */ /* 0x000ff40000800000 */
[----:B------:R-:W-:Y:S02]  /*d5b0*/  IMAD.U32 R37, RZ, RZ, UR21 ;  /* 0x00000015ff257e24 */ /* 0x000fe4000f8e00ff */
[----:B------:R-:W-:Y:S02]  /*d5c0*/  IMAD.U32 R36, RZ, RZ, UR20 ;  /* 0x00000014ff247e24 */ /* 0x000fe4000f8e00ff */
[----:B------:R-:W-:Y:S02]  /*d5d0*/  IMAD.U32 R33, RZ, RZ, UR21 ;  /* 0x00000015ff217e24 */ /* 0x000fe4000f8e00ff */
[----:B------:R-:W-:Y:S01]  /*d5e0*/  IMAD.MOV.U32 R36, RZ, RZ, R34 ;  /* 0x000000ffff247224 */ /* 0x000fe200078e0022 */
[----:B------:R-:W-:Y:S01]  /*d5f0*/  MOV R34, 0xd630 ;  /* 0x0000d63000227802 */ /* 0x000fe20000000f00 */
[----:B------:R-:W-:Y:S02]  /*d600*/  IMAD.U32 R32, RZ, RZ, UR20 ;  /* 0x00000014ff207e24 */ /* 0x000fe4000f8e00ff */
[----:B------:R-:W-:-:S07]  /*d610*/  IMAD.MOV.U32 R33, RZ, RZ, R37 ;  /* 0x000000ffff217224 */ /* 0x000fce00078e0025 */
[----:B------:R-:W-:Y:S05]  /*d620*/  CALL.REL.NOINC `($__internal_7_$__cuda_sm20_div_rn_f64_full) ;  /* 0x0000005000a47944 */ /* 0x000fea0003c00000 */
.L_x_583:
[----:B------:R-:W-:Y:S05]  /*d630*/  BSYNC.RECONVERGENT B1 ;  /* 0x0000000000017941 */ /* 0x000fea0003800200 */
.L_x_582:
[----:B------:R-:W-:Y:S01]  /*d640*/  DMUL R34, RZ, R68 ;  /* 0x00000044ff227228 */ /* 0x000fe20000000000 */
[----:B------:R-:W-:Y:S07]  /*d650*/  BSSY.RECONVERGENT B2, `(.L_x_584) ;  /* 0x000001e000027945 */ /* 0x000fee0003800200 */
[----:B------:R-:W-:Y:S02]  /*d660*/  DFMA R36, R6, R32, R34 ;  /* 0x000000200624722b */ /* 0x000fe40000000022 */
[----:B------:R-:W-:-:S06]  /*d670*/  DMUL R6, RZ, R6 ;  /* 0x00000006ff067228 */ /* 0x000fcc0000000000 */
[----:B------:R-:W-:Y:S02]  /*d680*/  DSETP.NEU.AND P0, PT, |R36|, +INF , PT ;  /* 0x7ff000002400742a */ /* 0x000fe40003f0d200 */
[----:B------:R-:W-:-:S12]  /*d690*/  DFMA R6, R68, R32, -R6 ;  /* 0x000000204406722b */ /* 0x000fd80000000806 */
        /* <DEDUP_REMOVED lines=25> */
.L_x_585:
[----:B------:R-:W-:Y:S05]  /*d830*/  BSYNC.RECONVERGENT B2 ;  /* 0x0000000000027941 */ /* 0x000fea0003800200 */
.L_x_584:
[----:B------:R-:W-:Y:S01]  /*d840*/  IMAD.MOV.U32 R34, RZ, RZ, 0x652b82fe ;  /* 0x652b82feff227424 */ /* 0x000fe200078e00ff */
[----:B------:R-:W-:Y:S01]  /*d850*/  UMOV UR4, 0xfefa39ef ;  /* 0xfefa39ef00047882 */ /* 0x000fe20000000000 */
[----:B------:R-:W-:Y:S01]  /*d860*/  IMAD.MOV.U32 R35, RZ, RZ, 0x3ff71547 ;  /* 0x3ff71547ff237424 */ /* 0x000fe200078e00ff */
[----:B------:R-:W-:Y:S01]  /*d870*/  UMOV UR5, 0x3fe62e42 ;  /* 0x3fe62e4200057882 */ /* 0x000fe20000000000 */
[----:B------:R-:W-:Y:S01]  /*d880*/  IMAD.MOV.U32 R56, RZ, RZ, -0x3e107ad8 ;  /* 0xc1ef8528ff387424 */ /* 0x000fe200078e00ff */
[----:B------:R-:W0:Y:S01]  /*d890*/  MUFU.RCP64H R43, UR21 ;  /* 0x00000015002b7d08 */ /* 0x000e220008001800 */
[----:B------:R-:W-:Y:S01]  /*d8a0*/  IMAD.MOV.U32 R57, RZ, RZ, 0x3e21eea7 ;  /* 0x3e21eea7ff397424 */ /* 0x000fe200078e00ff */
[----:B------:R-:W-:Y:S01]  /*d8b0*/  UMOV UR10, 0xf9785eba ;  /* 0xf9785eba000a7882 */ /* 0x000fe20000000000 */
[----:B------:R-:W-:Y:S01]  /*d8c0*/  DFMA R34, R6, R34, 6.75539944105574400000e+15 ;  /* 0x433800000622742b */ /* 0x000fe20000000022 */
[----:B------:R-:W-:Y:S01]  /*d8d0*/  IMAD.MOV.U32 R68, RZ, RZ, 0x2cb0d246 ;  /* 0x2cb0d246ff447424 */ /* 0x000fe200078e00ff */
[----:B------:R-:W-:Y:S01]  /*d8e0*/  UMOV UR11, 0x3de5db65 ;  /* 0x3de5db65000b7882 */ /* 0x000fe20000000000 */
[----:B------:R-:W-:Y:S01]  /*d8f0*/  IMAD.MOV.U32 R69, RZ, RZ, 0x3e5ae5f1 ;  /* 0x3e5ae5f1ff457424 */ /* 0x000fe200078e00ff */
[----:B------:R-:W-:Y:S01]  /*d900*/  MOV R71, UR21 ;  /* 0x0000001500477c02 */ /* 0x000fe20008000f00 */
[----:B------:R-:W-:Y:S01]  /*d910*/  IMAD.U32 R70, RZ, RZ, UR20 ;  /* 0x00000014ff467e24 */ /* 0x000fe2000f8e00ff */
[C---:B------:R-:W-:Y:S01]  /*d920*/  LOP3.LUT P1, RZ, R32.reuse, 0x2, RZ, 0xc0, !PT ;  /* 0x0000000220ff7812 */ /* 0x040fe2000782c0ff */
[----:B------:R-:W-:Y:S01]  /*d930*/  IMAD.MOV.U32 R42, RZ, RZ, 0x1 ;  /* 0x00000001ff2a7424 */ /* 0x000fe200078e00ff */
[----:B------:R-:W-:Y:S01]  /*d940*/  DADD R36, R34, -6.75539944105574400000e+15 ;  /* 0xc338000022247429 */ /* 0x000fe20000000000 */
[----:B------:R-:W-:Y:S01]  /*d950*/  LOP3.LUT R33, R32, 0x1, RZ, 0xc0, !PT ;  /* 0x0000000120217812 */ /* 0x000fe200078ec0ff */
[----:B------:R-:W-:Y:S01]  /*d960*/  BSSY.RECONVERGENT B0, `(.L_x_586) ;  /* 0x0000067000007945 */ /* 0x000fe20003800200 */
[----:B------:R-:W-:-:S02]  /*d970*/  FSETP.GEU.AND P2, PT, |R7|, 4.1917929649353027344, PT ;  /* 0x4086232b0700780b */ /* 0x000fc40003f4e200 */
[----:B------:R-:W-:Y:S01]  /*d980*/  ISETP.NE.U32.AND P0, PT, R33, 0x1, PT ;  /* 0x000000012100780c */ /* 0x000fe20003f05070 */
[----:B0-----:R-:W-:Y:S02]  /*d990*/  DFMA R70, R42, -R70, 1 ;  /* 0x3ff000002a46742b */ /* 0x001fe40000000846 */
[----:B------:R-:W-:Y:S01]  /*d9a0*/  DFMA R40, R36, -UR4, R6 ;  /* 0x8000000424287c2b */ /* 0x000fe20008000006 */
[----:B------:R-:W-:Y:S01]  /*d9b0*/  UMOV UR4, 0x3b39803f ;  /* 0x3b39803f00047882 */ /* 0x000fe20000000000 */
[----:B------:R-:W-:-:S04]  /*d9c0*/  UMOV UR5, 0x3c7abc9e ;  /* 0x3c7abc9e00057882 */ /* 0x000fc80000000000 */
[----:B------:R-:W-:Y:S02]  /*d9d0*/  DFMA R70, R70, R70, R70 ;  /* 0x000000464646722b */ /* 0x000fe40000000046 */
        /* <DEDUP_REMOVED lines=15> */
[----:B------:R-:W-:Y:S02]  /*dad0*/  UMOV UR5, 0x3da8ff83 ;  /* 0x3da8ff8300057882 */ /* 0x000fe40000000000 */
[C---:B------:R-:W-:Y:S01]  /*dae0*/  DFMA R52, R40.reuse, -UR4, R56 ;  /* 0x8000000428347c2b */ /* 0x040fe20008000038 */
[----:B------:R-:W-:Y:S01]  /*daf0*/  UMOV UR4, 0x14761f65 ;  /* 0x14761f6500047882 */ /* 0x000fe20000000000 */
[----:B------:R-:W-:Y:S01]  /*db00*/  UMOV UR5, 0x3f2a01a0 ;  /* 0x3f2a01a000057882 */ /* 0x000fe20000000000 */
[----:B------:R-:W-:Y:S01]  /*db10*/  DFMA R56, R40, UR10, -R68 ;  /* 0x0000000a28387c2b */ /* 0x000fe20008000844 */
        /* <DEDUP_REMOVED lines=30> */
[----:B------:R-:W-:Y:S01]  /*dd00*/  IMAD.U32 R68, RZ, RZ, UR20 ;  /* 0x00000014ff447e24 */ /* 0x000fe2000f8e00ff */
[----:B------:R-:W-:Y:S01]  /*dd10*/  UMOV UR11, 0x3fc55555 ;  /* 0x3fc55555000b7882 */ /* 0x000fe20000000000 */
[----:B------:R-:W-:Y:S01]  /*dd20*/  IMAD.U32 R69, RZ, RZ, UR21 ;  /* 0x00000015ff457e24 */ /* 0x000fe2000f8e00ff */
[C---:B------:R-:W-:Y:S01]  /*dd30*/  DFMA R66, R40.reuse, R66, UR4 ;  /* 0x0000000428427e2b */ /* 0x040fe20008000042 */
[----:B------:R-:W-:Y:S01]  /*dd40*/  UMOV UR4, 0x55555511 ;  /* 0x5555551100047882 */ /* 0x000fe20000000000 */
[----:B------:R-:W-:Y:S01]  /*dd50*/  UMOV UR5, 0x3fc55555 ;  /* 0x3fc5555500057882 */ /* 0x000fe20000000000 */
[----:B------:R-:W-:-:S02]  /*dd60*/  DFMA R56, R40, R56, -UR10 ;  /* 0x8000000a28387e2b */ /* 0x000fc40008000038 */
[----:B------:R-:W-:Y:S01]  /*dd70*/  DFMA R52, R36, R52, UR4 ;  /* 0x0000000424347e2b */ /* 0x000fe20008000034 */
[----:B------:R-:W-:Y:S01]  /*dd80*/  UMOV UR4, 0xb ;  /* 0x0000000b00047882 */ /* 0x000fe20000000000 */
[----:B------:R-:W-:Y:S01]  /*dd90*/  DFMA R68, R42, -R68, 1 ;  /* 0x3ff000002a44742b */ /* 0x000fe20000000844 */
[----:B------:R-:W-:Y:S01]  /*dda0*/  UMOV UR5, 0x3fe00000 ;  /* 0x3fe0000000057882 */ /* 0x000fe20000000000 */
[C---:B------:R-:W-:Y:S02]  /*ddb0*/  DFMA R66, R40.reuse, R66, -0.5 ;  /* 0xbfe000002842742b */ /* 0x040fe40000000042 */
[----:B------:R-:W-:Y:S02]  /*ddc0*/  DFMA R56, R40, R56, RZ ;  /* 0x000000382838722b */ /* 0x000fe400000000ff */
[----:B------:R-:W-:Y:S02]  /*ddd0*/  DFMA R52, R36, R52, UR4 ;  /* 0x0000000424347e2b */ /* 0x000fe40008000034 */
[----:B------:R-:W-:-:S02]  /*dde0*/  DFMA R42, R42, R68, R42 ;  /* 0x000000442a2a722b */ /* 0x000fc4000000002a */
[----:B------:R-:W-:Y:S02]  /*ddf0*/  DFMA R40, R40, R66, 1 ;  /* 0x3ff000002828742b */ /* 0x000fe40000000042 */
[----:B------:R-:W-:Y:S02]  /*de00*/  DFMA R38, R56, R38, R38 ;  /* 0x000000263826722b */ /* 0x000fe40000000026 */
[----:B------:R-:W-:Y:S02]  /*de10*/  DFMA R56, R36, R52, 1 ;  /* 0x3ff000002438742b */ /* 0x000fe40000000034 */
[----:B------:R-:W-:-:S06]  /*de20*/  DMUL R52, R8, R42 ;  /* 0x0000002a08347228 */ /* 0x000fcc0000000000 */
[----:B------:R-:W-:Y:S01]  /*de30*/  DFMA R56, R36, R56, 1 ;  /* 0x3ff000002438742b */ /* 0x000fe20000000038 */
[----:B------:R-:W-:Y:S01]  /*de40*/  FSEL R37, R41, R39, !P0 ;  /* 0x0000002729257208 */ /* 0x000fe20004000000 */
[----:B------:R-:W-:Y:S01]  /*de50*/  DFMA R32, R52, -UR20, R8 ;  /* 0x8000001434207c2b */ /* 0x000fe20008000008 */
[----:B------:R-:W-:Y:S02]  /*de60*/  LOP3.LUT R39, R39, 0x80000000, RZ, 0x3c, !PT ;  /* 0x8000000027277812 */ /* 0x000fe400078e3cff */
[----:B------:R-:W-:Y:S02]  /*de70*/  @P1 LOP3.LUT R67, R37, 0x80000000, RZ, 0x3c, !PT ;  /* 0x8000000025431812 */ /* 0x000fe400078e3cff */
[----:B------:R-:W-:Y:S02]  /*de80*/  FSEL R39, R39, R41, !P0 ;  /* 0x0000002927277208 */ /* 0x000fe40004000000 */
[----:B------:R-:W-:Y:S01]  /*de90*/  FSEL R36, R40, R38, !P0 ;  /* 0x0000002628247208 */ /* 0x000fe20004000000 */
[----:B------:R-:W-:Y:S01]  /*dea0*/  DFMA R32, R42, R32, R52 ;  /* 0x000000202a20722b */ /* 0x000fe20000000034 */
[----:B------:R-:W-:Y:S01]  /*deb0*/  FSEL R38, R38, R40, !P0 ;  /* 0x0000002826267208 */ /* 0x000fe20004000000 */
        /* <DEDUP_REMOVED lines=17> */
.L_x_587:
[----:B------:R-:W-:Y:S05]  /*dfd0*/  BSYNC.RECONVERGENT B0 ;  /* 0x0000000000007941 */ /* 0x000fea0003800200 */
.L_x_586:
[----:B------:R-:W-:Y:S01]  /*dfe0*/  @P1 IMAD.MOV.U32 R39, RZ, RZ, R43 ;  /* 0x000000ffff271224 */ /* 0x000fe200078e002b */
[----:B------:R-:W-:Y:S01]  /*dff0*/  DMUL R36, R40, R36 ;  /* 0x0000002428247228 */ /* 0x000fe20000000000 */
[----:B------:R-:W-:-:S04]  /*e000*/  FSETP.GEU.AND P1, PT, |R9|, 6.5827683646048100446e-37, PT ;  /* 0x036000000900780b */ /* 0x000fc80003f2e200 */
[----:B------:R-:W-:Y:S01]  /*e010*/  DMUL R6, R40, R38 ;  /* 0x0000002628067228 */ /* 0x000fe20000000000 */
[----:B------:R-:W-:Y:S02]  /*e020*/  FFMA R38, RZ, UR21, R33 ;  /* 0x00000015ff267c23 */ /* 0x000fe40008000021 */
[----:B------:R-:W-:-:S03]  /*e030*/  DMUL R34, R50, R36 ;  /* 0x0000002432227228 */ /* 0x000fc60000000000 */
[----:B------:R-:W-:Y:S02]  /*e040*/  FSETP.GT.AND P0, PT, |R38|, 1.469367938527859385e-39, PT ;  /* 0x001000002600780b */ /* 0x000fe40003f04200 */
[----:B------:R-:W-:-:S03]  /*e050*/  DMUL R50, R50, R6 ;  /* 0x0000000632327228 */ /* 0x000fc60000000000 */
[----:B------:R-:W-:-:S05]  /*e060*/  DFMA R6, R54, R6, -R34 ;  /* 0x000000063606722b */ /* 0x000fca0000000822 */
[----:B------:R-:W-:-:S03]  /*e070*/  DFMA R54, R54, R36, R50 ;  /* 0x000000243636722b */ /* 0x000fc60000000032 */
[----:B------:R-:W-:Y:S08]  /*e080*/  @P0 BRA P1, `(.L_x_588) ;  /* 0x0000000000240947 */ /* 0x000ff00000800000 */
[----:B------:R-:W-:Y:S01]  /*e090*/  IMAD.U32 R37, RZ, RZ, UR21 ;  /* 0x00000015ff257e24 */ /* 0x000fe2000f8e00ff */
[----:B------:R-:W-:Y:S01]  /*e0a0*/  MOV R36, UR20 ;  /* 0x0000001400247c02 */ /* 0x000fe20008000f00 */
[----:B------:R-:W-:Y:S01]  /*e0b0*/  IMAD.U32 R33, RZ, RZ, UR21 ;  /* 0x00000015ff217e24 */ /* 0x000fe2000f8e00ff */
[----:B------:R-:W-:Y:S01]  /*e0c0*/  MOV R34, 0xe120 ;  /* 0x0000e12000227802 */ /* 0x000fe20000000f00 */
[----:B------:R-:W-:Y:S02]  /*e0d0*/  IMAD.U32 R32, RZ, RZ, UR20 ;  /* 0x00000014ff207e24 */ /* 0x000fe4000f8e00ff */
[----:B------:R-:W-:Y:S02]  /*e0e0*/  IMAD.MOV.U32 R36, RZ, RZ, R8 ;  /* 0x000000ffff247224 */ /* 0x000fe400078e0008 */
[----:B------:R-:W-:Y:S02]  /*e0f0*/  IMAD.MOV.U32 R35, RZ, RZ, R9 ;  /* 0x000000ffff237224 */ /* 0x000fe400078e0009 */
[----:B------:R-:W-:-:S07]  /*e100*/  IMAD.MOV.U32 R33, RZ, RZ, R37 ;  /* 0x000000ffff217224 */ /* 0x000fce00078e0025 */
[----:B------:R-:W-:Y:S05]  /*e110*/  CALL.REL.NOINC `($__internal_7_$__cuda_sm20_div_rn_f64_full) ;  /* 0x0000004400e87944 */ /* 0x000fea0003c00000 */
.L_x_588:
[----:B------:R-:W-:Y:S01]  /*e120*/  DADD R36, |R26|, |R24| ;  /* 0x000000001a247229 */ /* 0x000fe20000000618 */
[----:B------:R-:W-:Y:S01]  /*e130*/  BSSY.RECONVERGENT B1, `(.L_x_589) ;  /* 0x0000018000017945 */ /* 0x000fe20003800200 */
[-C--:B------:R-:W-:Y:S02]  /*e140*/  DFMA R44, R46, R32.reuse, R44 ;  /* 0x000000202e2c722b */ /* 0x080fe4000000002c */
[----:B------:R-:W-:Y:S02]  /*e150*/  DFMA R32, R48, R32, -R64 ;  /* 0x000000203020722b */ /* 0x000fe40000000840 */
[----:B------:R-:W0:Y:S04]  /*e160*/  MUFU.RCP64H R35, R37 ;  /* 0x0000002500237308 */ /* 0x000e280000001800 */
[----:B------:R-:W-:-:S05]  /*e170*/  VIADD R34, R37, 0x300402 ;  /* 0x0030040225227836 */ /* 0x000fca0000000000 */
[----:B------:R-:W-:Y:S01]  /*e180*/  FSETP.GEU.AND P0, PT, |R34|, 5.8789094863358348022e-39, PT ;  /* 0x004004022200780b */ /* 0x000fe20003f0e200 */
[----:B0-----:R-:W-:-:S08]  /*e190*/  DFMA R8, -R36, R34, 1 ;  /* 0x3ff000002408742b */ /* 0x001fd00000000122 */
[----:B------:R-:W-:Y:S02]  /*e1a0*/  DFMA R38, R8, R8, R8 ;  /* 0x000000080826722b */ /* 0x000fe40000000008 */
[----:B------:R-:W-:Y:S02]  /*e1b0*/  DADD R8, RZ, -R28 ;  /* 0x00000000ff087229 */ /* 0x000fe4000000081c */
[----:B------:R-:W-:-:S04]  /*e1c0*/  DADD R28, -R30, 1 ;  /* 0x3ff000001e1c7429 */ /* 0x000fc80000000100 */
[----:B------:R-:W-:Y:S02]  /*e1d0*/  DFMA R38, R34, R38, R34 ;  /* 0x000000262226722b */ /* 0x000fe40000000022 */
[-C--:B------:R-:W-:Y:S02]  /*e1e0*/  DMUL R30, R8, R44.reuse ;  /* 0x0000002c081e7228 */ /* 0x080fe40000000000 */
[----:B------:R-:W-:-:S04]  /*e1f0*/  DMUL R44, R28, R44 ;  /* 0x0000002c1c2c7228 */ /* 0x000fc80000000000 */
[----:B------:R-:W-:Y:S02]  /*e200*/  DFMA R40, -R36, R38, 1 ;  /* 0x3ff000002428742b */ /* 0x000fe40000000126 */
[-C--:B------:R-:W-:Y:S02]  /*e210*/  DFMA R28, R28, R32.reuse, -R30 ;  /* 0x000000201c1c722b */ /* 0x080fe4000000081e */
[----:B------:R-:W-:-:S04]  /*e220*/  DFMA R8, R8, R32, R44 ;  /* 0x000000200808722b */ /* 0x000fc8000000002c */
[----:B------:R-:W-:Y:S01]  /*e230*/  DFMA R34, R38, R40, R38 ;  /* 0x000000282622722b */ /* 0x000fe20000000026 */
[----:B------:R-:W-:Y:S10]  /*e240*/  @P0 BRA `(.L_x_590) ;  /* 0x0000000000180947 */ /* 0x000ff40003800000 */
[----:B------:R-:W-:Y:S01]  /*e250*/  LOP3.LUT R34, R37, 0x7fffffff, RZ, 0xc0, !PT ;  /* 0x7fffffff25227812 */ /* 0x000fe200078ec0ff */
[----:B------:R-:W-:Y:S01]  /*e260*/  IMAD.MOV.U32 R33, RZ, RZ, R37 ;  /* 0x000000ffff217224 */ /* 0x000fe200078e0025 */
[----:B------:R-:W-:-:S03]  /*e270*/  MOV R32, 0xe2a0 ;  /* 0x0000e2a000207802 */ /* 0x000fc60000000f00 */
[----:B------:R-:W-:-:S07]  /*e280*/  VIADD R34, R34, 0xfff00000 ;  /* 0xfff0000022227836 */ /* 0x000fce0000000000 */
[----:B------:R-:W-:Y:S05]  /*e290*/  CALL.REL.NOINC `($__internal_6_$__cuda_sm20_dblrcp_rn_slowpath_v3) ;  /* 0x0000004000e07944 */ /* 0x000fea0003c00000 */
[----:B------:R-:W-:-:S07]  /*e2a0*/  IMAD.MOV.U32 R35, RZ, RZ, R33 ;  /* 0x000000ffff237224 */ /* 0x000fce00078e0021 */
.L_x_590:
[----:B------:R-:W-:Y:S05]  /*e2b0*/  BSYNC.RECONVERGENT B1 ;  /* 0x0000000000017941 */ /* 0x000fea0003800200 */
.L_x_589:
        /* <DEDUP_REMOVED lines=23> */
.L_x_592:
[----:B------:R-:W-:Y:S05]  /*e430*/  BSYNC.RECONVERGENT B1 ;  /* 0x0000000000017941 */ /* 0x000fea0003800200 */
.L_x_591:
[----:B------:R-:W-:Y:S01]  /*e440*/  DMUL R30, R28, R24 ;  /* 0x000000181c1e7228 */ /* 0x000fe20000000000 */
[----:B------:R-:W-:Y:S07]  /*e450*/  BSSY.RECONVERGENT B2, `(.L_x_593) ;  /* 0x000001f000027945 */ /* 0x000fee0003800200 */
[C---:B------:R-:W-:Y:S02]  /*e460*/  DFMA R30, R8.reuse, R26, -R30 ;  /* 0x0000001a081e722b */ /* 0x040fe4000000081e */
[----:B------:R-:W-:-:S06]  /*e470*/  DMUL R8, R8, R24 ;  /* 0x0000001808087228 */ /* 0x000fcc0000000000 */
[----:B------:R-:W-:Y:S02]  /*e480*/  DMUL R52, R30, R32 ;  /* 0x000000201e347228 */ /* 0x000fe40000000000 */
[----:B------:R-:W-:-:S06]  /*e490*/  DFMA R8, R28, R26, R8 ;  /* 0x0000001a1c08722b */ /* 0x000fcc0000000008 */
[----:B------:R-:W-:Y:S02]  /*e4a0*/  DSETP.NEU.AND P0, PT, |R52|, +INF , PT ;  /* 0x7ff000003400742a */ /* 0x000fe40003f0d200 */
[----:B------:R-:W-:-:S12]  /*e4b0*/  DMUL R8, R8, R32 ;  /* 0x0000002008087228 */ /* 0x000fd80000000000 */
        /* <DEDUP_REMOVED lines=19> */
[----:B------:R-:W-:Y:S01]  /*e5f0*/  BSSY.RECONVERGENT B3, `(.L_x_594) ;  /* 0x0000004000037945 */ /* 0x000fe20003800200 */
[----:B------:R-:W-:Y:S01]  /*e600*/  IMAD.MOV.U32 R36, RZ, RZ, R52 ;  /* 0x000000ffff247224 */ /* 0x000fe200078e0034 */
[----:B------:R-:W-:-:S07]  /*e610*/  MOV R52, 0xe630 ;  /* 0x0000e63000347802 */ /* 0x000fce0000000f00 */
[----:B------:R-:W-:Y:S05]  /*e620*/  CALL.REL.NOINC `($_Z8BatesCOSPddddS_S_PcbS_$__internal_trig_reduction_slowpathd) ;  /* 0x00000054009c7944 */ /* 0x000fea0003c00000 */
[----:B------:R-:W-:Y:S05]  /*e630*/  BSYNC.RECONVERGENT B3 ;  /* 0x0000000000037941 */ /* 0x000fea0003800200 */
.L_x_594:
[----:B------:R-:W-:Y:S05]  /*e640*/  BSYNC.RECONVERGENT B2 ;  /* 0x0000000000027941 */ /* 0x000fea0003800200 */
.L_x_593:
[----:B------:R-:W-:Y:S01]  /*e650*/  IMAD.MOV.U32 R24, RZ, RZ, 0x652b82fe ;  /* 0x652b82feff187424 */ /* 0x000fe200078e00ff */
[----:B------:R-:W-:Y:S01]  /*e660*/  UMOV UR16, 0xfefa39ef ;  /* 0xfefa39ef00107882 */ /* 0x000fe20000000000 */
[----:B------:R-:W-:Y:S01]  /*e670*/  IMAD.MOV.U32 R25, RZ, RZ, 0x3ff71547 ;  /* 0x3ff71547ff197424 */ /* 0x000fe200078e00ff */
[----:B------:R-:W-:Y:S01]  /*e680*/  UMOV UR17, 0x3fe62e42 ;  /* 0x3fe62e4200117882 */ /* 0x000fe20000000000 */
[----:B------:R-:W-:Y:S01]  /*e690*/  UMOV UR4, 0x3b39803f ;  /* 0x3b39803f00047882 */ /* 0x000fe20000000000 */
[----:B------:R-:W-:Y:S01]  /*e6a0*/  UMOV UR5, 0x3c7abc9e ;  /* 0x3c7abc9e00057882 */ /* 0x000fe20000000000 */
[----:B------:R-:W-:Y:S01]  /*e6b0*/  IMAD.MOV.U32 R32, RZ, RZ, 0x2cb0d246 ;  /* 0x2cb0d246ff207424 */ /* 0x000fe200078e00ff */
[----:B------:R-:W-:Y:S01]  /*e6c0*/  UMOV UR10, 0xf9785eba ;  /* 0xf9785eba000a7882 */ /* 0x000fe20000000000 */
[----:B------:R-:W-:Y:S01]  /*e6d0*/  DFMA R24, R8, R24, 6.75539944105574400000e+15 ;  /* 0x433800000818742b */ /* 0x000fe20000000018 */
[----:B------:R-:W-:Y:S01]  /*e6e0*/  IMAD.MOV.U32 R33, RZ, RZ, 0x3e5ae5f1 ;  /* 0x3e5ae5f1ff217424 */ /* 0x000fe200078e00ff */
[----:B------:R-:W-:Y:S01]  /*e6f0*/  UMOV UR11, 0x3de5db65 ;  /* 0x3de5db65000b7882 */ /* 0x000fe20000000000 */
[----:B------:R-:W-:Y:S01]  /*e700*/  IMAD.MOV.U32 R40, RZ, RZ, -0x3e107ad8 ;  /* 0xc1ef8528ff287424 */ /* 0x000fe200078e00ff */
[----:B------:R-:W-:Y:S01]  /*e710*/  DMUL R14, R14, UR18 ;  /* 0x000000120e0e7c28 */ /* 0x000fe20008000000 */
[----:B------:R-:W-:Y:S01]  /*e720*/  IMAD.MOV.U32 R41, RZ, RZ, 0x3e21eea7 ;  /* 0x3e21eea7ff297424 */ /* 0x000fe200078e00ff */
[----:B------:R-:W-:Y:S01]  /*e730*/  LOP3.LUT P1, RZ, R34, 0x2, RZ, 0xc0, !PT ;  /* 0x0000000222ff7812 */ /* 0x000fe2000782c0ff */
[----:B------:R-:W-:Y:S01]  /*e740*/  DMUL R42, R12, 0.5 ;  /* 0x3fe000000c2a7828 */ /* 0x000fe20000000000 */
[----:B------:R-:W-:Y:S01]  /*e750*/  FSETP.GEU.AND P2, PT, |R9|, 4.1917929649353027344, PT ;  /* 0x4086232b0900780b */ /* 0x000fe20003f4e200 */
[----:B------:R-:W-:Y:S01]  /*e760*/  DADD R26, R24, -6.75539944105574400000e+15 ;  /* 0xc3380000181a7429 */ /* 0x000fe20000000000 */
[----:B------:R-:W-:Y:S05]  /*e770*/  BSSY.RECONVERGENT B0, `(.L_x_595) ;  /* 0x0000068000007945 */ /* 0x000fea0003800200 */
[----:B------:R-:W-:-:S02]  /*e780*/  DMUL R12, R12, R42 ;  /* 0x0000002a0c0c7228 */ /* 0x000fc40000000000 */
[----:B------:R-:W-:-:S08]  /*e790*/  DFMA R28, R26, -UR16, R8 ;  /* 0x800000101a1c7c2b */ /* 0x000fd00008000008 */
        /* <DEDUP_REMOVED lines=17> */
[----:B------:R-:W-:Y:S01]  /*e8b0*/  UMOV UR5, 0x3da8ff83 ;  /* 0x3da8ff8300057882 */ /* 0x000fe20000000000 */
[C---:B------:R-:W-:Y:S01]  /*e8c0*/  DFMA R32, R28.reuse, UR10, -R32 ;  /* 0x0000000a1c207c2b */ /* 0x040fe20008000820 */
[----:B------:R-:W-:Y:S01]  /*e8d0*/  UMOV UR10, 0x69ace392 ;  /* 0x69ace392000a7882 */ /* 0x000fe20000000000 */
[----:B------:R-:W-:Y:S01]  /*e8e0*/  DFMA R30, R28, -UR4, R40 ;  /* 0x800000041c1e7c2b */ /* 0x000fe20008000028 */
        /* <DEDUP_REMOVED lines=33> */
[----:B------:R-:W-:-:S02]  /*eb00*/  DFMA R38, R28, R32, -UR10 ;  /* 0x8000000a1c267e2b */ /* 0x000fc40008000020 */
[----:B------:R-:W-:Y:S01]  /*eb10*/  DFMA R32, R28, R30, UR4 ;  /* 0x000000041c207e2b */ /* 0x000fe2000800001e */
[----:B------:R-:W-:Y:S01]  /*eb20*/  UMOV UR4, 0xb ;  /* 0x0000000b00047882 */ /* 0x000fe20000000000 */
[----:B------:R-:W-:Y:S01]  /*eb30*/  UMOV UR5, 0x3fe00000 ;  /* 0x3fe0000000057882 */ /* 0x000fe20000000000 */
[----:B------:R-:W-:Y:S02]  /*eb40*/  DADD R30, R10, 1 ;  /* 0x3ff000000a1e7429 */ /* 0x000fe40000000000 */
[----:B------:R-:W-:Y:S02]  /*eb50*/  DFMA R40, R26, R40, UR4 ;  /* 0x000000041a287e2b */ /* 0x000fe40008000028 */
[C---:B------:R-:W-:Y:S02]  /*eb60*/  DFMA R38, R28.reuse, R38, RZ ;  /* 0x000000261c26722b */ /* 0x040fe400000000ff */
[----:B------:R-:W-:Y:S02]  /*eb70*/  DFMA R32, R28, R32, -0.5 ;  /* 0xbfe000001c20742b */ /* 0x000fe40000000020 */
[----:B------:R-:W-:-:S02]  /*eb80*/  DMUL R10, R10, -R14 ;  /* 0x8000000e0a0a7228 */ /* 0x000fc40000000000 */
[----:B------:R-:W-:Y:S01]  /*eb90*/  DFMA R40, R26, R40, 1 ;  /* 0x3ff000001a28742b */ /* 0x000fe20000000028 */
[----:B------:R-:W-:Y:S01]  /*eba0*/  ISETP.GT.AND P3, PT, R31, 0xfffff, PT ;  /* 0x000fffff1f00780c */ /* 0x000fe20003f64270 */
[----:B------:R-:W-:Y:S02]  /*ebb0*/  DFMA R38, R38, R36, R36 ;  /* 0x000000242626722b */ /* 0x000fe40000000024 */
[----:B------:R-:W-:Y:S01]  /*ebc0*/  DFMA R32, R28, R32, 1 ;  /* 0x3ff000001c20742b */ /* 0x000fe20000000020 */
[----:B------:R-:W-:Y:S01]  /*ebd0*/  LOP3.LUT R28, R34, 0x1, RZ, 0xc0, !PT ;  /* 0x00000001221c7812 */ /* 0x000fe200078ec0ff */
[----:B------:R-:W-:Y:S02]  /*ebe0*/  IMAD.MOV.U32 R29, RZ, RZ, R31 ;  /* 0x000000ffff1d7224 */ /* 0x000fe400078e001f */
[----:B------:R-:W-:Y:S01]  /*ebf0*/  DFMA R40, R26, R40, 1 ;  /* 0x3ff000001a28742b */ /* 0x000fe20000000028 */
[----:B------:R-:W-:Y:S01]  /*ec00*/  ISETP.NE.U32.AND P0, PT, R28, 0x1, PT ;  /* 0x000000011c00780c */ /* 0x000fe20003f05070 */
[----:B------:R-:W-:Y:S01]  /*ec10*/  DMUL R26, RZ, R62 ;  /* 0x0000003eff1a7228 */ /* 0x000fe20000000000 */
[----:B------:R-:W-:Y:S01]  /*ec20*/  IMAD.MOV.U32 R28, RZ, RZ, R30 ;  /* 0x000000ffff1c7224 */ /* 0x000fe200078e001e */
[----:B------:R-:W-:Y:S01]  /*ec30*/  LOP3.LUT R37, R39, 0x80000000, RZ, 0x3c, !PT ;  /* 0x8000000027257812 */ /* 0x000fe200078e3cff */
[----:B------:R-:W-:Y:S01]  /*ec40*/  DMUL R22, R10, R22 ;  /* 0x000000160a167228 */ /* 0x000fe20000000000 */
[----:B------:R-:W-:Y:S01]  /*ec50*/  FSEL R35, R33, R39, !P0 ;  /* 0x0000002721237208 */ /* 0x000fe20004000000 */
[----:B------:R-:W-:Y:S01]  /*ec60*/  DADD R10, R62, -1 ;  /* 0xbff000003e0a7429 */ /* 0x000fe20000000000 */
[----:B------:R-:W-:Y:S01]  /*ec70*/  FSEL R39, R37, R33, !P0 ;  /* 0x0000002125277208 */ /* 0x000fe20004000000 */
[----:B------:R-:W-:Y:S01]  /*ec80*/  @!P3 DMUL R28, R28, 1.80143985094819840000e+16 ;  /* 0x435000001c1cb828 */ /* 0x000fe20000000000 */
[----:B------:R-:W-:Y:S01]  /*ec90*/  @P1 LOP3.LUT R43, R35, 0x80000000, RZ, 0x3c, !PT ;  /* 0x80000000232b1812 */ /* 0x000fe200078e3cff */
[----:B------:R-:W-:Y:S01]  /*eca0*/  DFMA R36, R60, R12, R26 ;  /* 0x0000000c3c24722b */ /* 0x000fe2000000001a */
[----:B------:R-:W-:-:S02]  /*ecb0*/  FSEL R34, R32, R38, !P0 ;  /* 0x0000002620227208 */ /* 0x000fc40004000000 */
[----:B------:R-:W-:Y:S01]  /*ecc0*/  FSEL R38, R38, R32, !P0 ;  /* 0x0000002026267208 */ /* 0x000fe20004000000 */
[----:B------:R-:W-:Y:S01]  /*ecd0*/  @P1 IMAD.MOV.U32 R35, RZ, RZ, R43 ;  /* 0x000000ffff231224 */ /* 0x000fe200078e002b */
[----:B------:R-:W-:Y:S01]  /*ece0*/  LEA R33, R24, R41, 0x14 ;  /* 0x0000002918217211 */ /* 0x000fe200078ea0ff */
[----:B------:R-:W-:Y:S01]  /*ecf0*/  IMAD.MOV.U32 R32, RZ, RZ, R40 ;  /* 0x000000ffff207224 */ /* 0x000fe200078e0028 */
[----:B------:R-:W-:Y:S01]  /*ed00*/  @P1 LOP3.LUT R43, R39, 0x80000000, RZ, 0x3c, !PT ;  /* 0x80000000272b1812 */ /* 0x000fe200078e3cff */
        /* <DEDUP_REMOVED lines=14> */
.L_x_596:
[----:B------:R-:W-:Y:S05]  /*edf0*/  BSYNC.RECONVERGENT B0 ;  /* 0x0000000000007941 */ /* 0x000fea0003800200 */
.L_x_595:
[----:B------:R-:W-:Y:S01]  /*ee00*/  DFMA R24, R62, R12, -R58 ;  /* 0x0000000c3e18722b */ /* 0x000fe2000000083a */
[----:B------:R-:W-:Y:S01]  /*ee10*/  @P1 IMAD.MOV.U32 R39, RZ, RZ, R43 ;  /* 0x000000ffff271224 */ /* 0x000fe200078e002b */
[-C--:B------:R-:W-:Y:S01]  /*ee20*/  DMUL R12, R60, R36.reuse ;  /* 0x000000243c0c7228 */ /* 0x080fe20000000000 */
[----:B------:R-:W-:Y:S01]  /*ee30*/  @!P3 IMAD.MOV.U32 R31, RZ, RZ, R29 ;  /* 0x000000ffff1fb224 */ /* 0x000fe200078e001d */
[----:B------:R-:W-:Y:S01]  /*ee40*/  DMUL R36, R10, R36 ;  /* 0x000000240a247228 */ /* 0x000fe20000000000 */
[----:B------:R-:W-:Y:S01]  /*ee50*/  IMAD.MOV.U32 R42, RZ, RZ, -0x3ff ;  /* 0xfffffc01ff2a7424 */ /* 0x000fe200078e00ff */
[C---:B------:R-:W-:Y:S01]  /*ee60*/  DMUL R34, R32.reuse, R34 ;  /* 0x0000002220227228 */ /* 0x040fe20000000000 */
[----:B------:R-:W-:Y:S01]  /*ee70*/  @!P3 IMAD.MOV.U32 R42, RZ, RZ, -0x435 ;  /* 0xfffffbcbff2ab424 */ /* 0x000fe200078e00ff */
[----:B------:R-:W-:Y:S01]  /*ee80*/  DMUL R8, R32, R38 ;  /* 0x0000002620087228 */ /* 0x000fe20000000000 */
[----:B------:R-:W-:Y:S01]  /*ee90*/  @!P3 IMAD.MOV.U32 R30, RZ, RZ, R28 ;  /* 0x000000ffff1eb224 */ /* 0x000fe200078e001c */
[-C--:B------:R-:W-:Y:S01]  /*eea0*/  DFMA R12, R10, R24.reuse, -R12 ;  /* 0x000000180a0c722b */ /* 0x080fe2000000080c */
[----:B------:R-:W-:Y:S01]  /*eeb0*/  VIADD R10, R31, 0xffffffff ;  /* 0xffffffff1f0a7836 */ /* 0x000fe20000000000 */
[----:B------:R-:W-:-:S02]  /*eec0*/  DFMA R24, R60, R24, R36 ;  /* 0x000000183c18722b */ /* 0x000fc40000000024 */
[C---:B------:R-:W-:Y:S02]  /*eed0*/  DMUL R32, R54.reuse, R34 ;  /* 0x0000002236207228 */ /* 0x040fe40000000000 */
[----:B------:R-:W-:Y:S01]  /*eee0*/  ISETP.GT.U32.AND P0, PT, R10, 0x7feffffe, PT ;  /* 0x7feffffe0a00780c */ /* 0x000fe20003f04070 */
[----:B------:R-:W-:-:S05]  /*eef0*/  DMUL R54, R54, R8 ;  /* 0x0000000836367228 */ /* 0x000fca0000000000 */
[----:B------:R-:W-:-:S03]  /*ef00*/  DFMA R8, R6, R8, -R32 ;  /* 0x000000080608722b */ /* 0x000fc60000000820 */
[----:B------:R-:W-:Y:S02]  /*ef10*/  DFMA R10, R6, R34, R54 ;  /* 0x00000022060a722b */ /* 0x000fe40000000036 */
[----:B------:R-:W-:Y:S02]  /*ef20*/  DADD R6, RZ, R22 ;  /* 0x00000000ff067229 */ /* 0x000fe40000000016 */
[----:B------:R-:W-:Y:S09]  /*ef30*/  @P0 BRA `(.L_x_597) ;  /* 0x0000000000fc0947 */ /* 0x000ff20003800000 */
[----:B------:R-:W-:Y:S01]  /*ef40*/  LOP3.LUT R28, R31, 0xfffff, RZ, 0xc0, !PT ;  /* 0x000fffff1f1c7812 */ /* 0x000fe200078ec0ff */
[----:B------:R-:W-:Y:S01]  /*ef50*/  IMAD.MOV.U32 R32, RZ, RZ, RZ ;  /* 0x000000ffff207224 */ /* 0x000fe200078e00ff */
[----:B------:R-:W-:Y:S01]  /*ef60*/  UMOV UR4, 0x3ae80f1e ;  /* 0x3ae80f1e00047882 */ /* 0x000fe20000000000 */
[----:B------:R-:W-:Y:S01]  /*ef70*/  IMAD.MOV.U32 R40, RZ, RZ, -0x748574fc ;  /* 0x8b7a8b04ff287424 */ /* 0x000fe200078e00ff */
[----:B------:R-:W-:Y:S01]  /*ef80*/  LOP3.LUT R29, R28, 0x3ff00000, RZ, 0xfc, !PT ;  /* 0x3ff000001c1d7812 */ /* 0x000fe200078efcff */
[----:B------:R-:W-:Y:S01]  /*ef90*/  IMAD.MOV.U32 R41, RZ, RZ, 0x3ed0ee25 ;  /* 0x3ed0ee25ff297424 */ /* 0x000fe200078e00ff */
[----:B------:R-:W-:Y:S01]  /*efa0*/  MOV R28, R30 ;  /* 0x0000001e001c7202 */ /* 0x000fe20000000f00 */
[----:B------:R-:W-:Y:S01]  /*efb0*/  UMOV UR5, 0x3eb1380b ;  /* 0x3eb1380b00057882 */ /* 0x000fe20000000000 */
[----:B------:R-:W-:Y:S01]  /*efc0*/  ISETP.GE.U32.AND P0, PT, R29, 0x3ff6a09f, PT ;  /* 0x3ff6a09f1d00780c */ /* 0x000fe20003f06070 */
[----:B------:R-:W-:Y:S01]  /*efd0*/  UMOV UR10, 0x80000000 ;  /* 0x80000000000a7882 */ /* 0x000fe20000000000 */
[----:B------:R-:W-:-:S11]  /*efe0*/  UMOV UR11, 0x43300000 ;  /* 0x43300000000b7882 */ /* 0x000fd60000000000 */
        /* <DEDUP_REMOVED lines=14> */
[----:B------:R-:W-:Y:S01]  /*f0d0*/  LEA.HI R40, R31, R42, RZ, 0xc ;  /* 0x0000002a1f287211 */ /* 0x000fe200078f60ff */
[----:B------:R-:W-:Y:S01]  /*f0e0*/  DADD R30, R36, -R28 ;  /* 0x00000000241e7229 */ /* 0x000fe2000000081c */
[----:B------:R-:W-:-:S03]  /*f0f0*/  IMAD.MOV.U32 R41, RZ, RZ, 0x43300000 ;  /* 0x43300000ff297424 */ /* 0x000fc600078e00ff */
[----:B------:R-:W-:Y:S01]  /*f100*/  DFMA R38, R34, R38, UR4 ;  /* 0x0000000422267e2b */ /* 0x000fe20008000026 */
[----:B------:R-:W-:Y:S01]  /*f110*/  UMOV UR4, 0xa9ab0956 ;  /* 0xa9ab095600047882 */ /* 0x000fe20000000000 */
[----:B------:R-:W-:Y:S01]  /*f120*/  UMOV UR5, 0x3f1745cb ;  /* 0x3f1745cb00057882 */ /* 0x000fe20000000000 */
[----:B------:R-:W-:Y:S01]  /*f130*/  @P0 VIADD R40, R40, 0x1 ;  /* 0x0000000128280836 */ /* 0x000fe20000000000 */
[----:B------:R-:W-:-:S04]  /*f140*/  DADD R30, R30, R30 ;  /* 0x000000001e1e7229 */ /* 0x000fc8000000001e */
[----:B------:R-:W-:Y:S01]  /*f150*/  DFMA R38, R34, R38, UR4 ;  /* 0x0000000422267e2b */ /* 0x000fe20008000026 */
[----:B------:R-:W-:Y:S01]  /*f160*/  UMOV UR4, 0x2d1b5154 ;  /* 0x2d1b515400047882 */ /* 0x000fe20000000000 */
[----:B------:R-:W-:Y:S01]  /*f170*/  UMOV UR5, 0x3f3c71c7 ;  /* 0x3f3c71c700057882 */ /* 0x000fe20000000000 */
[----:B------:R-:W-:Y:S01]  /*f180*/  LOP3.LUT R40, R40, 0x80000000, RZ, 0x3c, !PT ;  /* 0x8000000028287812 */ /* 0x000fe200078e3cff */
[----:B------:R-:W-:-:S04]  /*f190*/  DFMA R30, R36, -R28, R30 ;  /* 0x8000001c241e722b */ /* 0x000fc8000000001e */
[----:B------:R-:W-:Y:S01]  /*f1a0*/  DFMA R38, R34, R38, UR4 ;  /* 0x0000000422267e2b */ /* 0x000fe20008000026 */
[----:B------:R-:W-:Y:S01]  /*f1b0*/  UMOV UR4, 0x923be72d ;  /* 0x923be72d00047882 */ /* 0x000fe20000000000 */
[----:B------:R-:W-:Y:S01]  /*f1c0*/  UMOV UR5, 0x3f624924 ;  /* 0x3f62492400057882 */ /* 0x000fe20000000000 */
[----:B------:R-:W-:Y:S01]  /*f1d0*/  DADD R40, R40, -UR10 ;  /* 0x8000000a28287e29 */ /* 0x000fe20008000000 */
[----:B------:R-:W-:Y:S01]  /*f1e0*/  UMOV UR10, 0xfefa39ef ;  /* 0xfefa39ef000a7882 */ /* 0x000fe20000000000 */
[----:B------:R-:W-:Y:S01]  /*f1f0*/  UMOV UR11, 0x3fe62e42 ;  /* 0x3fe62e42000b7882 */ /* 0x000fe20000000000 */
[----:B------:R-:W-:Y:S02]  /*f200*/  DMUL R30, R32, R30 ;  /* 0x0000001e201e7228 */ /* 0x000fe40000000000 */
[----:B------:R-:W-:Y:S01]  /*f210*/  DFMA R38, R34, R38, UR4 ;  /* 0x0000000422267e2b */ /* 0x000fe20008000026 */
[----:B------:R-:W-:Y:S01]  /*f220*/  UMOV UR4, 0x9999a3c4 ;  /* 0x9999a3c400047882 */ /* 0x000fe20000000000 */
[----:B------:R-:W-:Y:S01]  /*f230*/  UMOV UR5, 0x3f899999 ;  /* 0x3f89999900057882 */ /* 0x000fe20000000000 */
[----:B------:R-:W-:-:S05]  /*f240*/  DFMA R36, R40, UR10, R28 ;  /* 0x0000000a28247c2b */ /* 0x000fca000800001c */
[----:B------:R-:W-:Y:S01]  /*f250*/  DFMA R38, R34, R38, UR4 ;  /* 0x0000000422267e2b */ /* 0x000fe20008000026 */
[----:B------:R-:W-:Y:S01]  /*f260*/  UMOV UR4, 0x55555554 ;  /* 0x5555555400047882 */ /* 0x000fe20000000000 */
[----:B------:R-:W-:Y:S01]  /*f270*/  UMOV UR5, 0x3fb55555 ;  /* 0x3fb5555500057882 */ /* 0x000fe20000000000 */
[----:B------:R-:W-:-:S05]  /*f280*/  DFMA R42, R40, -UR16, R36 ;  /* 0x80000010282a7c2b */ /* 0x000fca0008000024 */
[----:B------:R-:W-:Y:S01]  /*f290*/  DFMA R38, R34, R38, UR4 ;  /* 0x0000000422267e2b */ /* 0x000fe20008000026 */
[----:B------:R-:W-:Y:S01]  /*f2a0*/  UMOV UR4, 0x3b39803f ;  /* 0x3b39803f00047882 */ /* 0x000fe20000000000 */
[----:B------:R-:W-:Y:S01]  /*f2b0*/  UMOV UR5, 0x3c7abc9e ;  /* 0x3c7abc9e00057882 */ /* 0x000fe20000000000 */
[----:B------:R-:W-:-:S05]  /*f2c0*/  DADD R42, -R28, R42 ;  /* 0x000000001c2a7229 */ /* 0x000fca000000012a */
[----:B------:R-:W-:-:S08]  /*f2d0*/  DMUL R38, R34, R38 ;  /* 0x0000002622267228 */ /* 0x000fd00000000000 */
[----:B------:R-:W-:-:S08]  /*f2e0*/  DFMA R30, R28, R38, R30 ;  /* 0x000000261c1e722b */ /* 0x000fd0000000001e */
[----:B------:R-:W-:-:S08]  /*f2f0*/  DADD R30, R30, -R42 ;  /* 0x000000001e1e7229 */ /* 0x000fd0000000082a */
[----:B------:R-:W-:-:S08]  /*f300*/  DFMA R30, R40, UR4, R30 ;  /* 0x00000004281e7c2b */ /* 0x000fd0000800001e */
[----:B------:R-:W-:Y:S01]  /*f310*/  DADD R30, R36, R30 ;  /* 0x00000000241e7229 */ /* 0x000fe2000000001e */
[----:B------:R-:W-:Y:S10]  /*f320*/  BRA `(.L_x_598) ;  /* 0x0000000000187947 */ /* 0x000ff40003800000 */
.L_x_597:
[----:B------:R-:W-:Y:S01]  /*f330*/  IMAD.MOV.U32 R30, RZ, RZ, 0x0 ;  /* 0x00000000ff1e7424 */ /* 0x000fe200078e00ff */
[----:B------:R-:W-:Y:S01]  /*f340*/  LOP3.LUT P0, RZ, R29, 0x7fffffff, RZ, 0xc0, !PT ;  /* 0x7fffffff1dff7812 */ /* 0x000fe2000780c0ff */
[----:B------:R-:W-:-:S06]  /*f350*/  IMAD.MOV.U32 R31, RZ, RZ, 0x7ff00000 ;  /* 0x7ff00000ff1f7424 */ /* 0x000fcc00078e00ff */
[----:B------:R-:W-:-:S10]  /*f360*/  DFMA R30, R28, R30, +INF ;  /* 0x7ff000001c1e742b */ /* 0x000fd4000000001e */
[----:B------:R-:W-:Y:S02]  /*f370*/  FSEL R30, R30, RZ, P0 ;  /* 0x000000ff1e1e7208 */ /* 0x000fe40000000000 */
[----:B------:R-:W-:-:S07]  /*f380*/  FSEL R31, R31, -QNAN , P0 ;  /* 0xfff000001f1f7808 */ /* 0x000fce0000000000 */
.L_x_598:
[-C--:B------:R-:W-:Y:S01]  /*f390*/  DFMA R26, R60, R30.reuse, R26 ;  /* 0x0000001e3c1a722b */ /* 0x080fe2000000001a */
[----:B------:R-:W-:Y:S01]  /*f3a0*/  BSSY.RECONVERGENT B2, `(.L_x_599) ;  /* 0x000001b000027945 */ /* 0x000fe20003800200 */
[----:B------:R-:W-:-:S06]  /*f3b0*/  DFMA R30, R62, R30, -R58 ;  /* 0x0000001e3e1e722b */ /* 0x000fcc000000083a */
[----:B------:R-:W-:Y:S02]  /*f3c0*/  DADD R52, R24, R26 ;  /* 0x0000000018347229 */ /* 0x000fe4000000001a */
[----:B------:R-:W-:-:S06]  /*f3d0*/  DADD R12, R12, R30 ;  /* 0x000000000c0c7229 */ /* 0x000fcc000000001e */
        /* <DEDUP_REMOVED lines=23> */
.L_x_600:
[----:B------:R-:W-:Y:S05]  /*f550*/  BSYNC.RECONVERGENT B2 ;  /* 0x0000000000027941 */ /* 0x000fea0003800200 */
.L_x_599:
[----:B------:R-:W-:Y:S01]  /*f560*/  IMAD.MOV.U32 R24, RZ, RZ, 0x652b82fe ;  /* 0x652b82feff187424 */ /* 0x000fe200078e00ff */
[----:B------:R-:W-:Y:S01]  /*f570*/  MOV R25, 0x3ff71547 ;  /* 0x3ff7154700197802 */ /* 0x000fe20000000f00 */
[----:B------:R-:W-:Y:S01]  /*f580*/  UMOV UR4, 0xfefa39ef ;  /* 0xfefa39ef00047882 */ /* 0x000fe20000000000 */
[----:B------:R-:W-:Y:S01]  /*f590*/  UMOV UR5, 0x3fe62e42 ;  /* 0x3fe62e4200057882 */ /* 0x000fe20000000000 */
[----:B------:R-:W-:Y:S01]  /*f5a0*/  IMAD.MOV.U32 R32, RZ, RZ, -0x3e107ad8 ;  /* 0xc1ef8528ff207424 */ /* 0x000fe200078e00ff */
[----:B------:R-:W-:Y:S01]  /*f5b0*/  UMOV UR10, 0xf9785eba ;  /* 0xf9785eba000a7882 */ /* 0x000fe20000000000 */
[----:B------:R-:W-:Y:S01]  /*f5c0*/  IMAD.MOV.U32 R33, RZ, RZ, 0x3e21eea7 ;  /* 0x3e21eea7ff217424 */ /* 0x000fe200078e00ff */
[----:B------:R-:W-:Y:S01]  /*f5d0*/  DFMA R24, R12, R24, 6.75539944105574400000e+15 ;  /* 0x433800000c18742b */ /* 0x000fe20000000018 */
[----:B------:R-:W-:Y:S01]  /*f5e0*/  IMAD.MOV.U32 R40, RZ, RZ, 0x2cb0d246 ;  /* 0x2cb0d246ff287424 */ /* 0x000fe200078e00ff */
[----:B------:R-:W-:Y:S01]  /*f5f0*/  UMOV UR11, 0x3de5db65 ;  /* 0x3de5db65000b7882 */ /* 0x000fe20000000000 */
[----:B------:R-:W-:Y:S01]  /*f600*/  IMAD.MOV.U32 R41, RZ, RZ, 0x3e5ae5f1 ;  /* 0x3e5ae5f1ff297424 */ /* 0x000fe200078e00ff */
[----:B------:R-:W-:Y:S01]  /*f610*/  LOP3.LUT P1, RZ, R34, 0x2, RZ, 0xc0, !PT ;  /* 0x0000000222ff7812 */ /* 0x000fe2000782c0ff */
[----:B------:R-:W-:Y:S01]  /*f620*/  BSSY.RECONVERGENT B0, `(.L_x_601) ;  /* 0x000005f000007945 */ /* 0x000fe20003800200 */
[----:B------:R-:W-:-:S02]  /*f630*/  FSETP.GEU.AND P2, PT, |R13|, 4.1917929649353027344, PT ;  /* 0x4086232b0d00780b */ /* 0x000fc40003f4e200 */
        /* <DEDUP_REMOVED lines=54> */
[C---:B------:R-:W-:Y:S01]  /*f9a0*/  DFMA R30, R28.reuse, R30, UR4 ;  /* 0x000000041c1e7e2b */ /* 0x040fe2000800001e */
[----:B------:R-:W-:Y:S01]  /*f9b0*/  UMOV UR4, 0x55555511 ;  /* 0x5555551100047882 */ /* 0x000fe20000000000 */
[----:B------:R-:W-:Y:S01]  /*f9c0*/  UMOV UR5, 0x3fc55555 ;  /* 0x3fc5555500057882 */ /* 0x000fe20000000000 */
[----:B------:R-:W-:-:S02]  /*f9d0*/  DFMA R32, R28, R32, -UR10 ;  /* 0x8000000a1c207e2b */ /* 0x000fc40008000020 */
[----:B------:R-:W-:Y:S01]  /*f9e0*/  DFMA R38, R26, R38, UR4 ;  /* 0x000000041a267e2b */ /* 0x000fe20008000026 */
[----:B------:R-:W-:Y:S01]  /*f9f0*/  UMOV UR4, 0xb ;  /* 0x0000000b00047882 */ /* 0x000fe20000000000 */
[----:B------:R-:W-:Y:S01]  /*fa00*/  UMOV UR5, 0x3fe00000 ;  /* 0x3fe0000000057882 */ /* 0x000fe20000000000 */
[----:B------:R-:W-:-:S03]  /*fa10*/  DFMA R30, R28, R30, -0.5 ;  /* 0xbfe000001c1e742b */ /* 0x000fc6000000001e */
[----:B------:R-:W-:Y:S02]  /*fa20*/  DFMA R32, R28, R32, RZ ;  /* 0x000000201c20722b */ /* 0x000fe400000000ff */
[----:B------:R-:W-:-:S03]  /*fa30*/  DFMA R38, R26, R38, UR4 ;  /* 0x000000041a267e2b */ /* 0x000fc60008000026 */
[----:B------:R-:W-:Y:S01]  /*fa40*/  DFMA R30, R28, R30, 1 ;  /* 0x3ff000001c1e742b */ /* 0x000fe2000000001e */
[----:B------:R-:W-:Y:S02]  /*fa50*/  LOP3.LUT R28, R34, 0x1, RZ, 0xc0, !PT ;  /* 0x00000001221c7812 */ /* 0x000fe400078ec0ff */
[----:B------:R-:W-:Y:S02]  /*fa60*/  DFMA R32, R32, R36, R36 ;  /* 0x000000242020722b */ /* 0x000fe40000000024 */
[----:B------:R-:W-:Y:S01]  /*fa70*/  DFMA R38, R26, R38, 1 ;  /* 0x3ff000001a26742b */ /* 0x000fe20000000026 */
[----:B------:R-:W-:-:S07]  /*fa80*/  ISETP.NE.U32.AND P0, PT, R28, 0x1, PT ;  /* 0x000000011c00780c */ /* 0x000fce0003f05070 */
[----:B------:R-:W-:Y:S01]  /*fa90*/  DFMA R38, R26, R38, 1 ;  /* 0x3ff000001a26742b */ /* 0x000fe20000000026 */
[----:B------:R-:W-:Y:S02]  /*faa0*/  LOP3.LUT R29, R33, 0x80000000, RZ, 0x3c, !PT ;  /* 0x80000000211d7812 */ /* 0x000fe400078e3cff */
[----:B------:R-:W-:Y:S02]  /*fab0*/  FSEL R27, R31, R33, !P0 ;  /* 0x000000211f1b7208 */ /* 0x000fe40004000000 */
[----:B------:R-:W-:Y:S02]  /*fac0*/  FSEL R26, R30, R32, !P0 ;  /* 0x000000201e1a7208 */ /* 0x000fe40004000000 */
[----:B------:R-:W-:Y:S02]  /*fad0*/  @P1 LOP3.LUT R35, R27, 0x80000000, RZ, 0x3c, !PT ;  /* 0x800000001b231812 */ /* 0x000fe400078e3cff */
[----:B------:R-:W-:Y:S01]  /*fae0*/  FSEL R33, R29, R31, !P0 ;  /* 0x0000001f1d217208 */ /* 0x000fe20004000000 */
[----:B------:R-:W-:Y:S01]  /*faf0*/  IMAD R29, R24, 0x100000, R39 ;  /* 0x00100000181d7824 */ /* 0x000fe200078e0227 */
[----:B------:R-:W-:Y:S01]  /*fb00*/  FSEL R32, R32, R30, !P0 ;  /* 0x0000001e20207208 */ /* 0x000fe20004000000 */
[----:B------:R-:W-:-:S02]  /*fb10*/  @P1 IMAD.MOV.U32 R27, RZ, RZ, R35 ;  /* 0x000000ffff1b1224 */ /* 0x000fc400078e0023 */
        /* <DEDUP_REMOVED lines=12> */
[----:B------:R-:W-:Y:S02]  /*fbe0*/  @!P2 LEA R25, R24, 0x3ff00000, 0x14 ;  /* 0x3ff000001819a811 */ /* 0x000fe400078ea0ff */
[----:B------:R-:W-:-:S06]  /*fbf0*/  @!P2 MOV R24, RZ ;  /* 0x000000ff0018a202 */ /* 0x000fcc0000000f00 */
[----:B------:R-:W-:-:S11]  /*fc00*/  @!P2 DMUL R28, R12, R24 ;  /* 0x000000180c1ca228 */ /* 0x000fd60000000000 */
.L_x_602:
[----:B------:R-:W-:Y:S05]  /*fc10*/  BSYNC.RECONVERGENT B0 ;  /* 0x0000000000007941 */ /* 0x000fea0003800200 */
.L_x_601:
[----:B------:R-:W-:Y:S01]  /*fc20*/  @P1 LOP3.LUT R13, R33, 0x80000000, RZ, 0x3c, !PT ;  /* 0x80000000210d1812 */ /* 0x000fe200078e3cff */
[----:B------:R-:W-:Y:S01]  /*fc30*/  DMUL R26, R28, R26 ;  /* 0x0000001a1c1a7228 */ /* 0x000fe20000000000 */
[----:B------:R-:W-:Y:S03]  /*fc40*/  BSSY.RECONVERGENT B2, `(.L_x_603) ;  /* 0x0000024000027945 */ /* 0x000fe60003800200 */
[----:B------:R-:W-:-:S04]  /*fc50*/  @P1 IMAD.MOV.U32 R33, RZ, RZ, R13 ;  /* 0x000000ffff211224 */ /* 0x000fc800078e000d */
[----:B------:R-:W-:Y:S02]  /*fc60*/  DMUL R12, RZ, R26 ;  /* 0x0000001aff0c7228 */ /* 0x000fe40000000000 */
[----:B------:R-:W-:-:S08]  /*fc70*/  DFMA R28, R28, R32, -1 ;  /* 0xbff000001c1c742b */ /* 0x000fd00000000020 */
[-C--:B------:R-:W-:Y:S02]  /*fc80*/  DMUL R24, RZ, R28.reuse ;  /* 0x0000001cff187228 */ /* 0x080fe40000000000 */
[----:B------:R-:W-:-:S06]  /*fc90*/  DFMA R12, R14, R28, -R12 ;  /* 0x0000001c0e0c722b */ /* 0x000fcc000000080c */
[----:B------:R-:W-:Y:S02]  /*fca0*/  DFMA R24, R14, R26, R24 ;  /* 0x0000001a0e18722b */ /* 0x000fe40000000018 */
[----:B------:R-:W-:-:S08]  /*fcb0*/  DMUL R26, RZ, R12 ;  /* 0x0000000cff1a7228 */ /* 0x000fd00000000000 */
[-C--:B------:R-:W-:Y:S02]  /*fcc0*/  DFMA R26, R14, R24.reuse, R26 ;  /* 0x000000180e1a722b */ /* 0x080fe4000000001a */
[----:B------:R-:W-:-:S06]  /*fcd0*/  DMUL R24, RZ, R24 ;  /* 0x00000018ff187228 */ /* 0x000fcc0000000000 */
[----:B------:R-:W-:Y:S02]  /*fce0*/  DADD R52, R6, R26 ;  /* 0x0000000006347229 */ /* 0x000fe4000000001a */
[----:B------:R-:W-:-:S06]  /*fcf0*/  DFMA R24, R14, R12, -R24 ;  /* 0x0000000c0e18722b */ /* 0x000fcc0000000818 */
[----:B------:R-:W-:Y:S02]  /*fd00*/  DSETP.NEU.AND P0, PT, |R52|, +INF , PT ;  /* 0x7ff000003400742a */ /* 0x000fe40003f0d200 */
[----:B------:R-:W-:-:S12]  /*fd10*/  DFMA R22, RZ, R22, R24 ;  /* 0x00000016ff16722b */ /* 0x000fd80000000018 */
        /* <DEDUP_REMOVED lines=22> */
.L_x_604:
[----:B------:R-:W-:Y:S05]  /*fe80*/  BSYNC.RECONVERGENT B2 ;  /* 0x0000000000027941 */ /* 0x000fea0003800200 */
.L_x_603:
        /* <DEDUP_REMOVED lines=10> */
[----:B------:R-:W-:Y:S01]  /*ff30*/  FSETP.GEU.AND P2, PT, |R23|, 4.1917929649353027344, PT ;  /* 0x4086232b1700780b */ /* 0x000fe20003f4e200 */
[----:B------:R-:W-:Y:S01]  /*ff40*/  IMAD.MOV.U32 R31, RZ, RZ, 0x3e21eea7 ;  /* 0x3e21eea7ff1f7424 */ /* 0x000fe200078e00ff */
[----:B------:R-:W-:Y:S01]  /*ff50*/  LOP3.LUT P1, RZ, R34, 0x2, RZ, 0xc0, !PT ;  /* 0x0000000222ff7812 */ /* 0x000fe2000782c0ff */
[----:B------:R-:W-:Y:S03]  /*ff60*/  BSSY.RECONVERGENT B0, `(.L_x_605) ;  /* 0x000005e000007945 */ /* 0x000fe60003800200 */
        /* <DEDUP_REMOVED lines=61> */
[----:B------:R-:W-:Y:S02]  /*10340*/  UMOV UR5, 0x3fe00000 ;  /* 0x3fe0000000057882 */ /* 0x000fe40000000000 */
[----:B------:R-:W-:Y:S02]  /*10350*/  DFMA R28, R12, R28, UR4 ;  /* 0x000000040c1c7e2b */ /* 0x000fe4000800001c */
[C---:B------:R-:W-:Y:S02]  /*10360*/  DFMA R26, R14.reuse, R26, RZ ;  /* 0x0000001a0e1a722b */ /* 0x040fe400000000ff */
[----:B------:R-:W-:-:S04]  /*10370*/  DFMA R24, R14, R24, -0.5 ;  /* 0xbfe000000e18742b */ /* 0x000fc80000000018 */
[----:B------:R-:W-:Y:S02]  /*10380*/  DFMA R28, R12, R28, 1 ;  /* 0x3ff000000c1c742b */ /* 0x000fe4000000001c */
[----:B------:R-:W-:Y:S02]  /*10390*/  DFMA R26, R26, R36, R36 ;  /* 0x000000241a1a722b */ /* 0x000fe40000000024 */
[----:B------:R-:W-:Y:S01]  /*103a0*/  DFMA R24, R14, R24, 1 ;  /* 0x3ff000000e18742b */ /* 0x000fe20000000018 */
[----:B------:R-:W-:-:S03]  /*103b0*/  LOP3.LUT R14, R34, 0x1, RZ, 0xc0, !PT ;  /* 0x00000001220e7812 */ /* 0x000fc600078ec0ff */
[----:B------:R-:W-:Y:S01]  /*103c0*/  DFMA R28, R12, R28, 1 ;  /* 0x3ff000000c1c742b */ /* 0x000fe2000000001c */
[----:B------:R-:W-:-:S03]  /*103d0*/  ISETP.NE.U32.AND P0, PT, R14, 0x1, PT ;  /* 0x000000010e00780c */ /* 0x000fc60003f05070 */
[----:B------:R-:W-:Y:S02]  /*103e0*/  LOP3.LUT R31, R27, 0x80000000, RZ, 0x3c, !PT ;  /* 0x800000001b1f7812 */ /* 0x000fe400078e3cff */
[----:B------:R-:W-:Y:S02]  /*103f0*/  FSEL R13, R25, R27, !P0 ;  /* 0x0000001b190d7208 */ /* 0x000fe40004000000 */
[----:B------:R-:W-:Y:S02]  /*10400*/  FSEL R12, R24, R26, !P0 ;  /* 0x0000001a180c7208 */ /* 0x000fe40004000000 */
[----:B------:R-:W-:Y:S01]  /*10410*/  FSEL R27, R31, R25, !P0 ;  /* 0x000000191f1b7208 */ /* 0x000fe20004000000 */
[----:B------:R-:W-:Y:S01]  /*10420*/  IMAD R15, R6, 0x100000, R29 ;  /* 0x00100000060f7824 */ /* 0x000fe200078e021d */
[----:B------:R-:W-:Y:S02]  /*10430*/  FSEL R26, R26, R24, !P0 ;  /* 0x000000181a1a7208 */ /* 0x000fe40004000000 */
[----:B------:R-:W-:-:S02]  /*10440*/  @P1 LOP3.LUT R25, R13, 0x80000000, RZ, 0x3c, !PT ;  /* 0x800000000d191812 */ /* 0x000fc400078e3cff */
[----:B------:R-:W-:Y:S01]  /*10450*/  MOV R14, R28 ;  /* 0x0000001c000e7202 */ /* 0x000fe20000000f00 */
[----:B------:R-:W-:Y:S06]  /*10460*/  @!P2 BRA `(.L_x_606) ;  /* 0x000000000034a947 */ /* 0x000fec0003800000 */
[----:B------:R-:W-:Y:S01]  /*10470*/  FSETP.GEU.AND P2, PT, |R23|, 4.2275390625, PT ;  /* 0x408748001700780b */ /* 0x000fe20003f4e200 */
[C---:B------:R-:W-:Y:S02]  /*10480*/  DADD R14, R22.reuse, +INF ;  /* 0x7ff00000160e7429 */ /* 0x040fe40000000000 */
[----:B------:R-:W-:-:S08]  /*10490*/  DSETP.GEU.AND P0, PT, R22, RZ, PT ;  /* 0x000000ff1600722a */ /* 0x000fd00003f0e000 */
[----:B------:R-:W-:Y:S02]  /*104a0*/  FSEL R14, R14, RZ, P0 ;  /* 0x000000ff0e0e7208 */ /* 0x000fe40000000000 */
[----:B------:R-:W-:Y:S01]  /*104b0*/  @!P2 LEA.HI R7, R6, R6, RZ, 0x1 ;  /* 0x000000060607a211 */ /* 0x000fe200078f08ff */
[----:B------:R-:W-:Y:S01]  /*104c0*/  @!P2 IMAD.MOV.U32 R22, RZ, RZ, RZ ;  /* 0x000000ffff16a224 */ /* 0x000fe200078e00ff */
[----:B------:R-:W-:Y:S02]  /*104d0*/  FSEL R15, R15, RZ, P0 ;  /* 0x000000ff0f0f7208 */ /* 0x000fe40000000000 */
[----:B------:R-:W-:-:S05]  /*104e0*/  @!P2 SHF.R.S32.HI R7, RZ, 0x1, R7 ;  /* 0x00000001ff07a819 */ /* 0x000fca0000011407 */
[----:B------:R-:W-:Y:S02]  /*104f0*/  @!P2 IMAD.IADD R6, R6, 0x1, -R7 ;  /* 0x000000010606a824 */ /* 0x000fe400078e0a07 */
[----:B------:R-:W-:-:S03]  /*10500*/  @!P2 IMAD R7, R7, 0x100000, R29 ;  /* 0x001000000707a824 */ /* 0x000fc600078e021d */
[----:B------:R-:W-:Y:S01]  /*10510*/  @!P2 LEA R23, R6, 0x3ff00000, 0x14 ;  /* 0x3ff000000617a811 */ /* 0x000fe200078ea0ff */
[----:B------:R-:W-:-:S06]  /*10520*/  @!P2 IMAD.MOV.U32 R6, RZ, RZ, R28 ;  /* 0x000000ffff06a224 */ /* 0x000fcc00078e001c */
[----:B------:R-:W-:-:S11]  /*10530*/  @!P2 DMUL R14, R6, R22 ;  /* 0x00000016060ea228 */ /* 0x000fd60000000000 */
.L_x_606:
[----:B------:R-:W-:Y:S05]  /*10540*/  BSYNC.RECONVERGENT B0 ;  /* 0x0000000000007941 */ /* 0x000fea0003800200 */
.L_x_605:
[----:B------:R-:W-:Y:S01]  /*10550*/  IMAD.MOV.U32 R7, RZ, RZ, R27 ;  /* 0x000000ffff077224 */ /* 0x000fe200078e001b */
[----:B------:R-:W0:Y:S01]  /*10560*/  S2UR UR5, SR_CgaCtaId ;  /* 0x00000000000579c3 */ /* 0x000e220000008800 */
[----:B------:R-:W-:Y:S01]  /*10570*/  @P1 IMAD.MOV.U32 R13, RZ, RZ, R25 ;  /* 0x000000ffff0d1224 */ /* 0x000fe200078e0019 */
[----:B------:R-:W-:Y:S01]  /*10580*/  ISETP.NE.AND P0, PT, R0, RZ, PT ;  /* 0x000000ff0000720c */ /* 0x000fe20003f05270 */
[----:B------:R-:W-:Y:S01]  /*10590*/  IMAD.MOV.U32 R6, RZ, RZ, R26 ;  /* 0x000000ffff067224 */ /* 0x000fe200078e001a */
[----:B------:R-:W-:Y:S01]  /*105a0*/  @P1 LOP3.LUT R23, R7, 0x80000000, RZ, 0x3c, !PT ;  /* 0x8000000007171812 */ /* 0x000fe200078e3cff */
[----:B------:R-:W-:Y:S01]  /*105b0*/  UMOV UR4, 0x400 ;  /* 0x0000040000047882 */ /* 0x000fe20000000000 */
[----:B------:R-:W-:Y:S01]  /*105c0*/  BSSY.RECONVERGENT B2, `(.L_x_607) ;  /* 0x00001a4000027945 */ /* 0x000fe20003800200 */
[----:B------:R-:W-:Y:S02]  /*105d0*/  DMUL R12, R14, R12 ;  /* 0x0000000c0e0c7228 */ /* 0x000fe40000000000 */
[----:B------:R-:W-:-:S06]  /*105e0*/  @P1 IMAD.MOV.U32 R7, RZ, RZ, R23 ;  /* 0x000000ffff071224 */ /* 0x000fcc00078e0017 */
[----:B------:R-:W-:Y:S02]  /*105f0*/  DMUL R6, R14, R6 ;  /* 0x000000060e067228 */ /* 0x000fe40000000000 */
[----:B------:R-:W-:-:S06]  /*10600*/  DMUL R14, R10, R12 ;  /* 0x0000000c0a0e7228 */ /* 0x000fcc0000000000 */
[-C--:B------:R-:W-:Y:S01]  /*10610*/  DMUL R22, R10, R6.reuse ;  /* 0x000000060a167228 */ /* 0x080fe20000000000 */
[----:B0-----:R-:W-:Y:S01]  /*10620*/  ULEA UR4, UR5, UR4, 0x18 ;  /* 0x0000000405047291 */ /* 0x001fe2000f8ec0ff */
[----:B------:R-:W-:-:S05]  /*10630*/  DFMA R10, R8, R6, -R14 ;  /* 0x00000006080a722b */ /* 0x000fca000000080e */
[----:B------:R-:W-:Y:S01]  /*10640*/  LEA R6, R0, UR4, 0x4 ;  /* 0x0000000400067c11 */ /* 0x000fe2000f8e20ff */
[----:B------:R-:W-:Y:S01]  /*10650*/  DFMA R8, R8, R12, R22 ;  /* 0x0000000c0808722b */ /* 0x000fe20000000016 */
        /* <DEDUP_REMOVED lines=13> */
[----:B------:R-:W-:-:S08]  /*10730*/  DFMA R12, R12, R12, R12 ;  /* 0x0000000c0c0c722b */ /* 0x000fd0000000000c */
[----:B------:R-:W-:-:S08]  /*10740*/  DFMA R12, R4, R12, R4 ;  /* 0x0000000c040c722b */ /* 0x000fd00000000004 */
[----:B------:R-:W-:-:S08]  /*10750*/  DFMA R20, -|R18|, R12, 1 ;  /* 0x3ff000001214742b */ /* 0x000fd0000000030c */
[----:B------:R-:W-:Y:S02]  /*10760*/  DFMA R34, R12, R20, R12 ;  /* 0x000000140c22722b */ /* 0x000fe4000000000c */
[----:B------:R-:W-:Y:S01]  /*10770*/  DADD R12, RZ, R16 ;  /* 0x00000000ff0c7229 */ /* 0x000fe20000000010 */
[----:B------:R-:W-:Y:S10]  /*10780*/  @P0 BRA `(.L_x_610) ;  /* 0x0000000000180947 */ /* 0x000ff40003800000 */
[----:B------:R-:W-:Y:S01]  /*10790*/  LOP3.LUT R34, R33, 0x7fffffff, RZ, 0xc0, !PT ;  /* 0x7fffffff21227812 */ /* 0x000fe200078ec0ff */
[----:B------:R-:W-:Y:S01]  /*107a0*/  IMAD.MOV.U32 R36, RZ, RZ, R32 ;  /* 0x000000ffff247224 */ /* 0x000fe200078e0020 */
[----:B------:R-:W-:-:S03]  /*107b0*/  MOV R32, 0x107e0 ;  /* 0x000107e000207802 */ /* 0x000fc60000000f00 */
[----:B------:R-:W-:-:S07]  /*107c0*/  VIADD R34, R34, 0xfff00000 ;  /* 0xfff0000022227836 */ /* 0x000fce0000000000 */
[----:B------:R-:W-:Y:S05]  /*107d0*/  CALL.REL.NOINC `($__internal_6_$__cuda_sm20_dblrcp_rn_slowpath_v3) ;  /* 0x0000001c00907944 */ /* 0x000fea0003c00000 */
[----:B------:R-:W-:-:S07]  /*107e0*/  IMAD.MOV.U32 R35, RZ, RZ, R33 ;  /* 0x000000ffff237224 */ /* 0x000fce00078e0021 */
.L_x_610:
[----:B------:R-:W-:Y:S05]  /*107f0*/  BSYNC.RECONVERGENT B1 ;  /* 0x0000000000017941 */ /* 0x000fea0003800200 */
.L_x_609:
        /* <DEDUP_REMOVED lines=22> */
.L_x_612:
[----:B------:R-:W-:Y:S05]  /*10960*/  BSYNC.RECONVERGENT B1 ;  /* 0x0000000000017941 */ /* 0x000fea0003800200 */
.L_x_611:
        /* <DEDUP_REMOVED lines=30> */
.L_x_614:
[----:B------:R-:W-:Y:S05]  /*10b50*/  BSYNC.RECONVERGENT B3 ;  /* 0x0000000000037941 */ /* 0x000fea0003800200 */
.L_x_613:
        /* <DEDUP_REMOVED lines=33> */
[----:B------:R-:W-:Y:S01]  /*10d70*/  MOV R19, 0x3e21eea7 ;  /* 0x3e21eea700137802 */ /* 0x000fe20000000f00 */
[----:B------:R-:W-:Y:S02]  /*10d80*/  UMOV UR5, 0x3de5db65 ;  /* 0x3de5db6500057882 */ /* 0x000fe40000000000 */
        /* <DEDUP_REMOVED lines=74> */
.L_x_616:
[----:B------:R-:W-:Y:S05]  /*11230*/  BSYNC.RECONVERGENT B0 ;  /* 0x0000000000007941 */ /* 0x000fea0003800200 */
.L_x_615:
        /* <DEDUP_REMOVED lines=17> */
.L_x_608:
        /* <DEDUP_REMOVED lines=26> */
.L_x_619:
[----:B------:R-:W-:Y:S05]  /*114f0*/  BSYNC.RECONVERGENT B1 ;  /* 0x0000000000017941 */ /* 0x000fea0003800200 */
.L_x_618:
        /* <DEDUP_REMOVED lines=22> */
.L_x_621:
[----:B------:R-:W-:Y:S05]  /*11660*/  BSYNC.RECONVERGENT B1 ;  /* 0x0000000000017941 */ /* 0x000fea0003800200 */
.L_x_620:
        /* <DEDUP_REMOVED lines=30> */
.L_x_623:
[----:B------:R-:W-:Y:S05]  /*11850*/  BSYNC.RECONVERGENT B3 ;  /* 0x0000000000037941 */ /* 0x000fea0003800200 */
.L_x_622:
        /* <DEDUP_REMOVED lines=108> */
.L_x_625:
[----:B------:R-:W-:Y:S05]  /*11f20*/  BSYNC.RECONVERGENT B0 ;  /* 0x0000000000007941 */ /* 0x000fea0003800200 */
.L_x_624:
        /* <DEDUP_REMOVED lines=13> */
.L_x_617:
[----:B------:R-:W-:Y:S05]  /*12000*/  BSYNC.RECONVERGENT B2 ;  /* 0x0000000000027941 */ /* 0x000fea0003800200 */
.L_x_607:
[----:B------:R-:W2:Y:S01]  /*12010*/  LDCU UR4, c[0x0][0x360] ;  /* 0x00006c00ff0477ac */ /* 0x000ea20008000800 */
[----:B------:R-:W-:Y:S01]  /*12020*/  BAR.SYNC.DEFER_BLOCKING 0x0 ;  /* 0x0000000000007b1d */ /* 0x000fe20000010000 */
[----:B------:R-:W-:Y:S01]  /*12030*/  ISETP.NE.AND P1, PT, R0, RZ, PT ;  /* 0x000000ff0000720c */ /* 0x000fe20003f25270 */
[----:B--2---:R-:W-:-:S09]  /*12040*/  UISETP.GE.U32.AND UP0, UPT, UR4, 0x2, UPT ;  /* 0x000000020400788c */ /* 0x004fd2000bf06070 */
[----:B------:R-:W-:Y:S05]  /*12050*/  BRA.U !UP0, `(.L_x_626) ;  /* 0x0000000108347547 */ /* 0x000fea000b800000 */
[----:B------:R-:W-:-:S07]  /*12060*/  IMAD.U32 R2, RZ, RZ, UR4 ;  /* 0x00000004ff027e24 */ /* 0x000fce000f8e00ff */
.L_x_627:
        /* <DEDUP_REMOVED lines=12> */
.L_x_626:
[----:B------:R-:W-:Y:S05]  /*12130*/  @P1 EXIT ;  /* 0x000000000000194d */ /* 0x000fea0003800000 */
[----:B-1----:R-:W-:Y:S01]  /*12140*/  IMAD.U32 R12, RZ, RZ, UR6 ;  /* 0x00000006ff0c7e24 */ /* 0x002fe2000f8e00ff */
[----:B------:R-:W-:Y:S01]  /*12150*/  MOV R13, UR7 ;  /* 0x00000007000d7c02 */ /* 0x000fe20008000f00 */
[----:B------:R-:W-:Y:S01]  /*12160*/  IMAD.U32 R2, RZ, RZ, UR8 ;  /* 0x00000008ff027e24 */ /* 0x000fe2000f8e00ff */
[----:B------:R-:W1:Y:S03]  /*12170*/  LDCU.64 UR4, c[0x0][0x390] ;  /* 0x00007200ff0477ac */ /* 0x000e660008000a00 */
[----:B------:R-:W1:Y:S01]  /*12180*/  LDG.E.64 R4, desc[UR12][R12.64] ;  /* 0x0000000c0c047981 */ /* 0x000e62000c1e1b00 */
[----:B------:R-:W-:-:S06]  /*12190*/  IMAD.U32 R3, RZ, RZ, UR9 ;  /* 0x00000009ff037e24 */ /* 0x000fcc000f8e00ff */
[----:B------:R-:W5:Y:S01]  /*121a0*/  LDG.E.64 R2, desc[UR12][R2.64] ;  /* 0x0000000c02027981 */ /* 0x000f62000c1e1b00 */
[----:B--2---:R-:W-:Y:S02]  /*121b0*/  IMAD.MOV.U32 R6, RZ, RZ, 0x652b82fe ;  /* 0x652b82feff067424 */ /* 0x004fe400078e00ff */
[----:B------:R-:W-:Y:S01]  /*121c0*/  IMAD.MOV.U32 R7, RZ, RZ, 0x3ff71547 ;  /* 0x3ff71547ff077424 */ /* 0x000fe200078e00ff */
[----:B-1----:R-:W-:Y:S01]  /*121d0*/  DMUL R4, R4, -UR4 ;  /* 0x8000000404047c28 */ /* 0x002fe20008000000 */
        /* <DEDUP_REMOVED lines=56> */
.L_x_628:
        /* <DEDUP_REMOVED lines=8> */
[----:B------:R-:W-:Y:S01]  /*125e0*/  IMAD.U32 R4, RZ, RZ, UR4 ;  /* 0x00000004ff047e24 */ /* 0x000fe2000f8e00ff */
[----:B------:R-:W-:-:S05]  /*125f0*/  MOV R5, UR5 ;  /* 0x0000000500057c02 */ /* 0x000fca0008000f00 */
[----:B------:R-:W-:Y:S01]  /*12600*/  STG.E.64 desc[UR12][R4.64], R2 ;  /* 0x0000000204007986 */ /* 0x000fe2000c101b0c */
[----:B------:R-:W-:Y:S05]  /*12610*/  EXIT ;  /* 0x000000000000794d */ /* 0x000fea0003800000 */
        .weak           $__internal_6_$__cuda_sm20_dblrcp_rn_slowpath_v3
        .type           $__internal_6_$__cuda_sm20_dblrcp_rn_slowpath_v3,@function
        .size           $__internal_6_$__cuda_sm20_dblrcp_rn_slowpath_v3,($__internal_7_$__cuda_sm20_div_rn_f64_full - $__internal_6_$__cuda_sm20_dblrcp_rn_slowpath_v3)
$__internal_6_$__cuda_sm20_dblrcp_rn_slowpath_v3:
        /* <DEDUP_REMOVED lines=25> */
.L_x_632:
        /* <DEDUP_REMOVED lines=9> */
.L_x_630:
[----:B------:R-:W-:Y:S01]  /*12840*/  LOP3.LUT R39, R37, 0x80000, RZ, 0xfc, !PT ;  /* 0x0008000025277812 */ /* 0x000fe200078efcff */
[----:B------:R-:W-:-:S07]  /*12850*/  IMAD.MOV.U32 R38, RZ, RZ, R36 ;  /* 0x000000ffff267224 */ /* 0x000fce00078e0024 */
.L_x_631:
[----:B------:R-:W-:Y:S05]  /*12860*/  BSYNC.RECONVERGENT B0 ;  /* 0x0000000000007941 */ /* 0x000fea0003800200 */
.L_x_629:
[----:B------:R-:W-:Y:S02]  /*12870*/  IMAD.MOV.U32 R36, RZ, RZ, R32 ;  /* 0x000000ffff247224 */ /* 0x000fe400078e0020 */
[----:B------:R-:W-:Y:S02]  /*12880*/  IMAD.MOV.U32 R37, RZ, RZ, 0x0 ;  /* 0x00000000ff257424 */ /* 0x000fe400078e00ff */
[----:B------:R-:W-:Y:S02]  /*12890*/  IMAD.MOV.U32 R34, RZ, RZ, R38 ;  /* 0x000000ffff227224 */ /* 0x000fe400078e0026 */
[----:B------:R-:W-:Y:S01]  /*128a0*/  IMAD.MOV.U32 R33, RZ, RZ, R39 ;  /* 0x000000ffff217224 */ /* 0x000fe200078e0027 */
[----:B------:R-:W-:Y:S06]  /*128b0*/  RET.REL.NODEC R36 `(_Z8BatesCOSPddddS_S_PcbS_) ;  /* 0xfffffed424d07950 */ /* 0x000fec0003c3ffff */
        .weak           $__internal_7_$__cuda_sm20_div_rn_f64_full
        .type           $__internal_7_$__cuda_sm20_div_rn_f64_full,@function
        .size           $__internal_7_$__cuda_sm20_div_rn_f64_full,($__internal_8_$__cuda_sm20_dsqrt_rn_f64_mediumpath_v1 - $__internal_7_$__cuda_sm20_div_rn_f64_full)
$__internal_7_$__cuda_sm20_div_rn_f64_full:
[C---:B------:R-:W-:Y:S01]  /*128c0*/  FSETP.GEU.AND P1, PT, |R33|.reuse, 1.469367938527859385e-39, PT ;  /* 0x001000002100780b */ /* 0x040fe20003f2e200 */
[----:B------:R-:W-:Y:S01]  /*128d0*/  IMAD.MOV.U32 R38, RZ, RZ, R32 ;  /* 0x000000ffff267224 */ /* 0x000fe200078e0020 */
[----:B------:R-:W-:Y:S01]  /*128e0*/  LOP3.LUT R37, R33, 0x800fffff, RZ, 0xc0, !PT ;  /* 0x800fffff21257812 */ /* 0x000fe200078ec0ff */
[----:B------:R-:W-:Y:S01]  /*128f0*/  IMAD.MOV.U32 R39, RZ, RZ, R33 ;  /* 0x000000ffff277224 */ /* 0x000fe200078e0021 */
[----:B------:R-:W-:Y:S01]  /*12900*/  MOV R40, R32 ;  /* 0x0000002000287202 */ /* 0x000fe20000000f00 */
[----:B------:R-:W-:Y:S01]  /*12910*/  IMAD.MOV.U32 R53, RZ, RZ, R35 ;  /* 0x000000ffff357224 */ /* 0x000fe200078e0023 */
[----:B------:R-:W-:Y:S01]  /*12920*/  LOP3.LUT R41, R37, 0x3ff00000, RZ, 0xfc, !PT ;  /* 0x3ff0000025297812 */ /* 0x000fe200078efcff */
[----:B------:R-:W-:Y:S01]  /*12930*/  IMAD.MOV.U32 R42, RZ, RZ, 0x1 ;  /* 0x00000001ff2a7424 */ /* 0x000fe200078e00ff */
[----:B------:R-:W-:Y:S01]  /*12940*/  LOP3.LUT R37, R33, 0x7ff00000, RZ, 0xc0, !PT ;  /* 0x7ff0000021257812 */ /* 0x000fe200078ec0ff */
[----:B------:R-:W-:Y:S01]  /*12950*/  IMAD.MOV.U32 R33, RZ, RZ, 0x1ca00000 ;  /* 0x1ca00000ff217424 */ /* 0x000fe200078e00ff */
[C---:B------:R-:W-:Y:S01]  /*12960*/  FSETP.GEU.AND P2, PT, |R53|.reuse, 1.469367938527859385e-39, PT ;  /* 0x001000003500780b */ /* 0x040fe20003f4e200 */
[----:B------:R-:W-:Y:S01]  /*12970*/  IMAD.MOV.U32 R52, RZ, RZ, R36 ;  /* 0x000000ffff347224 */ /* 0x000fe200078e0024 */
[----:B------:R-:W-:Y:S01]  /*12980*/  LOP3.LUT R32, R53, 0x7ff00000, RZ, 0xc0, !PT ;  /* 0x7ff0000035207812 */ /* 0x000fe200078ec0ff */
[----:B------:R-:W-:Y:S01]  /*12990*/  @!P1 DMUL R40, R38, 8.98846567431157953865e+307 ;  /* 0x7fe0000026289828 */ /* 0x000fe20000000000 */
[----:B------:R-:W-:Y:S02]  /*129a0*/  BSSY.RECONVERGENT B0, `(.L_x_633) ;  /* 0x0000052000007945 */ /* 0x000fe40003800200 */
[----:B------:R-:W-:-:S03]  /*129b0*/  ISETP.GE.U32.AND P4, PT, R32, R37, PT ;  /* 0x000000252000720c */ /* 0x000fc60003f86070 */
[----:B------:R-:W0:Y:S01]  /*129c0*/  MUFU.RCP64H R43, R41 ;  /* 0x00000029002b7308 */ /* 0x000e220000001800 */
[----:B------:R-:W-:-:S03]  /*129d0*/  SEL R36, R33, 0x63400000, !P4 ;  /* 0x6340000021247807 */ /* 0x000fc60006000000 */
[----:B------:R-:W-:Y:S01]  /*129e0*/  @!P2 LOP3.LUT R35, R39, 0x7ff00000, RZ, 0xc0, !PT ;  /* 0x7ff000002723a812 */ /* 0x000fe200078ec0ff */
[----:B------:R-:W-:Y:S01]  /*129f0*/  @!P2 IMAD.MOV.U32 R66, RZ, RZ, RZ ;  /* 0x000000ffff42a224 */ /* 0x000fe200078e00ff */
[----:B------:R-:W-:Y:S02]  /*12a00*/  @!P1 LOP3.LUT R37, R41, 0x7ff00000, RZ, 0xc0, !PT ;  /* 0x7ff0000029259812 */ /* 0x000fe400078ec0ff */
[----:B------:R-:W-:-:S04]  /*12a10*/  @!P2 ISETP.GE.U32.AND P3, PT, R32, R35, PT ;  /* 0x000000232000a20c */ /* 0x000fc80003f66070 */
[----:B------:R-:W-:-:S04]  /*12a20*/  @!P2 SEL R35, R33, 0x63400000, !P3 ;  /* 0x634000002123a807 */ /* 0x000fc80005800000 */
[----:B------:R-:W-:Y:S01]  /*12a30*/  @!P2 LOP3.LUT R35, R35, 0x80000000, R53, 0xf8, !PT ;  /* 0x800000002323a812 */ /* 0x000fe200078ef835 */
[----:B0-----:R-:W-:-:S03]  /*12a40*/  DFMA R56, R42, -R40, 1 ;  /* 0x3ff000002a38742b */ /* 0x001fc60000000828 */
[----:B------:R-:W-:-:S05]  /*12a50*/  @!P2 LOP3.LUT R67, R35, 0x100000, RZ, 0xfc, !PT ;  /* 0x001000002343a812 */ /* 0x000fca00078efcff */
        /* <DEDUP_REMOVED lines=29> */
[----:B------:R-:W-:-:S09]  /*12c30*/  MOV R36, RZ ;  /* 0x000000ff00247202 */ /* 0x000fd20000000f00 */
        /* <DEDUP_REMOVED lines=16> */
.L_x_634:
        /* <DEDUP_REMOVED lines=17> */
.L_x_637:
[----:B------:R-:W-:Y:S01]  /*12e50*/  LOP3.LUT R33, R39, 0x80000, RZ, 0xfc, !PT ;  /* 0x0008000027217812 */ /* 0x000fe200078efcff */
[----:B------:R-:W-:-:S04]  /*12e60*/  IMAD.MOV.U32 R66, RZ, RZ, R38 ;  /* 0x000000ffff427224 */ /* 0x000fc800078e0026 */
[----:B------:R-:W-:Y:S01]  /*12e70*/  IMAD.MOV.U32 R67, RZ, RZ, R33 ;  /* 0x000000ffff437224 */ /* 0x000fe200078e0021 */
[----:B------:R-:W-:Y:S06]  /*12e80*/  BRA `(.L_x_635) ;  /* 0x00000000000c7947 */ /* 0x000fec0003800000 */
.L_x_636:
[----:B------:R-:W-:Y:S02]  /*12e90*/  LOP3.LUT R33, R53, 0x80000, RZ, 0xfc, !PT ;  /* 0x0008000035217812 */ /* 0x000fe400078efcff */
[----:B------:R-:W-:-:S03]  /*12ea0*/  MOV R66, R52 ;  /* 0x0000003400427202 */ /* 0x000fc60000000f00 */
[----:B------:R-:W-:-:S07]  /*12eb0*/  IMAD.MOV.U32 R67, RZ, RZ, R33 ;  /* 0x000000ffff437224 */ /* 0x000fce00078e0021 */
.L_x_635:
[----:B------:R-:W-:Y:S05]  /*12ec0*/  BSYNC.RECONVERGENT B0 ;  /* 0x0000000000007941 */ /* 0x000fea0003800200 */
.L_x_633:
[----:B------:R-:W-:Y:S02]  /*12ed0*/  IMAD.MOV.U32 R35, RZ, RZ, 0x0 ;  /* 0x00000000ff237424 */ /* 0x000fe400078e00ff */
[----:B------:R-:W-:Y:S02]  /*12ee0*/  IMAD.MOV.U32 R32, RZ, RZ, R66 ;  /* 0x000000ffff207224 */ /* 0x000fe400078e0042 */
[----:B------:R-:W-:Y:S01]  /*12ef0*/  IMAD.MOV.U32 R33, RZ, RZ, R67 ;  /* 0x000000ffff217224 */ /* 0x000fe200078e0043 */
[----:B------:R-:W-:Y:S06]  /*12f00*/  RET.REL.NODEC R34 `(_Z8BatesCOSPddddS_S_PcbS_) ;  /* 0xfffffed0223c7950 */ /* 0x000fec0003c3ffff */
        .weak           $__internal_8_$__cuda_sm20_dsqrt_rn_f64_mediumpath_v1
        .type           $__internal_8_$__cuda_sm20_dsqrt_rn_f64_mediumpath_v1,@function
        .size           $__internal_8_$__cuda_sm20_dsqrt_rn_f64_mediumpath_v1,($_Z8BatesCOSPddddS_S_PcbS_$__internal_accurate_pow - $__internal_8_$__cuda_sm20_dsqrt_rn_f64_mediumpath_v1)
$__internal_8_$__cuda_sm20_dsqrt_rn_f64_mediumpath_v1:
[----:B------:R-:W-:Y:S01]  /*12f10*/  ISETP.GE.U32.AND P0, PT, R32, -0x3400000, PT ;  /* 0xfcc000002000780c */ /* 0x000fe20003f06070 */
[----:B------:R-:W-:Y:S01]  /*12f20*/  BSSY.RECONVERGENT B1, `(.L_x_638) ;  /* 0x0000024000017945 */ /* 0x000fe20003800200 */
[----:B------:R-:W-:-:S11]  /*12f30*/  IMAD.MOV.U32 R41, RZ, RZ, R33 ;  /* 0x000000ffff297224 */ /* 0x000fd600078e0021 */
        /* <DEDUP_REMOVED lines=9> */
.L_x_639:
        /* <DEDUP_REMOVED lines=24> */
.L_x_641:
[----:B------:R-:W-:-:S11]  /*13150*/  DADD R32, R38, R38 ;  /* 0x0000000026207229 */ /* 0x000fd60000000026 */
.L_x_640:
[----:B------:R-:W-:Y:S05]  /*13160*/  BSYNC.RECONVERGENT B1 ;  /* 0x0000000000017941 */ /* 0x000fea0003800200 */
.L_x_638:
[----:B------:R-:W-:-:S04]  /*13170*/  IMAD.MOV.U32 R43, RZ, RZ, 0x0 ;  /* 0x00000000ff2b7424 */ /* 0x000fc800078e00ff */
[----:B------:R-:W-:Y:S05]  /*13180*/  RET.REL.NODEC R42 `(_Z8BatesCOSPddddS_S_PcbS_) ;  /* 0xfffffecc2a9c7950 */ /* 0x000fea0003c3ffff */
        .type           $_Z8BatesCOSPddddS_S_PcbS_$__internal_accurate_pow,@function
        .size           $_Z8BatesCOSPddddS_S_PcbS_$__internal_accurate_pow,($_Z8BatesCOSPddddS_S_PcbS_$__internal_trig_reduction_slowpathd - $_Z8BatesCOSPddddS_S_PcbS_$__internal_accurate_pow)
$_Z8BatesCOSPddddS_S_PcbS_$__internal_accurate_pow:
[----:B------:R-:W-:Y:S01]  /*13190*/  ISETP.GT.U32.AND P0, PT, R39, 0xfffff, PT ;  /* 0x000fffff2700780c */ /* 0x000fe20003f04070 */
[----:B------:R-:W-:Y:S01]  /*131a0*/  IMAD.MOV.U32 R32, RZ, RZ, R40 ;  /* 0x000000ffff207224 */ /* 0x000fe200078e0028 */
[----:B------:R-:W-:Y:S01]  /*131b0*/  UMOV UR10, 0x7d2cafe2 ;  /* 0x7d2cafe2000a7882 */ /* 0x000fe20000000000 */
[----:B------:R-:W-:Y:S01]  /*131c0*/  IMAD.MOV.U32 R33, RZ, RZ, R39 ;  /* 0x000000ffff217224 */ /* 0x000fe200078e0027 */
[----:B------:R-:W-:Y:S01]  /*131d0*/  UMOV UR11, 0x3eb0f5ff ;  /* 0x3eb0f5ff000b7882 */ /* 0x000fe20000000000 */
[----:B------:R-:W-:Y:S01]  /*131e0*/  IMAD.MOV.U32 R42, RZ, RZ, RZ ;  /* 0x000000ffff2a7224 */ /* 0x000fe200078e00ff */
[----:B------:R-:W-:Y:S01]  /*131f0*/  UMOV UR22, 0xfefa39ef ;  /* 0xfefa39ef00167882 */ /* 0x000fe20000000000 */
[----:B------:R-:W-:Y:S01]  /*13200*/  IMAD.MOV.U32 R36, RZ, RZ, 0x41ad3b5a ;  /* 0x41ad3b5aff247424 */ /* 0x000fe200078e00ff */
[----:B------:R-:W-:Y:S01]  /*13210*/  UMOV UR23, 0x3fe62e42 ;  /* 0x3fe62e4200177882 */ /* 0x000fe20000000000 */
[----:B------:R-:W-:-:S04]  /*13220*/  IMAD.MOV.U32 R37, RZ, RZ, 0x3ed0f5d2 ;  /* 0x3ed0f5d2ff257424 */ /* 0x000fc800078e00ff */
[----:B------:R-:W-:Y:S01]  /*13230*/  @!P0 DMUL R50, R32, 1.80143985094819840000e+16 ;  /* 0x4350000020328828 */ /* 0x000fe20000000000 */
[--C-:B------:R-:W-:Y:S01]  /*13240*/  IMAD.MOV.U32 R32, RZ, RZ, R39.reuse ;  /* 0x000000ffff207224 */ /* 0x100fe200078e0027 */
[----:B------:R-:W-:-:S08]  /*13250*/  SHF.R.U32.HI R39, RZ, 0x14, R39 ;  /* 0x00000014ff277819 */ /* 0x000fd00000011627 */
[----:B------:R-:W-:Y:S01]  /*13260*/  @!P0 IMAD.MOV.U32 R32, RZ, RZ, R51 ;  /* 0x000000ffff208224 */ /* 0x000fe200078e0033 */
[----:B------:R-:W-:Y:S01]  /*13270*/  @!P0 LEA.HI R39, R51, 0xffffffca, RZ, 0xc ;  /* 0xffffffca33278811 */ /* 0x000fe200078f60ff */
[----:B------:R-:W-:-:S03]  /*13280*/  @!P0 IMAD.MOV.U32 R40, RZ, RZ, R50 ;  /* 0x000000ffff288224 */ /* 0x000fc600078e0032 */
[----:B------:R-:W-:-:S04]  /*13290*/  LOP3.LUT R32, R32, 0x800fffff, RZ, 0xc0, !PT ;  /* 0x800fffff20207812 */ /* 0x000fc800078ec0ff */
[----:B------:R-:W-:-:S04]  /*132a0*/  LOP3.LUT R41, R32, 0x3ff00000, RZ, 0xfc, !PT ;  /* 0x3ff0000020297812 */ /* 0x000fc800078efcff */
[----:B------:R-:W-:-:S13]  /*132b0*/  ISETP.GE.U32.AND P1, PT, R41, 0x3ff6a09f, PT ;  /* 0x3ff6a09f2900780c */ /* 0x000fda0003f26070 */
        /* <DEDUP_REMOVED lines=34> */
[----:B------:R-:W-:Y:S01]  /*134e0*/  MOV R56, R42 ;  /* 0x0000002a00387202 */ /* 0x000fe20000000f00 */
[----:B------:R-:W-:Y:S02]  /*134f0*/  DFMA R52, R42, R36, R52 ;  /* 0x000000242a34722b */ /* 0x000fe40000000034 */
        /* <DEDUP_REMOVED lines=28> */
[C---:B------:R-:W-:Y:S02]  /*136c0*/  VIADD R36, R39.reuse, 0xfffffc01 ;  /* 0xfffffc0127247836 */ /* 0x040fe40000000000 */
[----:B------:R-:W-:Y:S02]  /*136d0*/  @P1 VIADD R36, R39, 0xfffffc02 ;  /* 0xfffffc0227241836 */ /* 0x000fe40000000000 */
[----:B------:R-:W-:-:S03]  /*136e0*/  IMAD.MOV.U32 R37, RZ, RZ, 0x43300000 ;  /* 0x43300000ff257424 */ /* 0x000fc600078e00ff */
[----:B------:R-:W-:Y:S01]  /*136f0*/  DADD R32, R42, R32 ;  /* 0x000000002a207229 */ /* 0x000fe20000000020 */
[----:B------:R-:W-:-:S06]  /*13700*/  LOP3.LUT R36, R36, 0x80000000, RZ, 0x3c, !PT ;  /* 0x8000000024247812 */ /* 0x000fcc00078e3cff */
[----:B------:R-:W-:Y:S01]  /*13710*/  DADD R40, R36, -UR10 ;  /* 0x8000000a24287e29 */ /* 0x000fe20008000000 */
[----:B------:R-:W-:Y:S01]  /*13720*/  UMOV UR10, 0xfefa39ef ;  /* 0xfefa39ef000a7882 */ /* 0x000fe20000000000 */
[----:B------:R-:W-:Y:S01]  /*13730*/  DADD R36, R34, R32 ;  /* 0x0000000022247229 */ /* 0x000fe20000000020 */
[----:B------:R-:W-:-:S07]  /*13740*/  UMOV UR11, 0x3fe62e42 ;  /* 0x3fe62e42000b7882 */ /* 0x000fce0000000000 */
[--C-:B------:R-:W-:Y:S01]  /*13750*/  DFMA R42, R40, UR10, R36.reuse ;  /* 0x0000000a282a7c2b */ /* 0x100fe20008000024 */
[----:B------:R-:W-:Y:S01]  /*13760*/  UMOV UR10, 0x3b39803f ;  /* 0x3b39803f000a7882 */ /* 0x000fe20000000000 */
[----:B------:R-:W-:Y:S01]  /*13770*/  DADD R34, R34, -R36 ;  /* 0x0000000022227229 */ /* 0x000fe20000000824 */
[----:B------:R-:W-:-:S05]  /*13780*/  UMOV UR11, 0x3c7abc9e ;  /* 0x3c7abc9e000b7882 */ /* 0x000fca0000000000 */
[----:B------:R-:W-:Y:S02]  /*13790*/  DFMA R46, R40, -UR22, R42 ;  /* 0x80000016282e7c2b */ /* 0x000fe4000800002a */
[----:B------:R-:W-:-:S06]  /*137a0*/  DADD R34, R32, R34 ;  /* 0x0000000020227229 */ /* 0x000fcc0000000022 */
[----:B------:R-:W-:-:S08]  /*137b0*/  DADD R46, -R36, R46 ;  /* 0x00000000242e7229 */ /* 0x000fd0000000012e */
[----:B------:R-:W-:-:S08]  /*137c0*/  DADD R34, R34, -R46 ;  /* 0x0000000022227229 */ /* 0x000fd0000000082e */
[----:B------:R-:W-:Y:S01]  /*137d0*/  DFMA R34, R40, UR10, R34 ;  /* 0x0000000a28227c2b */ /* 0x000fe20008000022 */
[----:B------:R-:W-:Y:S02]  /*137e0*/  USHF.L.U32 UR11, UR5, 0x1, URZ ;  /* 0x00000001050b7899 */ /* 0x000fe400080006ff */
[----:B------:R-:W-:Y:S02]  /*137f0*/  ULOP3.LUT UR10, UR5, 0xff0fffff, URZ, 0xc0, !UPT ;  /* 0xff0fffff050a7892 */ /* 0x000fe4000f8ec0ff */
[----:B------:R-:W-:-:S03]  /*13800*/  UISETP.GT.U32.AND UP0, UPT, UR11, -0x2000001, UPT ;  /* 0xfdffffff0b00788c */ /* 0x000fc6000bf04070 */
[----:B------:R-:W-:Y:S01]  /*13810*/  DADD R36, R42, R34 ;  /* 0x000000002a247229 */ /* 0x000fe20000000022 */
[----:B------:R-:W-:-:S03]  /*13820*/  USEL UR11, UR10, UR5, UP0 ;  /* 0x000000050a0b7287 */ /* 0x000fc60008000000 */
[----:B------:R-:W-:-:S04]  /*13830*/  UMOV UR10, UR4 ;  /* 0x00000004000a7c82 */ /* 0x000fc80008000000 */
[----:B------:R-:W-:Y:S02]  /*13840*/  DADD R42, R42, -R36 ;  /* 0x000000002a2a7229 */ /* 0x000fe40000000824 */
[----:B------:R-:W-:-:S06]  /*13850*/  DMUL R32, R36, UR10 ;  /* 0x0000000a24207c28 */ /* 0x000fcc0008000000 */
[----:B------:R-:W-:Y:S02]  /*13860*/  DADD R40, R34, R42 ;  /* 0x0000000022287229 */ /* 0x000fe4000000002a */
[----:B------:R-:W-:-:S08]  /*13870*/  DFMA R36, R36, UR10, -R32 ;  /* 0x0000000a24247c2b */ /* 0x000fd00008000820 */
[----:B------:R-:W-:Y:S01]  /*13880*/  DFMA R40, R40, UR10, R36 ;  /* 0x0000000a28287c2b */ /* 0x000fe20008000024 */
[----:B------:R-:W-:Y:S01]  /*13890*/  UMOV UR10, 0x3b39803f ;  /* 0x3b39803f000a7882 */ /* 0x000fe20000000000 */
[----:B------:R-:W-:Y:S01]  /*138a0*/  IMAD.MOV.U32 R36, RZ, RZ, 0x652b82fe ;  /* 0x652b82feff247424 */ /* 0x000fe200078e00ff */
[----:B------:R-:W-:Y:S01]  /*138b0*/  UMOV UR11, 0x3c7abc9e ;  /* 0x3c7abc9e000b7882 */ /* 0x000fe20000000000 */
[----:B------:R-:W-:-:S04]  /*138c0*/  IMAD.MOV.U32 R37, RZ, RZ, 0x3ff71547 ;  /* 0x3ff71547ff257424 */ /* 0x000fc800078e00ff */
[----:B------:R-:W-:-:S08]  /*138d0*/  DADD R34, R32, R40 ;  /* 0x0000000020227229 */ /* 0x000fd00000000028 */
[----:B------:R-:W-:Y:S02]  /*138e0*/  DFMA R36, R34, R36, 6.75539944105574400000e+15 ;  /* 0x433800002224742b */ /* 0x000fe40000000024 */
[----:B------:R-:W-:Y:S01]  /*138f0*/  FSETP.GEU.AND P0, PT, |R35|, 4.1917929649353027344, PT ;  /* 0x4086232b2300780b */ /* 0x000fe20003f0e200 */
[----:B------:R-:W-:-:S05]  /*13900*/  DADD R32, R32, -R34 ;  /* 0x0000000020207229 */ /* 0x000fca0000000822 */
[----:B------:R-:W-:-:S03]  /*13910*/  DADD R42, R36, -6.75539944105574400000e+15 ;  /* 0xc3380000242a7429 */ /* 0x000fc60000000000 */
[----:B------:R-:W-:-:S05]  /*13920*/  DADD R40, R40, R32 ;  /* 0x0000000028287229 */ /* 0x000fca0000000020 */
        /* <DEDUP_REMOVED lines=40> */
[----:B------:R-:W-:Y:S01]  /*13bb0*/  @!P1 LEA.HI R32, R36, R36, RZ, 0x1 ;  /* 0x0000002424209211 */ /* 0x000fe200078f08ff */
[----:B------:R-:W-:-:S03]  /*13bc0*/  @!P1 IMAD.MOV.U32 R34, RZ, RZ, R46 ;  /* 0x000000ffff229224 */ /* 0x000fc600078e002e */
[----:B------:R-:W-:Y:S02]  /*13bd0*/  @!P1 SHF.R.S32.HI R35, RZ, 0x1, R32 ;  /* 0x00000001ff239819 */ /* 0x000fe40000011420 */
[----:B------:R-:W-:-:S03]  /*13be0*/  FSEL R32, R42, RZ, P0 ;  /* 0x000000ff2a207208 */ /* 0x000fc60000000000 */
[----:B------:R-:W-:Y:S02]  /*13bf0*/  @!P1 IMAD.IADD R36, R36, 0x1, -R35 ;  /* 0x0000000124249824 */ /* 0x000fe400078e0a23 */
[----:B------:R-:W-:-:S03]  /*13c00*/  @!P1 IMAD R35, R35, 0x100000, R47 ;  /* 0x0010000023239824 */ /* 0x000fc600078e022f */
[----:B------:R-:W-:Y:S02]  /*13c10*/  @!P1 LEA R37, R36, 0x3ff00000, 0x14 ;  /* 0x3ff0000024259811 */ /* 0x000fe400078ea0ff */
[----:B------:R-:W-:-:S06]  /*13c20*/  @!P1 MOV R36, RZ ;  /* 0x000000ff00249202 */ /* 0x000fcc0000000f00 */
[----:B------:R-:W-:-:S11]  /*13c30*/  @!P1 DMUL R32, R34, R36 ;  /* 0x0000002422209228 */ /* 0x000fd60000000000 */
.L_x_642:
[----:B------:R-:W-:Y:S01]  /*13c40*/  DFMA R34, R40, R32, R32 ;  /* 0x000000202822722b */ /* 0x000fe20000000020 */
[----:B------:R-:W-:Y:S01]  /*13c50*/  IMAD.MOV.U32 R39, RZ, RZ, 0x0 ;  /* 0x00000000ff277424 */ /* 0x000fe200078e00ff */
[----:B------:R-:W-:-:S08]  /*13c60*/  DSETP.NEU.AND P0, PT, |R32|, +INF , PT ;  /* 0x7ff000002000742a */ /* 0x000fd00003f0d200 */
[----:B------:R-:W-:Y:S02]  /*13c70*/  FSEL R34, R32, R34, !P0 ;  /* 0x0000002220227208 */ /* 0x000fe40004000000 */
[----:B------:R-:W-:Y:S01]  /*13c80*/  FSEL R35, R33, R35, !P0 ;  /* 0x0000002321237208 */ /* 0x000fe20004000000 */
[----:B------:R-:W-:Y:S06]  /*13c90*/  RET.REL.NODEC R38 `(_Z8BatesCOSPddddS_S_PcbS_) ;  /* 0xfffffec026d87950 */ /* 0x000fec0003c3ffff */
        .type           $_Z8BatesCOSPddddS_S_PcbS_$__internal_trig_reduction_slowpathd,@function
        .size           $_Z8BatesCOSPddddS_S_PcbS_$__internal_trig_reduction_slowpathd,(.L_x_902 - $_Z8BatesCOSPddddS_S_PcbS_$__internal_trig_reduction_slowpathd)
$_Z8BatesCOSPddddS_S_PcbS_$__internal_trig_reduction_slowpathd:
        /* <DEDUP_REMOVED lines=20> */
[----:B------:R-:W-:Y:S01]  /*13de0*/  IMAD.MOV.U32 R37, RZ, RZ, RZ ;  /* 0x000000ffff257224 */ /* 0x000fe200078e00ff */
[----:B------:R-:W-:Y:S02]  /*13df0*/  CS2R R70, SRZ ;  /* 0x0000000000467805 */ /* 0x000fe4000001ff00 */
[----:B------:R-:W-:-:S07]  /*13e00*/  LOP3.LUT R38, R38, 0x80000000, RZ, 0xfc, !PT ;  /* 0x8000000026267812 */ /* 0x000fce00078efcff */
.L_x_647:
        /* <DEDUP_REMOVED lines=8> */
[----:B------:R-:W-:Y:S02]  /*13e90*/  VIADD R33, R33, 0x1 ;  /* 0x0000000121217836 */ /* 0x000fe40000000000 */
[----:B--2---:R-:W-:-:S04]  /*13ea0*/  IMAD.WIDE.U32 R42, P2, R68, R34, R42 ;  /* 0x00000022442a7225 */ /* 0x004fc8000784002a */
[----:B------:R-:W-:Y:S02]  /*13eb0*/  IMAD R39, R68, R38, RZ ;  /* 0x0000002644277224 */ /* 0x000fe400078e02ff */
[----:B------:R-:W-:Y:S02]  /*13ec0*/  IMAD R40, R69, R34, RZ ;  /* 0x0000002245287224 */ /* 0x000fe400078e02ff */
[----:B------:R-:W-:Y:S01]  /*13ed0*/  IMAD.MOV.U32 R70, RZ, RZ, R42 ;  /* 0x000000ffff467224 */ /* 0x000fe200078e002a */
[----:B------:R-:W-:Y:S01]  /*13ee0*/  IADD3 R39, P3, PT, R39, R43, RZ ;  /* 0x0000002b27277210 */ /* 0x000fe20007f7e0ff */
[----:B------:R-:W-:-:S03]  /*13ef0*/  IMAD.HI.U32 R41, R69, R38, RZ ;  /* 0x0000002645297227 */ /* 0x000fc600078e00ff */
[----:B------:R-:W-:Y:S01]  /*13f00*/  IADD3 R71, P4, PT, R40, R39, RZ ;  /* 0x0000002728477210 */ /* 0x000fe20007f9e0ff */
[----:B------:R-:W-:-:S04]  /*13f10*/  IMAD.HI.U32 R40, R68, R38, RZ ;  /* 0x0000002644287227 */ /* 0x000fc800078e00ff */
[----:B------:R-:W-:-:S04]  /*13f20*/  IMAD.HI.U32 R39, R69, R34, RZ ;  /* 0x0000002245277227 */ /* 0x000fc800078e00ff */
[----:B------:R-:W-:Y:S01]  /*13f30*/  IMAD.X R40, RZ, RZ, R40, P2 ;  /* 0x000000ffff287224 */ /* 0x000fe200010e0628 */
[----:B------:R-:W-:Y:S01]  /*13f40*/  ISETP.NE.AND P2, PT, R36, -0xf, PT ;  /* 0xfffffff12400780c */ /* 0x000fe20003f45270 */
[----:B------:R-:W-:Y:S02]  /*13f50*/  IMAD R42, R69, R38, RZ ;  /* 0x00000026452a7224 */ /* 0x000fe400078e02ff */
[----:B------:R-:W-:Y:S01]  /*13f60*/  IMAD R43, R37, 0x8, R1 ;  /* 0x00000008252b7824 */ /* 0x000fe200078e0201 */
[----:B------:R-:W-:Y:S01]  /*13f70*/  IADD3.X R39, P3, PT, R39, R40, RZ, P3, !PT ;  /* 0x0000002827277210 */ /* 0x000fe20001f7e4ff */
[----:B------:R-:W-:-:S03]  /*13f80*/  VIADD R37, R37, 0x1 ;  /* 0x0000000125257836 */ /* 0x000fc60000000000 */
[----:B------:R-:W-:Y:S01]  /*13f90*/  IADD3.X R42, P4, PT, R42, R39, RZ, P4, !PT ;  /* 0x000000272a2a7210 */ /* 0x000fe2000279e4ff */
[----:B------:R-:W-:Y:S01]  /*13fa0*/  IMAD.X R41, RZ, RZ, R41, P3 ;  /* 0x000000ffff297224 */ /* 0x000fe200018e0629 */
[----:B------:R0:W-:Y:S04]  /*13fb0*/  STL.64 [R43], R70 ;  /* 0x000000462b007387 */ /* 0x0001e80000100a00 */
[----:B------:R-:W-:Y:S01]  /*13fc0*/  IADD3.X R41, PT, PT, RZ, R41, RZ, P4, !PT ;  /* 0x00000029ff297210 */ /* 0x000fe200027fe4ff */
[----:B0-----:R-:W-:-:S04]  /*13fd0*/  IMAD.MOV.U32 R70, RZ, RZ, R42 ;  /* 0x000000ffff467224 */ /* 0x001fc800078e002a */
[----:B------:R-:W-:Y:S01]  /*13fe0*/  IMAD.MOV.U32 R71, RZ, RZ, R41 ;  /* 0x000000ffff477224 */ /* 0x000fe200078e0029 */
[----:B------:R-:W-:Y:S06]  /*13ff0*/  @P2 BRA `(.L_x_647) ;  /* 0xfffffffc00842947 */ /* 0x000fec000383ffff */
[----:B------:R-:W-:Y:S05]  /*14000*/  BSYNC.RECONVERGENT B1 ;  /* 0x0000000000017941 */ /* 0x000fea0003800200 */
.L_x_646:
[----:B------:R-:W-:-:S07]  /*14010*/  IMAD.MOV.U32 R33, RZ, RZ, R35 ;  /* 0x000000ffff217224 */ /* 0x000fce00078e0023 */
.L_x_645:
[----:B------:R-:W-:Y:S05]  /*14020*/  BSYNC.RECONVERGENT B0 ;  /* 0x0000000000007941 */ /* 0x000fea0003800200 */
.L_x_644:
[----:B------:R-:W-:Y:S01]  /*14030*/  LOP3.LUT P2, R57, R57, 0x3f, RZ, 0xc0, !PT ;  /* 0x0000003f39397812 */ /* 0x000fe2000784c0ff */
        /* <DEDUP_REMOVED lines=10> */
[--C-:B---3--:R-:W-:Y:S02]  /*140e0*/  @P2 SHF.R.U32.HI R37, RZ, 0x1, R33.reuse ;  /* 0x00000001ff252819 */ /* 0x108fe40000011621 */
[C---:B------:R-:W-:Y:S02]  /*140f0*/  @P2 SHF.R.U64 R38, R32.reuse, 0x1, R33 ;  /* 0x0000000120262819 */ /* 0x040fe40000001221 */
[----:B------:R-:W-:Y:S02]  /*14100*/  @P2 SHF.L.U32 R40, R32, R57, RZ ;  /* 0x0000003920282219 */ /* 0x000fe400000006ff */
[----:B------:R-:W-:-:S02]  /*14110*/  @P2 SHF.R.U64 R41, R41, R36, R43 ;  /* 0x0000002429292219 */ /* 0x000fc4000000122b */
[-C--:B------:R-:W-:Y:S02]  /*14120*/  @P2 SHF.L.U64.HI R39, R32, R57.reuse, R33 ;  /* 0x0000003920272219 */ /* 0x080fe40000010221 */
[-C--:B0-----:R-:W-:Y:S02]  /*14130*/  @P2 SHF.R.U32.HI R42, RZ, R36.reuse, R43 ;  /* 0x00000024ff2a2219 */ /* 0x081fe4000001162b */
[----:B----4-:R-:W-:Y:S02]  /*14140*/  @P2 SHF.L.U32 R43, R34, R57, RZ ;  /* 0x00000039222b2219 */ /* 0x010fe400000006ff */
[----:B------:R-:W-:Y:S02]  /*14150*/  @P2 SHF.R.U64 R38, R38, R36, R37 ;  /* 0x0000002426262219 */ /* 0x000fe40000001225 */
[----:B------:R-:W-:Y:S02]  /*14160*/  @P2 LOP3.LUT R32, R40, R41, RZ, 0xfc, !PT ;  /* 0x0000002928202212 */ /* 0x000fe400078efcff */
[----:B------:R-:W-:-:S02]  /*14170*/  @P2 LOP3.LUT R33, R39, R42, RZ, 0xfc, !PT ;  /* 0x0000002a27212212 */ /* 0x000fc400078efcff */
[----:B------:R-:W-:Y:S02]  /*14180*/  @P2 SHF.L.U64.HI R57, R34, R57, R35 ;  /* 0x0000003922392219 */ /* 0x000fe40000010223 */
[----:B------:R-:W-:Y:S02]  /*14190*/  @P2 LOP3.LUT R34, R43, R38, RZ, 0xfc, !PT ;  /* 0x000000262b222212 */ /* 0x000fe400078efcff */
[----:B------:R-:W-:Y:S01]  /*141a0*/  @P2 SHF.R.U32.HI R38, RZ, R36, R37 ;  /* 0x00000024ff262219 */ /* 0x000fe20000011625 */
[C---:B------:R-:W-:Y:S01]  /*141b0*/  IMAD.SHL.U32 R36, R32.reuse, 0x4, RZ ;  /* 0x0000000420247824 */ /* 0x040fe200078e00ff */
        /* <DEDUP_REMOVED lines=35> */
.L_x_649:
[----:B------:R-:W-:Y:S05]  /*143f0*/  BSYNC.RECONVERGENT B0 ;  /* 0x0000000000007941 */ /* 0x000fea0003800200 */
.L_x_648:
[----:B------:R-:W-:Y:S01]  /*14400*/  IMAD.WIDE.U32 R42, R38, 0x2168c235, RZ ;  /* 0x2168c235262a7825 */ /* 0x000fe200078e00ff */
[----:B------:R-:W-:-:S03]  /*14410*/  SHF.R.U32.HI R35, RZ, 0x1e, R35 ;  /* 0x0000001eff237819 */ /* 0x000fc60000011623 */
[----:B------:R-:W-:Y:S01]  /*14420*/  IMAD.MOV.U32 R41, RZ, RZ, RZ ;  /* 0x000000ffff297224 */ /* 0x000fe200078e00ff */
[----:B------:R-:W-:Y:S01]  /*14430*/  MOV R40, R43 ;  /* 0x0000002b00287202 */ /* 0x000fe20000000f00 */
[----:B------:R-:W-:Y:S01]  /*14440*/  IMAD.HI.U32 R32, R37, -0x36f0255e, RZ ;  /* 0xc90fdaa225207827 */ /* 0x000fe200078e00ff */
[----:B------:R-:W-:Y:S02]  /*14450*/  IADD3 RZ, P3, PT, R42, R42, RZ ;  /* 0x0000002a2aff7210 */ /* 0x000fe40007f7e0ff */
[----:B------:R-:W-:Y:S01]  /*14460*/  LEA.HI R34, R34, R35, RZ, 0x1 ;  /* 0x0000002322227211 */ /* 0x000fe200078f08ff */
        /* <DEDUP_REMOVED lines=10> */
[----:B------:R-:W-:Y:S01]  /*14510*/  IMAD.X R32, R37, 0x1, R37, P4 ;  /* 0x0000000125207824 */ /* 0x000fe200020e0625 */
[----:B------:R-:W-:Y:S02]  /*14520*/  LOP3.LUT P5, R38, R53, 0x80000000, RZ, 0xc0, !PT ;  /* 0x8000000035267812 */ /* 0x000fe400078ac0ff */
[----:B------:R-:W-:Y:S02]  /*14530*/  SEL R36, R36, R39, P3 ;  /* 0x0000002724247207 */ /* 0x000fe40001800000 */
[----:B------:R-:W-:Y:S02]  /*14540*/  SEL R32, R32, R37, P3 ;  /* 0x0000002520207207 */ /* 0x000fe40001800000 */
[----:B------:R-:W-:Y:S02]  /*14550*/  IADD3 R37, P4, PT, R36, 0x1, RZ ;  /* 0x0000000124257810 */ /* 0x000fe40007f9e0ff */
[----:B------:R-:W-:-:S03]  /*14560*/  @!P2 LOP3.LUT R38, R38, 0x80000000, RZ, 0x3c, !PT ;  /* 0x800000002626a812 */ /* 0x000fc600078e3cff */
[----:B------:R-:W-:Y:S01]  /*14570*/  IMAD.X R36, RZ, RZ, R32, P4 ;  /* 0x000000ffff247224 */ /* 0x000fe200020e0620 */
[----:B------:R-:W-:Y:S01]  /*14580*/  SEL R32, RZ, 0xffffffff, !P3 ;  /* 0xffffffffff207807 */ /* 0x000fe20005800000 */
[----:B------:R-:W-:-:S03]  /*14590*/  @P5 IMAD.MOV R34, RZ, RZ, -R34 ;  /* 0x000000ffff225224 */ /* 0x000fc600078e0a22 */
[----:B------:R-:W-:Y:S01]  /*145a0*/  SHF.R.U64 R37, R37, 0xa, R36 ;  /* 0x0000000a25257819 */ /* 0x000fe20000001224 */
[----:B------:R-:W-:-:S03]  /*145b0*/  IMAD.IADD R32, R32, 0x1, -R33 ;  /* 0x0000000120207824 */ /* 0x000fc600078e0a21 */
[----:B------:R-:W-:Y:S01]  /*145c0*/  IADD3 R37, P4, PT, R37, 0x1, RZ ;  /* 0x0000000125257810 */ /* 0x000fe20007f9e0ff */
[----:B------:R-:W-:-:S03]  /*145d0*/  IMAD.SHL.U32 R32, R32, 0x100000, RZ ;  /* 0x0010000020207824 */ /* 0x000fc600078e00ff */
[----:B------:R-:W-:-:S04]  /*145e0*/  LEA.HI.X R36, R36, RZ, RZ, 0x16, P4 ;  /* 0x000000ff24247211 */ /* 0x000fc800020fb4ff */
[--C-:B------:R-:W-:Y:S02]  /*145f0*/  SHF.R.U64 R37, R37, 0x1, R36.reuse ;  /* 0x0000000125257819 */ /* 0x100fe40000001224 */
[----:B------:R-:W-:Y:S02]  /*14600*/  SHF.R.U32.HI R33, RZ, 0x1, R36 ;  /* 0x00000001ff217819 */ /* 0x000fe40000011624 */
[----:B------:R-:W-:-:S04]  /*14610*/  IADD3 R36, P3, P4, RZ, RZ, R37 ;  /* 0x000000ffff247210 */ /* 0x000fc80007c7e025 */
[----:B------:R-:W-:-:S04]  /*14620*/  IADD3.X R33, PT, PT, R32, 0x3fe00000, R33, P3, P4 ;  /* 0x3fe0000020217810 */ /* 0x000fc80001fe8421 */
[----:B------:R-:W-:-:S07]  /*14630*/  LOP3.LUT R53, R33, R38, RZ, 0xfc, !PT ;  /* 0x0000002621357212 */ /* 0x000fce00078efcff */
.L_x_643:
[----:B------:R-:W-:Y:S02]  /*14640*/  IMAD.MOV.U32 R37, RZ, RZ, R53 ;  /* 0x000000ffff257224 */ /* 0x000fe400078e0035 */
[----:B------:R-:W-:-:S04]  /*14650*/  IMAD.MOV.U32 R53, RZ, RZ, 0x0 ;  /* 0x00000000ff357424 */ /* 0x000fc800078e00ff */
[----:B------:R-:W-:Y:S05]  /*14660*/  RET.REL.NODEC R52 `(_Z8BatesCOSPddddS_S_PcbS_) ;  /* 0xfffffeb834647950 */ /* 0x000fea0003c3ffff */
.L_x_650:
        /* <DEDUP_REMOVED lines=9> */
.L_x_902:


//--------------------- .text._Z9HestonCOSPddddS_S_PcbS_ --------------------------
	.section	.text._Z9HestonCOSPddddS_S_PcbS_,"ax",@progbits
	.align	128
        .global         _Z9HestonCOSPddddS_S_PcbS_
        .type           _Z9HestonCOSPddddS_S_PcbS_,@function
        .size           _Z9HestonCOSPddddS_S_PcbS_,(.L_x_907 - _Z9HestonCOSPddddS_S_PcbS_)
        .other          _Z9HestonCOSPddddS_S_PcbS_,@"STO_CUDA_ENTRY STV_DEFAULT"
_Z9HestonCOSPddddS_S_PcbS_:
.text._Z9HestonCOSPddddS_S_PcbS_:
        /* <DEDUP_REMOVED lines=15> */
[----:B-----5:R-:W-:Y:S01]  /*00f0*/  DADD R2, R36, R36 ;  /* 0x0000000024027229 */ /* 0x020fe20000000024 */
[----:B------:R-:W-:Y:S01]  /*0100*/  IMAD.MOV.U32 R4, RZ, RZ, 0x1 ;  /* 0x00000001ff047424 */ /* 0x000fe200078e00ff */
[----:B------:R-:W-:-:S04]  /*0110*/  DFMA R26, R22, R22, R6 ;  /* 0x00000016161a722b */ /* 0x000fc80000000006 */
[----:B------:R-:W0:Y:S06]  /*0120*/  MUFU.RCP64H R5, R3 ;  /* 0x0000000300057308 */ /* 0x000e2c0000001800 */
        /* <DEDUP_REMOVED lines=16> */
[----:B------:R-:W-:Y:S05]  /*0230*/  CALL.REL.NOINC `($__internal_10_$__cuda_sm20_div_rn_f64_full) ;  /* 0x0000010c00447944 */ /* 0x000fea0003c00000 */
.L_x_652:
[----:B------:R-:W-:Y:S02]  /*0240*/  IMAD.MOV.U32 R6, RZ, RZ, R24 ;  /* 0x000000ffff067224 */ /* 0x000fe400078e0018 */
[----:B------:R-:W-:-:S07]  /*0250*/  IMAD.MOV.U32 R7, RZ, RZ, R25 ;  /* 0x000000ffff077224 */ /* 0x000fce00078e0019 */
.L_x_651:
        /* <DEDUP_REMOVED lines=12> */
[----:B------:R-:W-:Y:S01]  /*0320*/  DADD R24, R36, -UR16 ;  /* 0x8000001024187e29 */ /* 0x000fe20008000000 */
        /* <DEDUP_REMOVED lines=47> */
[----:B------:R-:W-:Y:S01]  /*0620*/  LEA R15, R4, R3, 0x14 ;  /* 0x00000003040f7211 */ /* 0x000fe200078ea0ff */
[----:B------:R-:W-:-:S04]  /*0630*/  IMAD.MOV.U32 R14, RZ, RZ, R2 ;  /* 0x000000ffff0e7224 */ /* 0x000fc800078e0002 */
        /* <DEDUP_REMOVED lines=16> */
.L_x_654:
[----:B------:R-:W-:Y:S05]  /*0740*/  BSYNC.RECONVERGENT B0 ;  /* 0x0000000000007941 */ /* 0x000fea0003800200 */
.L_x_653:
        /* <DEDUP_REMOVED lines=17> */
.L_x_656:
[----:B------:R-:W-:Y:S05]  /*0860*/  BSYNC.RECONVERGENT B1 ;  /* 0x0000000000017941 */ /* 0x000fea0003800200 */
.L_x_655:
[----:B------:R-:W-:Y:S01]  /*0870*/  DMUL R16, R6, -2 ;  /* 0xc000000006107828 */ /* 0x000fe20000000000 */
[----:B------:R-:W0:Y:S01]  /*0880*/  LDCU.64 UR4, c[0x0][0x390] ;  /* 0x00007200ff0477ac */ /* 0x000e220008000a00 */
[----:B------:R-:W-:Y:S01]  /*0890*/  IMAD.MOV.U32 R18, RZ, RZ, 0x652b82fe ;  /* 0x652b82feff127424 */ /* 0x000fe200078e00ff */
[----:B------:R-:W-:Y:S01]  /*08a0*/  BSSY.RECONVERGENT B0, `(.L_x_657) ;  /* 0x0000019000007945 */ /* 0x000fe20003800200 */
[----:B------:R-:W-:Y:S01]  /*08b0*/  IMAD.MOV.U32 R19, RZ, RZ, 0x3ff71547 ;  /* 0x3ff71547ff137424 */ /* 0x000fe200078e00ff */
[----:B------:R-:W-:Y:S01]  /*08c0*/  MOV R30, R14 ;  /* 0x0000000e001e7202 */ /* 0x000fe20000000f00 */
[----:B------:R-:W-:Y:S02]  /*08d0*/  IMAD.MOV.U32 R28, RZ, RZ, R14 ;  /* 0x000000ffff1c7224 */ /* 0x000fe400078e000e */
[----:B------:R-:W-:Y:S01]  /*08e0*/  DMUL R16, R16, UR18 ;  /* 0x0000001210107c28 */ /* 0x000fe20008000000 */
[--C-:B------:R-:W-:Y:S02]  /*08f0*/  IMAD.MOV.U32 R29, RZ, RZ, R15.reuse ;  /* 0x000000ffff1d7224 */ /* 0x100fe400078e000f */
[----:B------:R-:W-:-:S05]  /*0900*/  IMAD.MOV.U32 R31, RZ, RZ, R15 ;  /* 0x000000ffff1f7224 */ /* 0x000fca00078e000f */
        /* <DEDUP_REMOVED lines=18> */
.L_x_658:
[----:B------:R-:W-:Y:S05]  /*0a30*/  BSYNC.RECONVERGENT B0 ;  /* 0x0000000000007941 */ /* 0x000fea0003800200 */
.L_x_657:
        /* <DEDUP_REMOVED lines=15> */
.L_x_660:
[----:B------:R-:W-:Y:S05]  /*0b30*/  BSYNC.RECONVERGENT B0 ;  /* 0x0000000000007941 */ /* 0x000fea0003800200 */
.L_x_659:
[----:B------:R-:W-:Y:S01]  /*0b40*/  UMOV UR4, 0xfefa39ef ;  /* 0xfefa39ef00047882 */ /* 0x000fe20000000000 */
[----:B------:R-:W-:Y:S01]  /*0b50*/  UMOV UR5, 0x3fe62e42 ;  /* 0x3fe62e4200057882 */ /* 0x000fe20000000000 */
[----:B------:R-:W-:Y:S01]  /*0b60*/  DMUL R42, R22, 4 ;  /* 0x40100000162a7828 */ /* 0x000fe20000000000 */
[----:B------:R-:W-:Y:S01]  /*0b70*/  FSETP.GEU.AND P1, PT, |R17|, 4.1917929649353027344, PT ;  /* 0x4086232b1100780b */ /* 0x000fe20003f2e200 */
[----:B------:R-:W-:Y:S01]  /*0b80*/  DFMA R32, R26, -UR4, R16 ;  /* 0x800000041a207c2b */ /* 0x000fe20008000010 */
[----:B------:R-:W-:Y:S01]  /*0b90*/  UMOV UR4, 0x3b39803f ;  /* 0x3b39803f00047882 */ /* 0x000fe20000000000 */
[----:B------:R-:W-:Y:S01]  /*0ba0*/  UMOV UR5, 0x3c7abc9e ;  /* 0x3c7abc9e00057882 */ /* 0x000fe20000000000 */
[----:B------:R-:W-:Y:S01]  /*0bb0*/  DMUL R44, R6, 8 ;  /* 0x40200000062c7828 */ /* 0x000fe20000000000 */
[----:B------:R-:W-:Y:S01]  /*0bc0*/  BSSY.RECONVERGENT B0, `(.L_x_661) ;  /* 0x000004a000007945 */ /* 0x000fe20003800200 */
[----:B------:R-:W-:-:S03]  /*0bd0*/  DADD R48, R36, R36 ;  /* 0x0000000024307229 */ /* 0x000fc60000000024 */
        /* <DEDUP_REMOVED lines=23> */
[----:B------:R-:W-:Y:S01]  /*0d50*/  DMUL R34, R22, R32 ;  /* 0x0000002016227228 */ /* 0x000fe20000000000 */
[----:B------:R-:W-:Y:S01]  /*0d60*/  UMOV UR5, 0x3fa55555 ;  /* 0x3fa5555500057882 */ /* 0x000fe20000000000 */
[----:B------:R-:W-:Y:S02]  /*0d70*/  DADD R32, -R30, 1 ;  /* 0x3ff000001e207429 */ /* 0x000fe40000000100 */
[----:B------:R-:W-:Y:S02]  /*0d80*/  DMUL R30, R22, UR18 ;  /* 0x00000012161e7c28 */ /* 0x000fe40008000000 */
[----:B------:R-:W-:Y:S01]  /*0d90*/  DFMA R38, R26, R38, UR4 ;  /* 0x000000041a267e2b */ /* 0x000fe20008000026 */
[----:B------:R-:W-:Y:S01]  /*0da0*/  UMOV UR4, 0x55555511 ;  /* 0x5555551100047882 */ /* 0x000fe20000000000 */
[----:B------:R-:W-:-:S02]  /*0db0*/  UMOV UR5, 0x3fc55555 ;  /* 0x3fc5555500057882 */ /* 0x000fc40000000000 */
[----:B------:R-:W-:Y:S01]  /*0dc0*/  DMUL R40, R32, R34 ;  /* 0x0000002220287228 */ /* 0x000fe20000000000 */
[----:B------:R-:W-:Y:S01]  /*0dd0*/  IMAD.U32 R32, RZ, RZ, UR16 ;  /* 0x00000010ff207e24 */ /* 0x000fe2000f8e00ff */
[----:B------:R-:W-:Y:S02]  /*0de0*/  MOV R33, UR17 ;  /* 0x0000001100217c02 */ /* 0x000fe40008000f00 */
[----:B------:R-:W-:Y:S01]  /*0df0*/  DFMA R38, R26, R38, UR4 ;  /* 0x000000041a267e2b */ /* 0x000fe20008000026 */
[----:B------:R-:W-:Y:S01]  /*0e00*/  UMOV UR4, 0xb ;  /* 0x0000000b00047882 */ /* 0x000fe20000000000 */
[----:B------:R-:W-:Y:S01]  /*0e10*/  UMOV UR5, 0x3fe00000 ;  /* 0x3fe0000000057882 */ /* 0x000fe20000000000 */
[----:B------:R-:W-:Y:S02]  /*0e20*/  DMUL R34, R30, R6 ;  /* 0x000000061e227228 */ /* 0x000fe40000000000 */
[----:B------:R-:W-:Y:S02]  /*0e30*/  DMUL R32, R32, 8 ;  /* 0x4020000020207828 */ /* 0x000fe40000000000 */
[----:B------:R-:W-:-:S02]  /*0e40*/  DFMA R30, R8, R44, -R42 ;  /* 0x0000002c081e722b */ /* 0x000fc4000000082a */
[----:B------:R-:W-:Y:S01]  /*0e50*/  DFMA R46, R26, R38, UR4 ;  /* 0x000000041a2e7e2b */ /* 0x000fe20008000026 */
[----:B------:R-:W-:Y:S01]  /*0e60*/  IMAD.U32 R42, RZ, RZ, UR16 ;  /* 0x00000010ff2a7e24 */ /* 0x000fe2000f8e00ff */
[----:B------:R-:W-:Y:S01]  /*0e70*/  DMUL R34, R34, R28 ;  /* 0x0000001c22227228 */ /* 0x000fe20000000000 */
[----:B------:R-:W-:Y:S01]  /*0e80*/  IMAD.U32 R43, RZ, RZ, UR17 ;  /* 0x00000011ff2b7e24 */ /* 0x000fe2000f8e00ff */
[----:B------:R-:W-:Y:S02]  /*0e90*/  DFMA R38, R36, 16, -R32 ;  /* 0x403000002426782b */ /* 0x000fe40000000820 */
[----:B------:R-:W-:Y:S02]  /*0ea0*/  DMUL R32, R12, 8 ;  /* 0x402000000c207828 */ /* 0x000fe40000000000 */
[----:B------:R-:W-:Y:S02]  /*0eb0*/  DFMA R50, R26, R46, 1 ;  /* 0x3ff000001a32742b */ /* 0x000fe4000000002e */
[----:B------:R-:W-:-:S02]  /*0ec0*/  DMUL R44, R22, R22 ;  /* 0x00000016162c7228 */ /* 0x000fc40000000000 */
[----:B------:R-:W-:Y:S02]  /*0ed0*/  DMUL R46, R6, 4 ;  /* 0x40100000062e7828 */ /* 0x000fe40000000000 */
[----:B------:R-:W-:Y:S02]  /*0ee0*/  DMUL R28, R32, R6 ;  /* 0x00000006201c7228 */ /* 0x000fe40000000000 */
[----:B------:R-:W-:Y:S02]  /*0ef0*/  DFMA R50, R26, R50, 1 ;  /* 0x3ff000001a32742b */ /* 0x000fe40000000032 */
[----:B------:R-:W-:Y:S02]  /*0f00*/  DMUL R40, R40, R38 ;  /* 0x0000002628287228 */ /* 0x000fe40000000000 */
[----:B------:R0:W1:Y:S01]  /*0f10*/  MUFU.RCP64H R27, R29 ;  /* 0x0000001d001b7308 */ /* 0x0000620000001800 */
[----:B------:R-:W-:Y:S01]  /*0f20*/  R2UR UR20, R44 ;  /* 0x000000002c1472ca */ /* 0x000fe200000e0000 */
[----:B------:R-:W-:Y:S01]  /*0f30*/  DADD R38, -R36, UR16 ;  /* 0x0000001024267e29 */ /* 0x000fe20008000100 */
[----:B------:R-:W-:Y:S01]  /*0f40*/  R2UR UR21, R45 ;  /* 0x000000002d1572ca */ /* 0x000fe200000e0000 */
[----:B------:R-:W-:-:S02]  /*0f50*/  DMUL R46, R8, R46 ;  /* 0x0000002e082e7228 */ /* 0x000fc40000000000 */
[----:B------:R-:W-:Y:S01]  /*0f60*/  DADD R42, R42, UR16 ;  /* 0x000000102a2a7e29 */ /* 0x000fe20008000000 */
[----:B------:R-:W-:Y:S02]  /*0f70*/  IMAD R45, R18, 0x100000, R51 ;  /* 0x00100000122d7824 */ /* 0x000fe400078e0233 */
[----:B------:R-:W-:Y:S01]  /*0f80*/  IMAD.MOV.U32 R44, RZ, RZ, R50 ;  /* 0x000000ffff2c7224 */ /* 0x000fe200078e0032 */
[----:B0-----:R-:W-:Y:S08]  /*0f90*/  @!P1 BRA `(.L_x_662) ;  /* 0x0000000000309947 */ /* 0x001ff00003800000 */
        /* <DEDUP_REMOVED lines=12> */
.L_x_662:
[----:B------:R-:W-:Y:S05]  /*1060*/  BSYNC.RECONVERGENT B0 ;  /* 0x0000000000007941 */ /* 0x000fea0003800200 */
.L_x_661:
        /* <DEDUP_REMOVED lines=19> */
.L_x_664:
[----:B------:R-:W-:Y:S05]  /*11a0*/  BSYNC.RECONVERGENT B0 ;  /* 0x0000000000007941 */ /* 0x000fea0003800200 */
.L_x_663:
[----:B------:R-:W-:Y:S01]  /*11b0*/  DFMA R16, R16, R18, -7 ;  /* 0xc01c00001010742b */ /* 0x000fe20000000012 */
[----:B------:R-:W-:Y:S01]  /*11c0*/  VIADD R26, R29, 0x300402 ;  /* 0x003004021d1a7836 */ /* 0x000fe20000000000 */
[----:B------:R-:W-:Y:S01]  /*11d0*/  DMUL R48, R48, R6 ;  /* 0x0000000630307228 */ /* 0x000fe20000000000 */
[----:B------:R-:W-:Y:S01]  /*11e0*/  BSSY.RECONVERGENT B0, `(.L_x_665) ;  /* 0x0000020000007945 */ /* 0x000fe20003800200 */
[----:B------:R-:W-:Y:S02]  /*11f0*/  DFMA R46, -R22, R46, UR20 ;  /* 0x00000014162e7e2b */ /* 0x000fe4000800012e */
[----:B------:R-:W-:Y:S02]  /*1200*/  DADD R18, R36, -R42 ;  /* 0x0000000024127229 */ /* 0x000fe4000000082a */
[----:B------:R-:W-:Y:S02]  /*1210*/  DMUL R50, R34, R38 ;  /* 0x0000002622327228 */ /* 0x000fe40000000000 */
[----:B------:R-:W-:-:S02]  /*1220*/  DMUL R16, R36, R16 ;  /* 0x0000001024107228 */ /* 0x000fc40000000000 */
[----:B-1----:R-:W-:Y:S02]  /*1230*/  DFMA R34, -R28, R26, 1 ;  /* 0x3ff000001c22742b */ /* 0x002fe4000000011a */
[----:B------:R-:W-:Y:S02]  /*1240*/  DFMA R46, R12, 4, R46 ;  /* 0x401000000c2e782b */ /* 0x000fe4000000002e */
[----:B------:R-:W-:Y:S02]  /*1250*/  DFMA R30, R50, R30, R40 ;  /* 0x0000001e321e722b */ /* 0x000fe40000000028 */
[----:B------:R-:W-:Y:S02]  /*1260*/  DMUL R48, R48, UR18 ;  /* 0x0000001230307c28 */ /* 0x000fe40008000000 */
        /* <DEDUP_REMOVED lines=23> */
.L_x_666:
[----:B------:R-:W-:Y:S05]  /*13e0*/  BSYNC.RECONVERGENT B0 ;  /* 0x0000000000007941 */ /* 0x000fea0003800200 */
.L_x_665:
        /* <DEDUP_REMOVED lines=9> */
[----:B------:R-:W-:-:S03]  /*1480*/  MOV R24, 0x14b0 ;  /* 0x000014b000187802 */ /* 0x000fc60000000f00 */
[----:B------:R-:W-:-:S07]  /*1490*/  VIADD R26, R26, 0xfff00000 ;  /* 0xfff000001a1a7836 */ /* 0x000fce0000000000 */
[----:B------:R-:W-:Y:S05]  /*14a0*/  CALL.REL.NOINC `($__internal_9_$__cuda_sm20_dblrcp_rn_slowpath_v3) ;  /* 0x000000f800007944 */ /* 0x000fea0003c00000 */
[----:B------:R-:W-:-:S07]  /*14b0*/  IMAD.MOV.U32 R27, RZ, RZ, R25 ;  /* 0x000000ffff1b7224 */ /* 0x000fce00078e0019 */
.L_x_668:
[----:B------:R-:W-:Y:S05]  /*14c0*/  BSYNC.RECONVERGENT B1 ;  /* 0x0000000000017941 */ /* 0x000fea0003800200 */
.L_x_667:
        /* <DEDUP_REMOVED lines=19> */
[----:B------:R-:W-:Y:S01]  /*1600*/  IMAD.MOV.U32 R26, RZ, RZ, R10 ;  /* 0x000000ffff1a7224 */ /* 0x000fe200078e000a */
[----:B------:R-:W-:Y:S01]  /*1610*/  MOV R25, R5 ;  /* 0x0000000500197202 */ /* 0x000fe20000000f00 */
[----:B------:R-:W-:Y:S01]  /*1620*/  IMAD.MOV.U32 R27, RZ, RZ, R11 ;  /* 0x000000ffff1b7224 */ /* 0x000fe200078e000b */
[----:B------:R-:W-:-:S07]  /*1630*/  MOV R34, 0x1650 ;  /* 0x0000165000227802 */ /* 0x000fce0000000f00 */
[----:B------:R-:W-:Y:S05]  /*1640*/  CALL.REL.NOINC `($__internal_11_$__cuda_sm20_dsqrt_rn_f64_mediumpath_v1) ;  /* 0x000000fc00d47944 */ /* 0x000fea0003c00000 */
[----:B------:R-:W-:Y:S02]  /*1650*/  IMAD.MOV.U32 R2, RZ, RZ, R24 ;  /* 0x000000ffff027224 */ /* 0x000fe400078e0018 */
[----:B------:R-:W-:-:S07]  /*1660*/  IMAD.MOV.U32 R3, RZ, RZ, R25 ;  /* 0x000000ffff037224 */ /* 0x000fce00078e0019 */
.L_x_670:
[----:B------:R-:W-:Y:S05]  /*1670*/  BSYNC.RECONVERGENT B0 ;  /* 0x0000000000007941 */ /* 0x000fea0003800200 */
.L_x_669:
        /* <DEDUP_REMOVED lines=29> */
[----:B------:R-:W-:Y:S05]  /*1850*/  CALL.REL.NOINC `($__internal_10_$__cuda_sm20_div_rn_f64_full) ;  /* 0x000000f400bc7944 */ /* 0x000fea0003c00000 */
.L_x_671:
[----:B------:R-:W-:Y:S01]  /*1860*/  ISETP.GT.AND P0, PT, R25, 0xfffff, PT ;  /* 0x000fffff1900780c */ /* 0x000fe20003f04270 */
[----:B------:R-:W-:Y:S01]  /*1870*/  IMAD.MOV.U32 R2, RZ, RZ, R24 ;  /* 0x000000ffff027224 */ /* 0x000fe200078e0018 */
[----:B------:R-:W-:Y:S01]  /*1880*/  BSSY.RECONVERGENT B0, `(.L_x_672) ;  /* 0x0000051000007945 */ /* 0x000fe20003800200 */
        /* <DEDUP_REMOVED lines=26> */
[----:B------:R-:W-:-:S04]  /*1a30*/  DADD R14, R2, 1 ;  /* 0x3ff00000020e7429 */ /* 0x000fc80000000000 */
[----:B------:R-:W-:Y:S01]  /*1a40*/  DADD R24, R24, -UR10 ;  /* 0x8000000a18187e29 */ /* 0x000fe20008000000 */
[----:B------:R-:W-:Y:S01]  /*1a50*/  UMOV UR10, 0xfefa39ef ;  /* 0xfefa39ef000a7882 */ /* 0x000fe20000000000 */
[----:B------:R-:W0:Y:S01]  /*1a60*/  MUFU.RCP64H R17, R15 ;  /* 0x0000000f00117308 */ /* 0x000e220000001800 */
[----:B------:R-:W-:Y:S01]  /*1a70*/  UMOV UR11, 0x3fe62e42 ;  /* 0x3fe62e42000b7882 */ /* 0x000fe20000000000 */
[----:B0-----:R-:W-:-:S08]  /*1a80*/  DFMA R4, -R14, R16, 1 ;  /* 0x3ff000000e04742b */ /* 0x001fd00000000110 */
[----:B------:R-:W-:Y:S02]  /*1a90*/  DFMA R18, R4, R4, R4 ;  /* 0x000000040412722b */ /* 0x000fe40000000004 */
[----:B------:R-:W-:-:S06]  /*1aa0*/  DADD R4, R2, -1 ;  /* 0xbff0000002047429 */ /* 0x000fcc0000000000 */
        /* <DEDUP_REMOVED lines=40> */
.L_x_673:
[----:B------:R-:W-:Y:S01]  /*1d30*/  IMAD.MOV.U32 R4, RZ, RZ, 0x0 ;  /* 0x00000000ff047424 */ /* 0x000fe200078e00ff */
[----:B------:R-:W-:Y:S01]  /*1d40*/  LOP3.LUT P0, RZ, R3, 0x7fffffff, RZ, 0xc0, !PT ;  /* 0x7fffffff03ff7812 */ /* 0x000fe2000780c0ff */
[----:B------:R-:W-:-:S06]  /*1d50*/  IMAD.MOV.U32 R5, RZ, RZ, 0x7ff00000 ;  /* 0x7ff00000ff057424 */ /* 0x000fcc00078e00ff */
[----:B------:R-:W-:-:S10]  /*1d60*/  DFMA R4, R2, R4, +INF ;  /* 0x7ff000000204742b */ /* 0x000fd40000000004 */
[----:B------:R-:W-:Y:S02]  /*1d70*/  FSEL R14, R4, RZ, P0 ;  /* 0x000000ff040e7208 */ /* 0x000fe40000000000 */
[----:B------:R-:W-:-:S07]  /*1d80*/  FSEL R15, R5, -QNAN , P0 ;  /* 0xfff00000050f7808 */ /* 0x000fce0000000000 */
.L_x_674:
[----:B------:R-:W-:Y:S05]  /*1d90*/  BSYNC.RECONVERGENT B0 ;  /* 0x0000000000007941 */ /* 0x000fea0003800200 */
.L_x_672:
        /* <DEDUP_REMOVED lines=36> */
[----:B------:R-:W-:Y:S05]  /*1fe0*/  CALL.REL.NOINC `($__internal_10_$__cuda_sm20_div_rn_f64_full) ;  /* 0x000000ec00d87944 */ /* 0x000fea0003c00000 */
[----:B------:R-:W-:Y:S02]  /*1ff0*/  IMAD.MOV.U32 R18, RZ, RZ, R24 ;  /* 0x000000ffff127224 */ /* 0x000fe400078e0018 */
[----:B------:R-:W-:-:S07]  /*2000*/  IMAD.MOV.U32 R19, RZ, RZ, R25 ;  /* 0x000000ffff137224 */ /* 0x000fce00078e0019 */
.L_x_677:
[----:B------:R-:W-:Y:S05]  /*2010*/  BSYNC.RECONVERGENT B1 ;  /* 0x0000000000017941 */ /* 0x000fea0003800200 */
.L_x_676:
[----:B------:R-:W-:Y:S01]  /*2020*/  DADD R48, -RZ, |R18| ;  /* 0x00000000ff307229 */ /* 0x000fe20000000512 */
[----:B------:R-:W-:Y:S09]  /*2030*/  BSSY.RECONVERGENT B0, `(.L_x_678) ;  /* 0x0000004000007945 */ /* 0x000ff20003800200 */
[----:B------:R-:W-:Y:S01]  /*2040*/  IMAD.MOV.U32 R44, RZ, RZ, R48 ;  /* 0x000000ffff2c7224 */ /* 0x000fe200078e0030 */
[----:B------:R-:W-:-:S07]  /*2050*/  MOV R48, 0x2070 ;  /* 0x0000207000307802 */ /* 0x000fce0000000f00 */
[----:B------:R-:W-:Y:S05]  /*2060*/  CALL.REL.NOINC `($_Z9HestonCOSPddddS_S_PcbS_$__internal_accurate_pow) ;  /* 0x000000f400ec7944 */ /* 0x000fea0003c00000 */
[----:B------:R-:W-:Y:S05]  /*2070*/  BSYNC.RECONVERGENT B0 ;  /* 0x0000000000007941 */ /* 0x000fea0003800200 */
.L_x_678:
        /* <DEDUP_REMOVED lines=29> */
.L_x_680:
[----:B------:R-:W-:Y:S05]  /*2250*/  BSYNC.RECONVERGENT B0 ;  /* 0x0000000000007941 */ /* 0x000fea0003800200 */
.L_x_679:
[----:B------:R-:W-:Y:S04]  /*2260*/  BSSY.RECONVERGENT B1, `(.L_x_681) ;  /* 0x0000009000017945 */ /* 0x000fe80003800200 */
[----:B------:R-:W-:Y:S05]  /*2270*/  @P2 BRA P3, `(.L_x_682) ;  /* 0x00000000001c2947 */ /* 0x000fea0001800000 */
[----:B------:R-:W-:Y:S01]  /*2280*/  IMAD.MOV.U32 R27, RZ, RZ, R29 ;  /* 0x000000ffff1b7224 */ /* 0x000fe200078e001d */
[----:B------:R-:W-:Y:S01]  /*2290*/  MOV R26, 0x22d0 ;  /* 0x000022d0001a7802 */ /* 0x000fe20000000f00 */
[----:B------:R-:W-:Y:S02]  /*22a0*/  IMAD.MOV.U32 R24, RZ, RZ, R4 ;  /* 0x000000ffff187224 */ /* 0x000fe400078e0004 */
[----:B------:R-:W-:-:S07]  /*22b0*/  IMAD.MOV.U32 R25, RZ, RZ, R5 ;  /* 0x000000ffff197224 */ /* 0x000fce00078e0005 */
[----:B------:R-:W-:Y:S05]  /*22c0*/  CALL.REL.NOINC `($__internal_10_$__cuda_sm20_div_rn_f64_full) ;  /* 0x000000ec00207944 */ /* 0x000fea0003c00000 */
[----:B------:R-:W-:Y:S01]  /*22d0*/  MOV R2, R24 ;  /* 0x0000001800027202 */ /* 0x000fe20000000f00 */
[----:B------:R-:W-:-:S07]  /*22e0*/  IMAD.MOV.U32 R3, RZ, RZ, R25 ;  /* 0x000000ffff037224 */ /* 0x000fce00078e0019 */
.L_x_682:
[----:B------:R-:W-:Y:S05]  /*22f0*/  BSYNC.RECONVERGENT B1 ;  /* 0x0000000000017941 */ /* 0x000fea0003800200 */
.L_x_681:
        /* <DEDUP_REMOVED lines=25> */
[----:B------:R-:W-:Y:S05]  /*2490*/  CALL.REL.NOINC `($_Z9HestonCOSPddddS_S_PcbS_$__internal_trig_reduction_slowpathd) ;  /* 0x000000fc00a07944 */ /* 0x000fea0003c00000 */
[----:B------:R-:W-:Y:S02]  /*24a0*/  IMAD.MOV.U32 R42, RZ, RZ, R26 ;  /* 0x000000ffff2a7224 */ /* 0x000fe400078e001a */
[----:B------:R-:W-:-:S07]  /*24b0*/  IMAD.MOV.U32 R43, RZ, RZ, R27 ;  /* 0x000000ffff2b7224 */ /* 0x000fce00078e001b */
.L_x_686:
[----:B------:R-:W-:Y:S05]  /*24c0*/  BSYNC.RECONVERGENT B3 ;  /* 0x0000000000037941 */ /* 0x000fea0003800200 */
.L_x_685:
[----:B------:R-:W-:-:S07]  /*24d0*/  VIADD R48, R25, 0x1 ;  /* 0x0000000119307836 */ /* 0x000fce0000000000 */
.L_x_684:
[----:B------:R-:W-:Y:S05]  /*24e0*/  BSYNC.RECONVERGENT B2 ;  /* 0x0000000000027941 */ /* 0x000fea0003800200 */
.L_x_683:
        /* <DEDUP_REMOVED lines=13> */
[----:B------:R-:W-:Y:S01]  /*25c0*/  MOV R49, 0x3da8ff83 ;  /* 0x3da8ff8300317802 */ /* 0x000fe20000000f00 */
[----:B------:R-:W-:Y:S01]  /*25d0*/  IMAD.MOV.U32 R51, RZ, RZ, 0x3e928af3 ;  /* 0x3e928af3ff337424 */ /* 0x000fe200078e00ff */
[----:B------:R-:W-:Y:S01]  /*25e0*/  FSETP.GEU.AND P2, PT, |R13|, 4.1917929649353027344, PT ;  /* 0x4086232b0d00780b */ /* 0x000fe20003f4e200 */
[----:B------:R-:W-:Y:S01]  /*25f0*/  DFMA R40, R12, R40, 6.75539944105574400000e+15 ;  /* 0x433800000c28742b */ /* 0x000fe20000000028 */
[----:B------:R-:W-:Y:S01]  /*2600*/  IMAD.MOV.U32 R52, RZ, RZ, 0x20fd8164 ;  /* 0x20fd8164ff347424 */ /* 0x000fe200078e00ff */
[----:B------:R-:W-:Y:S06]  /*2610*/  BSSY.RECONVERGENT B0, `(.L_x_687) ;  /* 0x0000052000007945 */ /* 0x000fec0003800200 */
        /* <DEDUP_REMOVED lines=60> */
[----:B------:R-:W-:-:S05]  /*29e0*/  FFMA R30, RZ, R5, R39 ;  /* 0x00000005ff1e7223 */ /* 0x000fca0000000027 */
[----:B------:R-:W-:-:S03]  /*29f0*/  FSETP.GT.AND P4, PT, |R30|, 1.469367938527859385e-39, PT ;  /* 0x001000001e00780b */ /* 0x000fc60003f84200 */
[----:B------:R-:W-:Y:S01]  /*2a00*/  FSEL R32, R24, R42, !P1 ;  /* 0x0000002a18207208 */ /* 0x000fe20004800000 */
[----:B------:R-:W-:Y:S01]  /*2a10*/  IMAD.MOV.U32 R42, RZ, RZ, R28 ;  /* 0x000000ffff2a7224 */ /* 0x000fe200078e001c */
[----:B------:R-:W-:Y:S01]  /*2a20*/  FSEL R33, R25, R43, !P1 ;  /* 0x0000002b19217208 */ /* 0x000fe20004800000 */
[----:B------:R-:W-:Y:S01]  /*2a30*/  IMAD R43, R40, 0x100000, R29 ;  /* 0x00100000282b7824 */ /* 0x000fe200078e021d */
[----:B------:R-:W-:-:S04]  /*2a40*/  LOP3.LUT P1, RZ, R48, 0x2, RZ, 0xc0, !PT ;  /* 0x0000000230ff7812 */ /* 0x000fc8000782c0ff */
        /* <DEDUP_REMOVED lines=14> */
.L_x_688:
[----:B------:R-:W-:Y:S05]  /*2b30*/  BSYNC.RECONVERGENT B0 ;  /* 0x0000000000007941 */ /* 0x000fea0003800200 */
.L_x_687:
        /* <DEDUP_REMOVED lines=8> */
[----:B------:R-:W-:Y:S05]  /*2bc0*/  CALL.REL.NOINC `($__internal_10_$__cuda_sm20_div_rn_f64_full) ;  /* 0x000000e000e07944 */ /* 0x000fea0003c00000 */
[----:B------:R-:W-:Y:S02]  /*2bd0*/  IMAD.MOV.U32 R38, RZ, RZ, R24 ;  /* 0x000000ffff267224 */ /* 0x000fe400078e0018 */
[----:B------:R-:W-:-:S07]  /*2be0*/  IMAD.MOV.U32 R39, RZ, RZ, R25 ;  /* 0x000000ffff277224 */ /* 0x000fce00078e0019 */
.L_x_690:
[----:B------:R-:W-:Y:S05]  /*2bf0*/  BSYNC.RECONVERGENT B1 ;  /* 0x0000000000017941 */ /* 0x000fea0003800200 */
.L_x_689:
        /* <DEDUP_REMOVED lines=26> */
[----:B------:R-:W-:Y:S01]  /*2da0*/  MOV R40, R26 ;  /* 0x0000001a00287202 */ /* 0x000fe20000000f00 */
[----:B------:R-:W-:-:S07]  /*2db0*/  IMAD.MOV.U32 R41, RZ, RZ, R27 ;  /* 0x000000ffff297224 */ /* 0x000fce00078e001b */
.L_x_694:
[----:B------:R-:W-:Y:S05]  /*2dc0*/  BSYNC.RECONVERGENT B3 ;  /* 0x0000000000037941 */ /* 0x000fea0003800200 */
.L_x_693:
[----:B------:R-:W-:-:S07]  /*2dd0*/  VIADD R46, R25, 0x1 ;  /* 0x00000001192e7836 */ /* 0x000fce0000000000 */
.L_x_692:
[----:B------:R-:W-:Y:S05]  /*2de0*/  BSYNC.RECONVERGENT B2 ;  /* 0x0000000000027941 */ /* 0x000fea0003800200 */
.L_x_691:
        /* <DEDUP_REMOVED lines=53> */
[----:B------:R-:W-:Y:S02]  /*3140*/  DFMA R52, R44, R52, UR10 ;  /* 0x0000000a2c347e2b */ /* 0x000fe40008000034 */
        /* <DEDUP_REMOVED lines=10> */
[----:B------:R-:W-:Y:S01]  /*31f0*/  DFMA R40, R44, R52, 1 ;  /* 0x3ff000002c28742b */ /* 0x000fe20000000034 */
[----:B------:R-:W-:Y:S01]  /*3200*/  LOP3.LUT P2, RZ, R46, 0x2, RZ, 0xc0, !PT ;  /* 0x000000022eff7812 */ /* 0x000fe2000784c0ff */
[----:B------:R-:W-:-:S03]  /*3210*/  @!P0 IMAD.MOV.U32 R46, RZ, RZ, RZ ;  /* 0x000000ffff2e8224 */ /* 0x000fc600078e00ff */
[----:B------:R-:W-:-:S03]  /*3220*/  DADD R24, RZ, -R26 ;  /* 0x00000000ff187229 */ /* 0x000fc6000000081a */
[----:B------:R-:W-:Y:S02]  /*3230*/  DFMA R40, R44, R40, 1 ;  /* 0x3ff000002c28742b */ /* 0x000fe40000000028 */
[----:B------:R-:W-:-:S05]  /*3240*/  @!P0 DMUL R44, RZ, R2 ;  /* 0x00000002ff2c8228 */ /* 0x000fca0000000000 */
        /* <DEDUP_REMOVED lines=25> */
[----:B------:R-:W-:Y:S01]  /*33e0*/  IMAD.MOV.U32 R46, RZ, RZ, R25 ;  /* 0x000000ffff2e7224 */ /* 0x000fe200078e0019 */
[----:B------:R-:W-:Y:S01]  /*33f0*/  MOV R44, R26 ;  /* 0x0000001a002c7202 */ /* 0x000fe20000000f00 */
[----:B------:R-:W-:-:S07]  /*3400*/  IMAD.MOV.U32 R45, RZ, RZ, R27 ;  /* 0x000000ffff2d7224 */ /* 0x000fce00078e001b */
.L_x_696:
[----:B------:R-:W-:Y:S05]  /*3410*/  BSYNC.RECONVERGENT B2 ;  /* 0x0000000000027941 */ /* 0x000fea0003800200 */
.L_x_695:
        /* <DEDUP_REMOVED lines=56> */
[----:B------:R-:W-:Y:S02]  /*37a0*/  IMAD.MOV.U32 R44, RZ, RZ, R26 ;  /* 0x000000ffff2c7224 */ /* 0x000fe400078e001a */
[----:B------:R-:W-:-:S07]  /*37b0*/  IMAD.MOV.U32 R45, RZ, RZ, R27 ;  /* 0x000000ffff2d7224 */ /* 0x000fce00078e001b */
.L_x_698:
[----:B------:R-:W-:Y:S05]  /*37c0*/  BSYNC.RECONVERGENT B2 ;  /* 0x0000000000027941 */ /* 0x000fea0003800200 */
.L_x_697:
        /* <DEDUP_REMOVED lines=12> */
[----:B------:R-:W-:-:S02]  /*3890*/  ISETP.NE.U32.AND P2, PT, R43, 0x1, PT ;  /* 0x000000012b00780c */ /* 0x000fc40003f45070 */
[----:B------:R-:W-:Y:S02]  /*38a0*/  MOV R43, 0x3da8ff83 ;  /* 0x3da8ff83002b7802 */ /* 0x000fe40000000f00 */
        /* <DEDUP_REMOVED lines=32> */
[----:B------:R-:W-:Y:S05]  /*3ab0*/  CALL.REL.NOINC `($__internal_9_$__cuda_sm20_dblrcp_rn_slowpath_v3) ;  /* 0x000000d0007c7944 */ /* 0x000fea0003c00000 */
[----:B------:R-:W-:Y:S02]  /*3ac0*/  IMAD.MOV.U32 R28, RZ, RZ, R26 ;  /* 0x000000ffff1c7224 */ /* 0x000fe400078e001a */
[----:B------:R-:W-:-:S07]  /*3ad0*/  IMAD.MOV.U32 R29, RZ, RZ, R25 ;  /* 0x000000ffff1d7224 */ /* 0x000fce00078e0019 */
.L_x_700:
[----:B------:R-:W-:Y:S05]  /*3ae0*/  BSYNC.RECONVERGENT B1 ;  /* 0x0000000000017941 */ /* 0x000fea0003800200 */
.L_x_699:
[----:B------:R-:W-:Y:S01]  /*3af0*/  DSETP.NEU.AND P2, PT, R18, 1, PT ;  /* 0x3ff000001200742a */ /* 0x000fe20003f4d000 */
[----:B------:R-:W-:Y:S05]  /*3b00*/  BSSY.RECONVERGENT B2, `(.L_x_701) ;  /* 0x0000093000027945 */ /* 0x000fea0003800200 */
[----:B------:R-:W-:Y:S02]  /*3b10*/  FSEL R16, R28, RZ, P2 ;  /* 0x000000ff1c107208 */ /* 0x000fe40001000000 */
[----:B------:R-:W-:Y:S02]  /*3b20*/  FSEL R17, R29, 1.75, P2 ;  /* 0x3fe000001d117808 */ /* 0x000fe40001000000 */
[----:B------:R-:W-:-:S04]  /*3b30*/  ISETP.NE.AND P2, PT, R0, RZ, PT ;  /* 0x000000ff0000720c */ /* 0x000fc80003f45270 */
[----:B------:R-:W-:Y:S01]  /*3b40*/  DMUL R40, R40, R16 ;  /* 0x0000001028287228 */ /* 0x000fe20000000000 */
[----:B------:R-:W-:Y:S02]  /*3b50*/  IMAD.MOV.U32 R16, RZ, RZ, R12 ;  /* 0x000000ffff107224 */ /* 0x000fe400078e000c */
[----:B------:R-:W-:-:S06]  /*3b60*/  IMAD.MOV.U32 R17, RZ, RZ, R13 ;  /* 0x000000ffff117224 */ /* 0x000fcc00078e000d */
[----:B------:R-:W-:Y:S05]  /*3b70*/  @!P2 BRA `(.L_x_702) ;  /* 0x00000008002ca947 */ /* 0x000fea0003800000 */
[----:B------:R-:W-:Y:S01]  /*3b80*/  BSSY.RECONVERGENT B3, `(.L_x_703) ;  /* 0x000001b000037945 */ /* 0x000fe20003800200 */
[----:B------:R-:W-:Y:S01]  /*3b90*/  @!P0 DMUL R34, RZ, R2 ;  /* 0x00000002ff228228 */ /* 0x000fe20000000000 */
[----:B------:R-:W-:Y:S02]  /*3ba0*/  @!P0 IMAD.MOV.U32 R32, RZ, RZ, RZ ;  /* 0x000000ffff208224 */ /* 0x000fe400078e00ff */
[----:B------:R-:W-:Y:S08]  /*3bb0*/  @!P0 BRA `(.L_x_704) ;  /* 0x00000000005c8947 */ /* 0x000ff00003800000 */
        /* <DEDUP_REMOVED lines=23> */
.L_x_704:
[----:B------:R-:W-:Y:S05]  /*3d30*/  BSYNC.RECONVERGENT B3 ;  /* 0x0000000000037941 */ /* 0x000fea0003800200 */
.L_x_703:
        /* <DEDUP_REMOVED lines=56> */
.L_x_706:
[----:B------:R-:W-:Y:S05]  /*40c0*/  BSYNC.RECONVERGENT B3 ;  /* 0x0000000000037941 */ /* 0x000fea0003800200 */
.L_x_705:
        /* <DEDUP_REMOVED lines=47> */
[----:B------:R-:W-:Y:S01]  /*43c0*/  MOV R24, R20 ;  /* 0x0000001400187202 */ /* 0x000fe20000000f00 */
[----:B------:R-:W-:Y:S01]  /*43d0*/  IMAD.MOV.U32 R25, RZ, RZ, R21 ;  /* 0x000000ffff197224 */ /* 0x000fe200078e0015 */
[----:B------:R-:W-:-:S07]  /*43e0*/  MOV R26, 0x4400 ;  /* 0x00004400001a7802 */ /* 0x000fce0000000f00 */
[----:B------:R-:W-:Y:S05]  /*43f0*/  CALL.REL.NOINC `($__internal_10_$__cuda_sm20_div_rn_f64_full) ;  /* 0x000000c800d47944 */ /* 0x000fea0003c00000 */
.L_x_708:
[----:B------:R-:W-:Y:S05]  /*4400*/  BSYNC.RECONVERGENT B1 ;  /* 0x0000000000017941 */ /* 0x000fea0003800200 */
.L_x_707:
[----:B------:R-:W-:Y:S02]  /*4410*/  IMAD.MOV.U32 R16, RZ, RZ, R24 ;  /* 0x000000ffff107224 */ /* 0x000fe400078e0018 */
[----:B------:R-:W-:-:S07]  /*4420*/  IMAD.MOV.U32 R17, RZ, RZ, R25 ;  /* 0x000000ffff117224 */ /* 0x000fce00078e0019 */
.L_x_702:
[----:B------:R-:W-:Y:S05]  /*4430*/  BSYNC.RECONVERGENT B2 ;  /* 0x0000000000027941 */ /* 0x000fea0003800200 */
.L_x_701:
        /* <DEDUP_REMOVED lines=20> */
[----:B------:R-:W-:Y:S05]  /*4580*/  CALL.REL.NOINC `($__internal_10_$__cuda_sm20_div_rn_f64_full) ;  /* 0x000000c800707944 */ /* 0x000fea0003c00000 */
.L_x_710:
[----:B------:R-:W-:Y:S05]  /*4590*/  BSYNC.RECONVERGENT B1 ;  /* 0x0000000000017941 */ /* 0x000fea0003800200 */
.L_x_709:
[----:B------:R-:W-:Y:S01]  /*45a0*/  DMUL R2, R40, R24 ;  /* 0x0000001828027228 */ /* 0x000fe20000000000 */
[----:B------:R-:W-:Y:S10]  /*45b0*/  BRA `(.L_x_711) ;  /* 0x0000002400dc7947 */ /* 0x000ff40003800000 */
.L_x_675:
        /* <DEDUP_REMOVED lines=25> */
[----:B------:R-:W-:Y:S05]  /*4750*/  CALL.REL.NOINC `($__internal_10_$__cuda_sm20_div_rn_f64_full) ;  /* 0x000000c400fc7944 */ /* 0x000fea0003c00000 */
[----:B------:R-:W-:Y:S01]  /*4760*/  IMAD.MOV.U32 R2, RZ, RZ, R24 ;  /* 0x000000ffff027224 */ /* 0x000fe200078e0018 */
[----:B------:R-:W-:-:S07]  /*4770*/  MOV R3, R25 ;  /* 0x0000001900037202 */ /* 0x000fce0000000f00 */
.L_x_713:
[----:B------:R-:W-:Y:S05]  /*4780*/  BSYNC.RECONVERGENT B1 ;  /* 0x0000000000017941 */ /* 0x000fea0003800200 */
.L_x_712:
[----:B------:R-:W-:Y:S01]  /*4790*/  DADD R48, -RZ, |R2| ;  /* 0x00000000ff307229 */ /* 0x000fe20000000502 */
[----:B------:R-:W-:Y:S09]  /*47a0*/  BSSY.RECONVERGENT B0, `(.L_x_714) ;  /* 0x0000004000007945 */ /* 0x000ff20003800200 */
[----:B------:R-:W-:Y:S01]  /*47b0*/  IMAD.MOV.U32 R44, RZ, RZ, R48 ;  /* 0x000000ffff2c7224 */ /* 0x000fe200078e0030 */
[----:B------:R-:W-:-:S07]  /*47c0*/  MOV R48, 0x47e0 ;  /* 0x000047e000307802 */ /* 0x000fce0000000f00 */
[----:B------:R-:W-:Y:S05]  /*47d0*/  CALL.REL.NOINC `($_Z9HestonCOSPddddS_S_PcbS_$__internal_accurate_pow) ;  /* 0x000000d000107944 */ /* 0x000fea0003c00000 */
[----:B------:R-:W-:Y:S05]  /*47e0*/  BSYNC.RECONVERGENT B0 ;  /* 0x0000000000007941 */ /* 0x000fea0003800200 */
.L_x_714:
        /* <DEDUP_REMOVED lines=30> */
.L_x_716:
[----:B------:R-:W-:Y:S05]  /*49d0*/  BSYNC.RECONVERGENT B0 ;  /* 0x0000000000007941 */ /* 0x000fea0003800200 */
.L_x_715:
[----:B------:R-:W-:Y:S04]  /*49e0*/  BSSY.RECONVERGENT B1, `(.L_x_717) ;  /* 0x0000009000017945 */ /* 0x000fe80003800200 */
[----:B------:R-:W-:Y:S05]  /*49f0*/  @P2 BRA P3, `(.L_x_718) ;  /* 0x00000000001c2947 */ /* 0x000fea0001800000 */
[----:B------:R-:W-:Y:S01]  /*4a00*/  IMAD.MOV.U32 R27, RZ, RZ, R29 ;  /* 0x000000ffff1b7224 */ /* 0x000fe200078e001d */
[----:B------:R-:W-:Y:S01]  /*4a10*/  MOV R26, 0x4a50 ;  /* 0x00004a50001a7802 */ /* 0x000fe20000000f00 */
[----:B------:R-:W-:Y:S02]  /*4a20*/  IMAD.MOV.U32 R24, RZ, RZ, R16 ;  /* 0x000000ffff187224 */ /* 0x000fe400078e0010 */
[----:B------:R-:W-:-:S07]  /*4a30*/  IMAD.MOV.U32 R25, RZ, RZ, R17 ;  /* 0x000000ffff197224 */ /* 0x000fce00078e0011 */
[----:B------:R-:W-:Y:S05]  /*4a40*/  CALL.REL.NOINC `($__internal_10_$__cuda_sm20_div_rn_f64_full) ;  /* 0x000000c400407944 */ /* 0x000fea0003c00000 */
[----:B------:R-:W-:Y:S02]  /*4a50*/  IMAD.MOV.U32 R4, RZ, RZ, R24 ;  /* 0x000000ffff047224 */ /* 0x000fe400078e0018 */
[----:B------:R-:W-:-:S07]  /*4a60*/  IMAD.MOV.U32 R5, RZ, RZ, R25 ;  /* 0x000000ffff057224 */ /* 0x000fce00078e0019 */
.L_x_718:
[----:B------:R-:W-:Y:S05]  /*4a70*/  BSYNC.RECONVERGENT B1 ;  /* 0x0000000000017941 */ /* 0x000fea0003800200 */
.L_x_717:
        /* <DEDUP_REMOVED lines=28> */
.L_x_722:
[----:B------:R-:W-:Y:S05]  /*4c40*/  BSYNC.RECONVERGENT B3 ;  /* 0x0000000000037941 */ /* 0x000fea0003800200 */
.L_x_721:
[----:B------:R-:W-:-:S07]  /*4c50*/  VIADD R40, R25, 0x1 ;  /* 0x0000000119287836 */ /* 0x000fce0000000000 */
.L_x_720:
[----:B------:R-:W-:Y:S05]  /*4c60*/  BSYNC.RECONVERGENT B2 ;  /* 0x0000000000027941 */ /* 0x000fea0003800200 */
.L_x_719:
        /* <DEDUP_REMOVED lines=74> */
[----:B------:R-:W-:Y:S02]  /*5110*/  DFMA R30, R44, R30, 1 ;  /* 0x3ff000002c1e742b */ /* 0x000fe4000000001e */
[----:B------:R-:W-:-:S08]  /*5120*/  DFMA R38, R24, R34, R32 ;  /* 0x000000221826722b */ /* 0x000fd00000000020 */
[----:B------:R-:W-:Y:S02]  /*5130*/  FSEL R28, R30, R28, !P1 ;  /* 0x0000001c1e1c7208 */ /* 0x000fe40004800000 */
[----:B------:R-:W-:Y:S01]  /*5140*/  FFMA R30, RZ, R17, R39 ;  /* 0x00000011ff1e7223 */ /* 0x000fe20000000027 */
[----:B------:R-:W-:Y:S02]  /*5150*/  FSEL R29, R31, R29, !P1 ;  /* 0x0000001d1f1d7208 */ /* 0x000fe40004800000 */
[----:B------:R-:W-:Y:S01]  /*5160*/  LOP3.LUT P1, RZ, R40, 0x2, RZ, 0xc0, !PT ;  /* 0x0000000228ff7812 */ /* 0x000fe2000782c0ff */
[----:B------:R-:W-:Y:S01]  /*5170*/  DFMA R40, R42, R50, 1 ;  /* 0x3ff000002a28742b */ /* 0x000fe20000000032 */
[----:B------:R-:W-:Y:S02]  /*5180*/  FSETP.GT.AND P2, PT, |R30|, 1.469367938527859385e-39, PT ;  /* 0x001000001e00780b */ /* 0x000fe40003f44200 */
[----:B------:R-:W-:-:S10]  /*5190*/  DADD R24, RZ, -R28 ;  /* 0x00000000ff187229 */ /* 0x000fd4000000081c */
        /* <DEDUP_REMOVED lines=8> */
[----:B------:R-:W-:Y:S01]  /*5220*/  MOV R38, R24 ;  /* 0x0000001800267202 */ /* 0x000fe20000000f00 */
[----:B------:R-:W-:-:S07]  /*5230*/  IMAD.MOV.U32 R39, RZ, RZ, R25 ;  /* 0x000000ffff277224 */ /* 0x000fce00078e0019 */
.L_x_724:
[----:B------:R-:W-:Y:S05]  /*5240*/  BSYNC.RECONVERGENT B1 ;  /* 0x0000000000017941 */ /* 0x000fea0003800200 */
.L_x_723:
        /* <DEDUP_REMOVED lines=28> */
.L_x_728:
[----:B------:R-:W-:Y:S05]  /*5410*/  BSYNC.RECONVERGENT B3 ;  /* 0x0000000000037941 */ /* 0x000fea0003800200 */
.L_x_727:
[----:B------:R-:W-:-:S07]  /*5420*/  VIADD R46, R25, 0x1 ;  /* 0x00000001192e7836 */ /* 0x000fce0000000000 */
.L_x_726:
[----:B------:R-:W-:Y:S05]  /*5430*/  BSYNC.RECONVERGENT B2 ;  /* 0x0000000000027941 */ /* 0x000fea0003800200 */
.L_x_725:
        /* <DEDUP_REMOVED lines=14> */
[----:B------:R-:W-:Y:S01]  /*5520*/  FSETP.GEU.AND P3, PT, |R11|, 4.1917929649353027344, PT ;  /* 0x4086232b0b00780b */ /* 0x000fe20003f6e200 */
[----:B------:R-:W-:Y:S01]  /*5530*/  BSSY.RECONVERGENT B0, `(.L_x_729) ;  /* 0x0000049000007945 */ /* 0x000fe20003800200 */
[----:B------:R-:W-:Y:S01]  /*5540*/  DFMA R44, R10, R44, 6.75539944105574400000e+15 ;  /* 0x433800000a2c742b */ /* 0x000fe2000000002c */
[----:B------:R-:W-:Y:S01]  /*5550*/  ISETP.NE.U32.AND P2, PT, R47, 0x1, PT ;  /* 0x000000012f00780c */ /* 0x000fe20003f45070 */
[----:B0-----:R-:W-:Y:S01]  /*5560*/  DMUL R52, R42, R42 ;  /* 0x0000002a2a347228 */ /* 0x001fe20000000000 */
[----:B------:R-:W-:-:S02]  /*5570*/  MOV R47, 0x3da8ff83 ;  /* 0x3da8ff83002f7802 */ /* 0x000fc40000000f00 */
[----:B------:R-:W-:Y:S02]  /*5580*/  FSEL R56, R56, -8.06006814911005101289e+34, !P2 ;  /* 0xf9785eba38387808 */ /* 0x000fe40005000000 */
        /* <DEDUP_REMOVED lines=46> */
[----:B------:R-:W-:Y:S01]  /*5870*/  IMAD.MOV.U32 R42, RZ, RZ, R54 ;  /* 0x000000ffff2a7224 */ /* 0x000fe200078e0036 */
[----:B------:R-:W-:Y:S01]  /*5880*/  FSEL R27, R25, R43, !P2 ;  /* 0x0000002b191b7208 */ /* 0x000fe20005000000 */
[----:B------:R-:W-:Y:S01]  /*5890*/  IMAD R43, R44, 0x100000, R55 ;  /* 0x001000002c2b7824 */ /* 0x000fe200078e0237 */
[----:B------:R-:W-:-:S04]  /*58a0*/  LOP3.LUT P2, RZ, R46, 0x2, RZ, 0xc0, !PT ;  /* 0x000000022eff7812 */ /* 0x000fc8000784c0ff */
        /* <DEDUP_REMOVED lines=17> */
.L_x_730:
[----:B------:R-:W-:Y:S05]  /*59c0*/  BSYNC.RECONVERGENT B0 ;  /* 0x0000000000007941 */ /* 0x000fea0003800200 */
.L_x_729:
        /* <DEDUP_REMOVED lines=29> */
.L_x_732:
[----:B------:R-:W-:Y:S05]  /*5ba0*/  BSYNC.RECONVERGENT B2 ;  /* 0x0000000000027941 */ /* 0x000fea0003800200 */
.L_x_731:
        /* <DEDUP_REMOVED lines=9> */
[----:B------:R-:W-:Y:S01]  /*5c40*/  DMUL R50, R44, R44 ;  /* 0x0000002c2c327228 */ /* 0x000fe20000000000 */
[----:B------:R-:W-:Y:S01]  /*5c50*/  MOV R54, 0x20fd8164 ;  /* 0x20fd816400367802 */ /* 0x000fe20000000f00 */
        /* <DEDUP_REMOVED lines=47> */
.L_x_734:
[----:B------:R-:W-:Y:S05]  /*5f50*/  BSYNC.RECONVERGENT B2 ;  /* 0x0000000000027941 */ /* 0x000fea0003800200 */
.L_x_733:
        /* <DEDUP_REMOVED lines=38> */
[----:B------:R-:W-:-:S03]  /*61c0*/  DADD R20, RZ, -R10 ;  /* 0x00000000ff147229 */ /* 0x000fc6000000080a */
        /* <DEDUP_REMOVED lines=8> */
[----:B------:R-:W-:Y:S05]  /*6250*/  CALL.REL.NOINC `($__internal_9_$__cuda_sm20_dblrcp_rn_slowpath_v3) ;  /* 0x000000a800947944 */ /* 0x000fea0003c00000 */
[----:B------:R-:W-:Y:S01]  /*6260*/  MOV R28, R26 ;  /* 0x0000001a001c7202 */ /* 0x000fe20000000f00 */
[----:B------:R-:W-:-:S07]  /*6270*/  IMAD.MOV.U32 R29, RZ, RZ, R25 ;  /* 0x000000ffff1d7224 */ /* 0x000fce00078e0019 */
.L_x_736:
[----:B------:R-:W-:Y:S05]  /*6280*/  BSYNC.RECONVERGENT B1 ;  /* 0x0000000000017941 */ /* 0x000fea0003800200 */
.L_x_735:
[----:B------:R-:W-:Y:S01]  /*6290*/  DSETP.NEU.AND P2, PT, R2, 1, PT ;  /* 0x3ff000000200742a */ /* 0x000fe20003f4d000 */
[----:B------:R-:W-:Y:S05]  /*62a0*/  BSSY.RECONVERGENT B2, `(.L_x_737) ;  /* 0x0000091000027945 */ /* 0x000fea0003800200 */
[----:B------:R-:W-:Y:S02]  /*62b0*/  FSEL R2, R28, RZ, P2 ;  /* 0x000000ff1c027208 */ /* 0x000fe40001000000 */
[----:B------:R-:W-:Y:S02]  /*62c0*/  FSEL R3, R29, 1.75, P2 ;  /* 0x3fe000001d037808 */ /* 0x000fe40001000000 */
[----:B------:R-:W-:-:S04]  /*62d0*/  ISETP.NE.AND P2, PT, R0, RZ, PT ;  /* 0x000000ff0000720c */ /* 0x000fc80003f45270 */
[----:B------:R-:W-:-:S09]  /*62e0*/  DMUL R2, R48, R2 ;  /* 0x0000000230027228 */ /* 0x000fd20000000000 */
        /* <DEDUP_REMOVED lines=28> */
.L_x_740:
[----:B------:R-:W-:Y:S05]  /*64b0*/  BSYNC.RECONVERGENT B3 ;  /* 0x0000000000037941 */ /* 0x000fea0003800200 */
.L_x_739:
        /* <DEDUP_REMOVED lines=54> */
[----:B------:R-:W-:Y:S02]  /*6820*/  IMAD.MOV.U32 R40, RZ, RZ, R26 ;  /* 0x000000ffff287224 */ /* 0x000fe400078e001a */
[----:B------:R-:W-:-:S07]  /*6830*/  IMAD.MOV.U32 R41, RZ, RZ, R27 ;  /* 0x000000ffff297224 */ /* 0x000fce00078e001b */
.L_x_742:
[----:B------:R-:W-:Y:S05]  /*6840*/  BSYNC.RECONVERGENT B3 ;  /* 0x0000000000037941 */ /* 0x000fea0003800200 */
.L_x_741:
        /* <DEDUP_REMOVED lines=51> */
.L_x_744:
[----:B------:R-:W-:Y:S05]  /*6b80*/  BSYNC.RECONVERGENT B1 ;  /* 0x0000000000017941 */ /* 0x000fea0003800200 */
.L_x_743:
[----:B------:R-:W-:Y:S02]  /*6b90*/  IMAD.MOV.U32 R20, RZ, RZ, R24 ;  /* 0x000000ffff147224 */ /* 0x000fe400078e0018 */
[----:B------:R-:W-:-:S07]  /*6ba0*/  IMAD.MOV.U32 R21, RZ, RZ, R25 ;  /* 0x000000ffff157224 */ /* 0x000fce00078e0019 */
.L_x_738:
[----:B------:R-:W-:Y:S05]  /*6bb0*/  BSYNC.RECONVERGENT B2 ;  /* 0x0000000000027941 */ /* 0x000fea0003800200 */
.L_x_737:
        /* <DEDUP_REMOVED lines=20> */
[----:B------:R-:W-:Y:S05]  /*6d00*/  CALL.REL.NOINC `($__internal_10_$__cuda_sm20_div_rn_f64_full) ;  /* 0x000000a000907944 */ /* 0x000fea0003c00000 */
.L_x_746:
[----:B------:R-:W-:Y:S05]  /*6d10*/  BSYNC.RECONVERGENT B1 ;  /* 0x0000000000017941 */ /* 0x000fea0003800200 */
.L_x_745:
[----:B------:R-:W-:-:S11]  /*6d20*/  DMUL R2, R2, R24 ;  /* 0x0000001802027228 */ /* 0x000fd60000000000 */
.L_x_711:
        /* <DEDUP_REMOVED lines=27> */
.L_x_748:
[----:B------:R-:W-:Y:S05]  /*6ee0*/  BSYNC.RECONVERGENT B1 ;  /* 0x0000000000017941 */ /* 0x000fea0003800200 */
.L_x_747:
        /* <DEDUP_REMOVED lines=11> */
[----:B------:R-:W0:Y:S04]  /*6fa0*/  MUFU.RCP64H R21, R17 ;  /* 0x0000001100157308 */ /* 0x000e280000001800 */
[----:B0-----:R-:W-:-:S08]  /*6fb0*/  DFMA R22, -R16, R20, 1 ;  /* 0x3ff000001016742b */ /* 0x001fd00000000114 */
[----:B------:R-:W-:-:S08]  /*6fc0*/  DFMA R22, R22, R22, R22 ;  /* 0x000000161616722b */ /* 0x000fd00000000016 */
[----:B------:R-:W-:-:S08]  /*6fd0*/  DFMA R22, R20, R22, R20 ;  /* 0x000000161416722b */ /* 0x000fd00000000014 */
[----:B------:R-:W-:-:S08]  /*6fe0*/  DFMA R20, -R16, R22, 1 ;  /* 0x3ff000001014742b */ /* 0x000fd00000000116 */
[----:B------:R-:W-:Y:S01]  /*6ff0*/  DFMA R22, R22, R20, R22 ;  /* 0x000000141616722b */ /* 0x000fe20000000016 */
[----:B------:R-:W-:Y:S02]  /*7000*/  FSEL R20, R26, R24, P0 ;  /* 0x000000181a147208 */ /* 0x000fe40000000000 */
[----:B------:R-:W-:-:S04]  /*7010*/  FSEL R21, R27, R25, P0 ;  /* 0x000000191b157208 */ /* 0x000fc80000000000 */
[----:B------:R-:W-:Y:S02]  /*7020*/  FSETP.GEU.AND P1, PT, |R21|, 6.5827683646048100446e-37, PT ;  /* 0x036000001500780b */ /* 0x000fe40003f2e200 */
        /* <DEDUP_REMOVED lines=12> */
.L_x_750:
[----:B------:R-:W-:Y:S05]  /*70f0*/  BSYNC.RECONVERGENT B1 ;  /* 0x0000000000017941 */ /* 0x000fea0003800200 */
.L_x_749:
        /* <DEDUP_REMOVED lines=22> */
[----:B------:R-:W-:-:S07]  /*7260*/  IMAD.MOV.U32 R25, RZ, RZ, R33 ;  /* 0x000000ffff197224 */ /* 0x000fce00078e0021 */
[----:B------:R-:W-:Y:S05]  /*7270*/  CALL.REL.NOINC `($__internal_11_$__cuda_sm20_dsqrt_rn_f64_mediumpath_v1) ;  /* 0x000000a000c87944 */ /* 0x000fea0003c00000 */
[----:B------:R-:W-:Y:S02]  /*7280*/  IMAD.MOV.U32 R22, RZ, RZ, R24 ;  /* 0x000000ffff167224 */ /* 0x000fe400078e0018 */
[----:B------:R-:W-:-:S07]  /*7290*/  IMAD.MOV.U32 R23, RZ, RZ, R25 ;  /* 0x000000ffff177224 */ /* 0x000fce00078e0019 */
.L_x_752:
[----:B------:R-:W-:Y:S05]  /*72a0*/  BSYNC.RECONVERGENT B0 ;  /* 0x0000000000007941 */ /* 0x000fea0003800200 */
.L_x_751:
        /* <DEDUP_REMOVED lines=17> */
[----:B------:R-:W-:Y:S05]  /*73c0*/  CALL.REL.NOINC `($_Z9HestonCOSPddddS_S_PcbS_$__internal_accurate_pow) ;  /* 0x000000a400147944 */ /* 0x000fea0003c00000 */
[----:B------:R-:W-:Y:S05]  /*73d0*/  BSYNC.RECONVERGENT B0 ;  /* 0x0000000000007941 */ /* 0x000fea0003800200 */
.L_x_753:
[----:B------:R-:W-:Y:S01]  /*73e0*/  DADD R28, -RZ, |R18| ;  /* 0x00000000ff1c7229 */ /* 0x000fe20000000512 */
[----:B------:R-:W-:Y:S01]  /*73f0*/  IMAD.MOV.U32 R22, RZ, RZ, 0x1 ;  /* 0x00000001ff167424 */ /* 0x000fe200078e00ff */
        /* <DEDUP_REMOVED lines=32> */
.L_x_755:
[----:B------:R-:W-:Y:S05]  /*7600*/  BSYNC.RECONVERGENT B0 ;  /* 0x0000000000007941 */ /* 0x000fea0003800200 */
.L_x_754:
[----:B------:R-:W-:Y:S01]  /*7610*/  BSSY.RECONVERGENT B1, `(.L_x_756) ;  /* 0x000000a000017945 */ /* 0x000fe20003800200 */
[----:B------:R-:W-:Y:S02]  /*7620*/  FSEL R16, R26, RZ, P2 ;  /* 0x000000ff1a107208 */ /* 0x000fe40001000000 */
[----:B------:R-:W-:Y:S01]  /*7630*/  FSEL R17, R27, 1.875, P2 ;  /* 0x3ff000001b117808 */ /* 0x000fe20001000000 */
[----:B------:R-:W-:Y:S06]  /*7640*/  @P1 BRA P3, `(.L_x_757) ;  /* 0x0000000000181947 */ /* 0x000fec0001800000 */
[----:B------:R-:W-:Y:S01]  /*7650*/  IMAD.MOV.U32 R28, RZ, RZ, R32 ;  /* 0x000000ffff1c7224 */ /* 0x000fe200078e0020 */
[----:B------:R-:W-:Y:S01]  /*7660*/  MOV R27, R33 ;  /* 0x00000021001b7202 */ /* 0x000fe20000000f00 */
[----:B------:R-:W-:Y:S01]  /*7670*/  IMAD.MOV.U32 R24, RZ, RZ, R20 ;  /* 0x000000ffff187224 */ /* 0x000fe200078e0014 */
[----:B------:R-:W-:Y:S01]  /*7680*/  MOV R26, 0x76b0 ;  /* 0x000076b0001a7802 */ /* 0x000fe20000000f00 */
[----:B------:R-:W-:-:S07]  /*7690*/  IMAD.MOV.U32 R25, RZ, RZ, R21 ;  /* 0x000000ffff197224 */ /* 0x000fce00078e0015 */
[----:B------:R-:W-:Y:S05]  /*76a0*/  CALL.REL.NOINC `($__internal_10_$__cuda_sm20_div_rn_f64_full) ;  /* 0x0000009800287944 */ /* 0x000fea0003c00000 */
.L_x_757:
[----:B------:R-:W-:Y:S05]  /*76b0*/  BSYNC.RECONVERGENT B1 ;  /* 0x0000000000017941 */ /* 0x000fea0003800200 */
.L_x_756:
[----:B------:R-:W-:Y:S01]  /*76c0*/  DMUL R22, R24, R24 ;  /* 0x0000001818167228 */ /* 0x000fe20000000000 */
[----:B------:R-:W-:Y:S01]  /*76d0*/  IMAD.MOV.U32 R26, RZ, RZ, -0x2449a4b7 ;  /* 0xdbb65b49ff1a7424 */ /* 0x000fe200078e00ff */
[----:B------:R-:W-:Y:S01]  /*76e0*/  UMOV UR4, 0x2a25ff7e ;  /* 0x2a25ff7e00047882 */ /* 0x000fe20000000000 */
[----:B------:R-:W-:Y:S01]  /*76f0*/  IMAD.MOV.U32 R27, RZ, RZ, 0x3f2d3b63 ;  /* 0x3f2d3b63ff1b7424 */ /* 0x000fe200078e00ff */
[----:B------:R-:W-:Y:S01]  /*7700*/  UMOV UR5, 0x3ef53e1d ;  /* 0x3ef53e1d00057882 */ /* 0x000fe20000000000 */
[----:B------:R-:W-:Y:S01]  /*7710*/  ISETP.GE.AND P2, PT, R9, RZ, PT ;  /* 0x000000ff0900720c */ /* 0x000fe20003f46270 */
[----:B------:R-:W-:Y:S01]  /*7720*/  @!P0 IMAD.MOV.U32 R28, RZ, RZ, 0x54442d18 ;  /* 0x54442d18ff1c8424 */ /* 0x000fe200078e00ff */
[----:B------:R-:W-:Y:S01]  /*7730*/  DSETP.NEU.AND P3, PT, R20, RZ, PT ;  /* 0x000000ff1400722a */ /* 0x000fe20003f6d000 */
[----:B------:R-:W-:Y:S01]  /*7740*/  @!P0 IMAD.MOV.U32 R29, RZ, RZ, 0x400921fb ;  /* 0x400921fbff1d8424 */ /* 0x000fe200078e00ff */
[C---:B------:R-:W-:Y:S01]  /*7750*/  DFMA R26, R22.reuse, -UR4, R26 ;  /* 0x80000004161a7c2b */ /* 0x040fe2000800001a */
[----:B------:R-:W-:Y:S01]  /*7760*/  UMOV UR4, 0x8dde082e ;  /* 0x8dde082e00047882 */ /* 0x000fe20000000000 */
[----:B------:R-:W-:Y:S01]  /*7770*/  UMOV UR5, 0x3f531278 ;  /* 0x3f53127800057882 */ /* 0x000fe20000000000 */
[----:B------:R-:W-:Y:S01]  /*7780*/  @P0 PLOP3.LUT P1, PT, P2, PT, PT, 0x80, 0x8 ;  /* 0x000000000008081c */ /* 0x000fe2000172f070 */
[----:B------:R-:W-:Y:S04]  /*7790*/  BSSY.RECONVERGENT B2, `(.L_x_758) ;  /* 0x000006c000027945 */ /* 0x000fe80003800200 */
        /* <DEDUP_REMOVED lines=49> */
[----:B------:R-:W-:-:S08]  /*7ab0*/  DMUL R26, R22, R26 ;  /* 0x0000001a161a7228 */ /* 0x000fd00000000000 */
[----:B------:R-:W-:Y:S01]  /*7ac0*/  DFMA R26, R26, R24, R24 ;  /* 0x000000181a1a722b */ /* 0x000fe20000000018 */
[----:B------:R-:W-:Y:S02]  /*7ad0*/  @P0 IMAD.MOV.U32 R24, RZ, RZ, 0x54442d18 ;  /* 0x54442d18ff180424 */ /* 0x000fe400078e00ff */
[----:B------:R-:W-:-:S05]  /*7ae0*/  @P0 IMAD.MOV.U32 R25, RZ, RZ, 0x3ff921fb ;  /* 0x3ff921fbff190424 */ /* 0x000fca00078e00ff */
[----:B------:R-:W-:-:S10]  /*7af0*/  @P0 DADD R22, -RZ, -R26 ;  /* 0x00000000ff160229 */ /* 0x000fd4000000091a */
[----:B------:R-:W-:Y:S02]  /*7b00*/  @P0 FSEL R20, R26, R22, !P1 ;  /* 0x000000161a140208 */ /* 0x000fe40004800000 */
[----:B------:R-:W-:Y:S01]  /*7b10*/  @P0 FSEL R21, R27, R23, !P1 ;  /* 0x000000171b150208 */ /* 0x000fe20004800000 */
[----:B------:R-:W-:Y:S01]  /*7b20*/  @!P0 DADD R22, -R26, R28 ;  /* 0x000000001a168229 */ /* 0x000fe2000000011c */
[----:B------:R-:W-:-:S04]  /*7b30*/  @!P0 PLOP3.LUT P1, PT, P2, PT, PT, 0x80, 0x8 ;  /* 0x000000000008881c */ /* 0x000fc8000172f070 */
[----:B------:R-:W-:Y:S01]  /*7b40*/  @P0 DADD R20, R20, R24 ;  /* 0x0000000014140229 */ /* 0x000fe20000000018 */
[----:B------:R-:W-:-:S05]  /*7b50*/  @P3 IMAD.MOV.U32 R25, RZ, RZ, 0x7f3321d2 ;  /* 0x7f3321d2ff193424 */ /* 0x000fca00078e00ff */
        /* <DEDUP_REMOVED lines=42> */
[----:B------:R-:W-:Y:S05]  /*7e00*/  CALL.REL.NOINC `($_Z9HestonCOSPddddS_S_PcbS_$__internal_trig_reduction_slowpathd) ;  /* 0x000000a400447944 */ /* 0x000fea0003c00000 */
[----:B------:R-:W-:Y:S02]  /*7e10*/  IMAD.MOV.U32 R34, RZ, RZ, R26 ;  /* 0x000000ffff227224 */ /* 0x000fe400078e001a */
[----:B------:R-:W-:-:S07]  /*7e20*/  IMAD.MOV.U32 R35, RZ, RZ, R27 ;  /* 0x000000ffff237224 */ /* 0x000fce00078e001b */
.L_x_761:
[----:B------:R-:W-:Y:S05]  /*7e30*/  BSYNC.RECONVERGENT B3 ;  /* 0x0000000000037941 */ /* 0x000fea0003800200 */
.L_x_760:
[----:B------:R-:W-:-:S07]  /*7e40*/  VIADD R32, R25, 0x1 ;  /* 0x0000000119207836 */ /* 0x000fce0000000000 */
.L_x_759:
[----:B------:R-:W-:Y:S05]  /*7e50*/  BSYNC.RECONVERGENT B2 ;  /* 0x0000000000027941 */ /* 0x000fea0003800200 */
.L_x_758:
        /* <DEDUP_REMOVED lines=56> */
.L_x_763:
[----:B------:R-:W-:Y:S05]  /*81e0*/  BSYNC.RECONVERGENT B2 ;  /* 0x0000000000027941 */ /* 0x000fea0003800200 */
.L_x_762:
        /* <DEDUP_REMOVED lines=17> */
[----:B------:R-:W-:Y:S02]  /*8300*/  DFMA R20, R8, R20, R22 ;  /* 0x000000140814722b */ /* 0x000fe40000000016 */
[----:B------:R-:W-:-:S06]  /*8310*/  DADD R22, RZ, R4 ;  /* 0x00000000ff167229 */ /* 0x000fcc0000000004 */
[----:B---3--:R-:W-:Y:S02]  /*8320*/  DFMA R20, R8, R20, R24 ;  /* 0x000000140814722b */ /* 0x008fe40000000018 */
[----:B------:R-:W-:-:S06]  /*8330*/  DMUL R24, RZ, R22 ;  /* 0x00000016ff187228 */ /* 0x000fcc0000000000 */
[----:B------:R-:W-:-:S08]  /*8340*/  DFMA R20, R8, R20, R26 ;  /* 0x000000140814722b */ /* 0x000fd0000000001a */
[----:B----4-:R-:W-:-:S08]  /*8350*/  DFMA R20, R8, R20, R28 ;  /* 0x000000140814722b */ /* 0x010fd0000000001c */
[----:B------:R-:W-:-:S08]  /*8360*/  DFMA R20, R8, R20, R30 ;  /* 0x000000140814722b */ /* 0x000fd0000000001e */
[----:B------:R-:W-:Y:S02]  /*8370*/  DFMA R34, R20, R34, R34 ;  /* 0x000000221422722b */ /* 0x000fe40000000022 */
[----:B------:R-:W-:Y:S02]  /*8380*/  DFMA R8, R8, R20, 1 ;  /* 0x3ff000000808742b */ /* 0x000fe40000000014 */
[----:B------:R-:W-:-:S08]  /*8390*/  DMUL R20, RZ, R4 ;  /* 0x00000004ff147228 */ /* 0x000fd00000000000 */
[----:B------:R-:W-:Y:S01]  /*83a0*/  DFMA R20, R4, R4, R20 ;  /* 0x000000040414722b */ /* 0x000fe20000000014 */
[----:B------:R-:W-:Y:S02]  /*83b0*/  FSEL R28, R8, R34, !P0 ;  /* 0x00000022081c7208 */ /* 0x000fe40004000000 */
[----:B------:R-:W-:Y:S02]  /*83c0*/  FSEL R29, R9, R35, !P0 ;  /* 0x00000023091d7208 */ /* 0x000fe40004000000 */
[----:B------:R-:W-:-:S03]  /*83d0*/  LOP3.LUT P0, RZ, R32, 0x2, RZ, 0xc0, !PT ;  /* 0x0000000220ff7812 */ /* 0x000fc6000780c0ff */
[----:B------:R-:W-:Y:S02]  /*83e0*/  DMUL R26, RZ, R20 ;  /* 0x00000014ff1a7228 */ /* 0x000fe40000000000 */
[----:B------:R-:W-:Y:S02]  /*83f0*/  DADD R8, RZ, -R28 ;  /* 0x00000000ff087229 */ /* 0x000fe4000000081c */
[----:B------:R-:W-:-:S04]  /*8400*/  DFMA R24, R20, UR20, -R24 ;  /* 0x0000001414187c2b */ /* 0x000fc80008000818 */
[----:B------:R-:W-:-:S04]  /*8410*/  DFMA R26, R22, UR20, R26 ;  /* 0x00000014161a7c2b */ /* 0x000fc8000800001a */
[----:B------:R-:W-:Y:S01]  /*8420*/  FSEL R44, R28, R8, !P0 ;  /* 0x000000081c2c7208 */ /* 0x000fe20004000000 */
[----:B------:R-:W-:Y:S01]  /*8430*/  DFMA R40, R16, R40, R24 ;  /* 0x000000281028722b */ /* 0x000fe20000000018 */
[----:B------:R-:W-:-:S06]  /*8440*/  FSEL R45, R29, R9, !P0 ;  /* 0x000000091d2d7208 */ /* 0x000fcc0004000000 */
[----:B------:R-:W-:Y:S02]  /*8450*/  DFMA R44, R16, R44, R26 ;  /* 0x0000002c102c722b */ /* 0x000fe4000000001a */
[----:B------:R-:W-:-:S06]  /*8460*/  DADD R16, R40, R40 ;  /* 0x0000000028107229 */ /* 0x000fcc0000000028 */
[----:B------:R-:W-:Y:S02]  /*8470*/  DADD R8, R44, R44 ;  /* 0x000000002c087229 */ /* 0x000fe4000000002c */
[----:B------:R-:W-:-:S06]  /*8480*/  DMUL R22, R40, R44 ;  /* 0x0000002c28167228 */ /* 0x000fcc0000000000 */
[----:B------:R-:W-:Y:S02]  /*8490*/  DADD R32, |R16|, |R8| ;  /* 0x0000000010207229 */ /* 0x000fe40000000608 */
[----:B------:R-:W-:-:S04]  /*84a0*/  DFMA R24, R40, R44, R22 ;  /* 0x0000002c2818722b */ /* 0x000fc80000000016 */
[----:B------:R-:W0:Y:S04]  /*84b0*/  MUFU.RCP64H R29, R33 ;  /* 0x00000021001d7308 */ /* 0x000e280000001800 */
[----:B------:R-:W-:-:S05]  /*84c0*/  VIADD R28, R33, 0x300402 ;  /* 0x00300402211c7836 */ /* 0x000fca0000000000 */
        /* <DEDUP_REMOVED lines=8> */
[----:B------:R-:W-:Y:S02]  /*8550*/  DADD R22, -R40, R20 ;  /* 0x0000000028167229 */ /* 0x000fe40000000114 */
[----:B------:R-:W-:Y:S01]  /*8560*/  DADD R20, -R44, R24 ;  /* 0x000000002c147229 */ /* 0x000fe20000000118 */
[----:B------:R-:W-:Y:S10]  /*8570*/  @P0 BRA `(.L_x_765) ;  /* 0x00000000001c0947 */ /* 0x000ff40003800000 */
[----:B------:R-:W-:Y:S01]  /*8580*/  LOP3.LUT R26, R33, 0x7fffffff, RZ, 0xc0, !PT ;  /* 0x7fffffff211a7812 */ /* 0x000fe200078ec0ff */
[----:B------:R-:W-:Y:S01]  /*8590*/  IMAD.MOV.U32 R28, RZ, RZ, R32 ;  /* 0x000000ffff1c7224 */ /* 0x000fe200078e0020 */
[----:B------:R-:W-:Y:S01]  /*85a0*/  MOV R24, 0x85e0 ;  /* 0x000085e000187802 */ /* 0x000fe20000000f00 */
[----:B------:R-:W-:Y:S02]  /*85b0*/  IMAD.MOV.U32 R25, RZ, RZ, R33 ;  /* 0x000000ffff197224 */ /* 0x000fe400078e0021 */
[----:B------:R-:W-:-:S07]  /*85c0*/  VIADD R26, R26, 0xfff00000 ;  /* 0xfff000001a1a7836 */ /* 0x000fce0000000000 */
[----:B------:R-:W-:Y:S05]  /*85d0*/  CALL.REL.NOINC `($__internal_9_$__cuda_sm20_dblrcp_rn_slowpath_v3) ;  /* 0x0000008400b47944 */ /* 0x000fea0003c00000 */
[----:B------:R-:W-:-:S07]  /*85e0*/  IMAD.MOV.U32 R27, RZ, RZ, R25 ;  /* 0x000000ffff1b7224 */ /* 0x000fce00078e0019 */
.L_x_765:
[----:B------:R-:W-:Y:S05]  /*85f0*/  BSYNC.RECONVERGENT B1 ;  /* 0x0000000000017941 */ /* 0x000fea0003800200 */
.L_x_764:
        /* <DEDUP_REMOVED lines=23> */
.L_x_767:
[----:B------:R-:W-:Y:S05]  /*8770*/  BSYNC.RECONVERGENT B1 ;  /* 0x0000000000017941 */ /* 0x000fea0003800200 */
.L_x_766:
        /* <DEDUP_REMOVED lines=27> */
[----:B------:R-:W-:Y:S02]  /*8930*/  MOV R24, 0x8960 ;  /* 0x0000896000187802 */ /* 0x000fe40000000f00 */
[----:B------:R-:W-:-:S07]  /*8940*/  IADD3 R26, PT, PT, R26, -0x100000, RZ ;  /* 0xfff000001a1a7810 */ /* 0x000fce0007ffe0ff */
[----:B------:R-:W-:Y:S05]  /*8950*/  CALL.REL.NOINC `($__internal_9_$__cuda_sm20_dblrcp_rn_slowpath_v3) ;  /* 0x0000008000d47944 */ /* 0x000fea0003c00000 */
[----:B------:R-:W-:-:S07]  /*8960*/  IMAD.MOV.U32 R27, RZ, RZ, R25 ;  /* 0x000000ffff1b7224 */ /* 0x000fce00078e0019 */
.L_x_769:
[----:B------:R-:W-:Y:S05]  /*8970*/  BSYNC.RECONVERGENT B1 ;  /* 0x0000000000017941 */ /* 0x000fea0003800200 */
.L_x_768:
        /* <DEDUP_REMOVED lines=23> */
.L_x_771:
[----:B------:R-:W-:Y:S05]  /*8af0*/  BSYNC.RECONVERGENT B1 ;  /* 0x0000000000017941 */ /* 0x000fea0003800200 */
.L_x_770:
        /* <DEDUP_REMOVED lines=27> */
[----:B------:R-:W-:-:S03]  /*8cb0*/  MOV R24, 0x8ce0 ;  /* 0x00008ce000187802 */ /* 0x000fc60000000f00 */
[----:B------:R-:W-:-:S07]  /*8cc0*/  VIADD R26, R26, 0xfff00000 ;  /* 0xfff000001a1a7836 */ /* 0x000fce0000000000 */
[----:B------:R-:W-:Y:S05]  /*8cd0*/  CALL.REL.NOINC `($__internal_9_$__cuda_sm20_dblrcp_rn_slowpath_v3) ;  /* 0x0000007c00f47944 */ /* 0x000fea0003c00000 */
[----:B------:R-:W-:-:S07]  /*8ce0*/  IMAD.MOV.U32 R27, RZ, RZ, R25 ;  /* 0x000000ffff1b7224 */ /* 0x000fce00078e0019 */
.L_x_773:
[----:B------:R-:W-:Y:S05]  /*8cf0*/  BSYNC.RECONVERGENT B1 ;  /* 0x0000000000017941 */ /* 0x000fea0003800200 */
.L_x_772:
        /* <DEDUP_REMOVED lines=22> */
[----:B------:R-:W-:-:S07]  /*8e60*/  MOV R27, R25 ;  /* 0x00000019001b7202 */ /* 0x000fce0000000f00 */
.L_x_775:
[----:B------:R-:W-:Y:S05]  /*8e70*/  BSYNC.RECONVERGENT B1 ;  /* 0x0000000000017941 */ /* 0x000fea0003800200 */
.L_x_774:
        /* <DEDUP_REMOVED lines=31> */
.L_x_777:
[----:B------:R-:W-:Y:S05]  /*9070*/  BSYNC.RECONVERGENT B1 ;  /* 0x0000000000017941 */ /* 0x000fea0003800200 */
.L_x_776:
        /* <DEDUP_REMOVED lines=23> */
.L_x_779:
[----:B------:R-:W-:Y:S05]  /*91f0*/  BSYNC.RECONVERGENT B1 ;  /* 0x0000000000017941 */ /* 0x000fea0003800200 */
.L_x_778:
        /* <DEDUP_REMOVED lines=31> */
.L_x_781:
[----:B------:R-:W-:Y:S05]  /*93f0*/  BSYNC.RECONVERGENT B1 ;  /* 0x0000000000017941 */ /* 0x000fea0003800200 */
.L_x_780:
        /* <DEDUP_REMOVED lines=21> */
[----:B------:R-:W-:Y:S05]  /*9550*/  CALL.REL.NOINC `($__internal_9_$__cuda_sm20_dblrcp_rn_slowpath_v3) ;  /* 0x0000007400d47944 */ /* 0x000fea0003c00000 */
[----:B------:R-:W-:-:S07]  /*9560*/  IMAD.MOV.U32 R27, RZ, RZ, R25 ;  /* 0x000000ffff1b7224 */ /* 0x000fce00078e0019 */
.L_x_783:
[----:B------:R-:W-:Y:S05]  /*9570*/  BSYNC.RECONVERGENT B1 ;  /* 0x0000000000017941 */ /* 0x000fea0003800200 */
.L_x_782:
        /* <DEDUP_REMOVED lines=31> */
.L_x_785:
[----:B------:R-:W-:Y:S05]  /*9770*/  BSYNC.RECONVERGENT B1 ;  /* 0x0000000000017941 */ /* 0x000fea0003800200 */
.L_x_784:
        /* <DEDUP_REMOVED lines=23> */
.L_x_787:
[----:B------:R-:W-:Y:S05]  /*98f0*/  BSYNC.RECONVERGENT B1 ;  /* 0x0000000000017941 */ /* 0x000fea0003800200 */
.L_x_786:
        /* <DEDUP_REMOVED lines=31> */
.L_x_789:
[----:B------:R-:W-:Y:S05]  /*9af0*/  BSYNC.RECONVERGENT B1 ;  /* 0x0000000000017941 */ /* 0x000fea0003800200 */
.L_x_788:
        /* <DEDUP_REMOVED lines=23> */
.L_x_791:
[----:B------:R-:W-:Y:S05]  /*9c70*/  BSYNC.RECONVERGENT B1 ;  /* 0x0000000000017941 */ /* 0x000fea0003800200 */
.L_x_790:
        /* <DEDUP_REMOVED lines=31> */
.L_x_793:
[----:B------:R-:W-:Y:S05]  /*9e70*/  BSYNC.RECONVERGENT B1 ;  /* 0x0000000000017941 */ /* 0x000fea0003800200 */
.L_x_792:
        /* <DEDUP_REMOVED lines=23> */
.L_x_795:
[----:B------:R-:W-:Y:S05]  /*9ff0*/  BSYNC.RECONVERGENT B1 ;  /* 0x0000000000017941 */ /* 0x000fea0003800200 */
.L_x_794:
        /* <DEDUP_REMOVED lines=31> */
.L_x_797:
[----:B------:R-:W-:Y:S05]  /*a1f0*/  BSYNC.RECONVERGENT B1 ;  /* 0x0000000000017941 */ /* 0x000fea0003800200 */
.L_x_796:
        /* <DEDUP_REMOVED lines=23> */
.L_x_799:
[----:B------:R-:W-:Y:S05]  /*a370*/  BSYNC.RECONVERGENT B1 ;  /* 0x0000000000017941 */ /* 0x000fea0003800200 */
.L_x_798:
        /* <DEDUP_REMOVED lines=27> */
[----:B------:R-:W-:-:S03]  /*a530*/  MOV R24, 0xa560 ;  /* 0x0000a56000187802 */ /* 0x000fc60000000f00 */
[----:B------:R-:W-:-:S07]  /*a540*/  VIADD R26, R26, 0xfff00000 ;  /* 0xfff000001a1a7836 */ /* 0x000fce0000000000 */
[----:B------:R-:W-:Y:S05]  /*a550*/  CALL.REL.NOINC `($__internal_9_$__cuda_sm20_dblrcp_rn_slowpath_v3) ;  /* 0x0000006400d47944 */ /* 0x000fea0003c00000 */
[----:B------:R-:W-:-:S07]  /*a560*/  IMAD.MOV.U32 R27, RZ, RZ, R25 ;  /* 0x000000ffff1b7224 */ /* 0x000fce00078e0019 */
.L_x_801:
[----:B------:R-:W-:Y:S05]  /*a570*/  BSYNC.RECONVERGENT B1 ;  /* 0x0000000000017941 */ /* 0x000fea0003800200 */
.L_x_800:
        /* <DEDUP_REMOVED lines=23> */
.L_x_803:
[----:B------:R-:W-:Y:S05]  /*a6f0*/  BSYNC.RECONVERGENT B1 ;  /* 0x0000000000017941 */ /* 0x000fea0003800200 */
.L_x_802:
[-C--:B------:R-:W-:Y:S01]  /*a700*/  DMUL R24, R44, R8.reuse ;  /* 0x000000082c187228 */ /* 0x080fe20000000000 */
[----:B------:R-:W-:Y:S01]  /*a710*/  BSSY.RECONVERGENT B1, `(.L_x_804) ;  /* 0x000001f000017945 */ /* 0x000fe20003800200 */
[----:B------:R-:W-:-:S06]  /*a720*/  DMUL R8, R40, R8 ;  /* 0x0000000828087228 */ /* 0x000fcc0000000000 */
[-C--:B------:R-:W-:Y:S02]  /*a730*/  DFMA R24, R40, R16.reuse, R24 ;  /* 0x000000102818722b */ /* 0x080fe40000000018 */
[----:B------:R-:W-:Y:S02]  /*a740*/  DFMA R8, R44, R16, -R8 ;  /* 0x000000102c08722b */ /* 0x000fe40000000808 */
[----:B------:R-:W-:Y:S02]  /*a750*/  DFMA R40, -RZ, R38, R6 ;  /* 0x00000026ff28722b */ /* 0x000fe40000000106 */
[----:B------:R-:W-:Y:S02]  /*a760*/  DADD R16, RZ, -R18 ;  /* 0x00000000ff107229 */ /* 0x000fe40000000812 */
        /* <DEDUP_REMOVED lines=25> */
.L_x_805:
[----:B------:R-:W-:Y:S05]  /*a900*/  BSYNC.RECONVERGENT B1 ;  /* 0x0000000000017941 */ /* 0x000fea0003800200 */
.L_x_804:
        /* <DEDUP_REMOVED lines=23> */
.L_x_807:
[----:B------:R-:W-:Y:S05]  /*aa80*/  BSYNC.RECONVERGENT B1 ;  /* 0x0000000000017941 */ /* 0x000fea0003800200 */
.L_x_806:
[----:B------:R-:W0:Y:S01]  /*aa90*/  LDC.64 R28, c[0x0][0x390] ;  /* 0x0000e400ff1c7b82 */ /* 0x000e220000000a00 */
[----:B------:R-:W-:Y:S07]  /*aaa0*/  BSSY.RECONVERGENT B2, `(.L_x_808) ;  /* 0x0000027000027945 */ /* 0x000fee0003800200 */
[----:B------:R-:W0:Y:S02]  /*aab0*/  LDC.64 R26, c[0x0][0x398] ;  /* 0x0000e600ff1a7b82 */ /* 0x000e240000000a00 */
[----:B0-----:R-:W-:-:S08]  /*aac0*/  DADD R26, R28, -R26 ;  /* 0x000000001c1a7229 */ /* 0x001fd0000000081a */
[----:B------:R-:W-:Y:S02]  /*aad0*/  DMUL R26, R26, R4 ;  /* 0x000000041a1a7228 */ /* 0x000fe40000000000 */
[-C--:B------:R-:W-:Y:S02]  /*aae0*/  DMUL R4, R18, R8.reuse ;  /* 0x0000000812047228 */ /* 0x080fe40000000000 */
[----:B------:R-:W-:-:S04]  /*aaf0*/  DMUL R8, R38, R8 ;  /* 0x0000000826087228 */ /* 0x000fc80000000000 */
[----:B------:R-:W-:Y:S02]  /*ab00*/  DMUL R28, R26, UR18 ;  /* 0x000000121a1c7c28 */ /* 0x000fe40008000000 */
[-C--:B------:R-:W-:Y:S02]  /*ab10*/  DFMA R4, R38, R34.reuse, R4 ;  /* 0x000000222604722b */ /* 0x080fe40000000004 */
[----:B------:R-:W-:-:S04]  /*ab20*/  DFMA R18, R18, R34, -R8 ;  /* 0x000000221212722b */ /* 0x000fc80000000808 */
[----:B------:R-:W-:Y:S02]  /*ab30*/  DADD R26, RZ, R28 ;  /* 0x00000000ff1a7229 */ /* 0x000fe4000000001c */
[-C--:B------:R-:W-:Y:S02]  /*ab40*/  DMUL R8, R4, R24.reuse ;  /* 0x0000001804087228 */ /* 0x080fe40000000000 */
[----:B------:R-:W-:Y:S02]  /*ab50*/  DMUL R4, R18, R24 ;  /* 0x0000001812047228 */ /* 0x000fe40000000000 */
[----:B------:R-:W-:Y:S02]  /*ab60*/  DMUL R18, RZ, R28 ;  /* 0x0000001cff127228 */ /* 0x000fe40000000000 */
        /* <DEDUP_REMOVED lines=22> */
[----:B------:R-:W-:Y:S05]  /*acd0*/  CALL.REL.NOINC `($_Z9HestonCOSPddddS_S_PcbS_$__internal_trig_reduction_slowpathd) ;  /* 0x0000007400907944 */ /* 0x000fea0003c00000 */
[----:B------:R-:W-:Y:S02]  /*ace0*/  IMAD.MOV.U32 R28, RZ, RZ, R25 ;  /* 0x000000ffff1c7224 */ /* 0x000fe400078e0019 */
[----:B------:R-:W-:Y:S02]  /*acf0*/  IMAD.MOV.U32 R30, RZ, RZ, R26 ;  /* 0x000000ffff1e7224 */ /* 0x000fe400078e001a */
[----:B------:R-:W-:-:S07]  /*ad00*/  IMAD.MOV.U32 R31, RZ, RZ, R27 ;  /* 0x000000ffff1f7224 */ /* 0x000fce00078e001b */
.L_x_809:
[----:B------:R-:W-:Y:S05]  /*ad10*/  BSYNC.RECONVERGENT B2 ;  /* 0x0000000000027941 */ /* 0x000fea0003800200 */
.L_x_808:
        /* <DEDUP_REMOVED lines=10> */
[----:B------:R-:W-:Y:S01]  /*adc0*/  DADD R40, -R22, R40 ;  /* 0x0000000016287229 */ /* 0x000fe20000000128 */
        /* <DEDUP_REMOVED lines=25> */
[C---:B------:R-:W-:Y:S01]  /*af60*/  DFMA R34, R32.reuse, -UR4, R38 ;  /* 0x8000000420227c2b */ /* 0x040fe20008000026 */
[----:B------:R-:W-:Y:S01]  /*af70*/  UMOV UR4, 0x8e06e6d9 ;  /* 0x8e06e6d900047882 */ /* 0x000fe20000000000 */
[----:B------:R-:W-:Y:S01]  /*af80*/  DFMA R38, R32, UR10, -R44 ;  /* 0x0000000a20267c2b */ /* 0x000fe2000800082c */
        /* <DEDUP_REMOVED lines=35> */
[----:B------:R-:W-:-:S02]  /*b1c0*/  UMOV UR5, 0x3fc55555 ;  /* 0x3fc5555500057882 */ /* 0x000fc40000000000 */
[----:B------:R-:W-:Y:S01]  /*b1d0*/  DFMA R44, R26, R44, UR4 ;  /* 0x000000041a2c7e2b */ /* 0x000fe2000800002c */
[----:B------:R-:W-:Y:S01]  /*b1e0*/  UMOV UR4, 0xb ;  /* 0x0000000b00047882 */ /* 0x000fe20000000000 */
[----:B------:R-:W-:Y:S01]  /*b1f0*/  UMOV UR5, 0x3fe00000 ;  /* 0x3fe0000000057882 */ /* 0x000fe20000000000 */
[C---:B------:R-:W-:Y:S02]  /*b200*/  DFMA R38, R32.reuse, R34, -0.5 ;  /* 0xbfe000002026742b */ /* 0x040fe40000000022 */
[----:B------:R-:W-:Y:S02]  /*b210*/  DFMA R42, R32, R42, RZ ;  /* 0x0000002a202a722b */ /* 0x000fe400000000ff */
[----:B------:R-:W-:Y:S02]  /*b220*/  DADD R34, RZ, -R20 ;  /* 0x00000000ff227229 */ /* 0x000fe40000000814 */
[----:B------:R-:W-:Y:S02]  /*b230*/  DFMA R44, R26, R44, UR4 ;  /* 0x000000041a2c7e2b */ /* 0x000fe4000800002c */
[----:B------:R-:W-:-:S02]  /*b240*/  DFMA R32, R32, R38, 1 ;  /* 0x3ff000002020742b */ /* 0x000fc40000000026 */
[----:B------:R-:W-:Y:S02]  /*b250*/  DFMA R30, R42, R30, R30 ;  /* 0x0000001e2a1e722b */ /* 0x000fe4000000001e */
[----:B------:R-:W-:Y:S02]  /*b260*/  DADD R42, RZ, -R22 ;  /* 0x00000000ff2a7229 */ /* 0x000fe40000000816 */
[----:B------:R-:W-:Y:S02]  /*b270*/  DMUL R46, R34, UR18 ;  /* 0x00000012222e7c28 */ /* 0x000fe40008000000 */
[----:B------:R-:W-:Y:S02]  /*b280*/  DFMA R22, R26, R44, 1 ;  /* 0x3ff000001a16742b */ /* 0x000fe4000000002c */
[----:B------:R-:W-:Y:S02]  /*b290*/  DADD R38, -R20, R16 ;  /* 0x0000000014267229 */ /* 0x000fe40000000110 */
[----:B------:R-:W-:Y:S01]  /*b2a0*/  LOP3.LUT R21, R31, 0x80000000, RZ, 0x3c, !PT ;  /* 0x800000001f157812 */ /* 0x000fe200078e3cff */
[----:B------:R-:W-:Y:S01]  /*b2b0*/  DMUL R16, RZ, R34 ;  /* 0x00000022ff107228 */ /* 0x000fe20000000000 */
[----:B------:R-:W-:Y:S01]  /*b2c0*/  FSEL R48, R30, R32, !P0 ;  /* 0x000000201e307208 */ /* 0x000fe20004000000 */
[----:B------:R-:W-:Y:S01]  /*b2d0*/  DFMA R44, RZ, R42, R46 ;  /* 0x0000002aff2c722b */ /* 0x000fe2000000002e */
[----:B------:R-:W-:Y:S01]  /*b2e0*/  FSEL R49, R21, R33, !P0 ;  /* 0x0000002115317208 */ /* 0x000fe20004000000 */
[----:B------:R-:W-:-:S02]  /*b2f0*/  DFMA R26, R26, R22, 1 ;  /* 0x3ff000001a1a742b */ /* 0x000fc40000000016 */
[----:B------:R-:W-:Y:S01]  /*b300*/  DMUL R20, R38, UR18 ;  /* 0x0000001226147c28 */ /* 0x000fe20008000000 */
[----:B------:R-:W-:Y:S01]  /*b310*/  @P1 LOP3.LUT R29, R49, 0x80000000, RZ, 0x3c, !PT ;  /* 0x80000000311d1812 */ /* 0x000fe200078e3cff */
[----:B------:R-:W-:Y:S01]  /*b320*/  DFMA R16, R42, UR18, -R16 ;  /* 0x000000122a107c2b */ /* 0x000fe20008000810 */
[----:B------:R-:W-:Y:S01]  /*b330*/  FSEL R43, R33, R31, !P0 ;  /* 0x0000001f212b7208 */ /* 0x000fe20004000000 */
[----:B------:R-:W-:Y:S02]  /*b340*/  DSETP.NEU.AND P3, PT, |R44|, +INF , PT ;  /* 0x7ff000002c00742a */ /* 0x000fe40003f6d200 */
[----:B------:R-:W-:Y:S01]  /*b350*/  @P1 IMAD.MOV.U32 R49, RZ, RZ, R29 ;  /* 0x000000ffff311224 */ /* 0x000fe200078e001d */
[----:B------:R-:W-:Y:S01]  /*b360*/  FSEL R42, R32, R30, !P0 ;  /* 0x0000001e202a7208 */ /* 0x000fe20004000000 */
[----:B------:R-:W-:Y:S01]  /*b370*/  IMAD R23, R24, 0x100000, R27 ;  /* 0x0010000018177824 */ /* 0x000fe200078e021b */
[----:B------:R-:W-:Y:S01]  /*b380*/  @P1 LOP3.LUT R29, R43, 0x80000000, RZ, 0x3c, !PT ;  /* 0x800000002b1d1812 */ /* 0x000fe200078e3cff */
[----:B------:R-:W-:Y:S01]  /*b390*/  IMAD.MOV.U32 R22, RZ, RZ, R26 ;  /* 0x000000ffff167224 */ /* 0x000fe200078e001a */
[----:B------:R-:W-:Y:S07]  /*b3a0*/  @!P2 BRA `(.L_x_811) ;  /* 0x000000000030a947 */ /* 0x000fee0003800000 */
[----:B------:R-:W-:Y:S01]  /*b3b0*/  FSETP.GEU.AND P2, PT, |R19|, 4.2275390625, PT ;  /* 0x408748001300780b */ /* 0x000fe20003f4e200 */
[C---:B------:R-:W-:Y:S02]  /*b3c0*/  DADD R30, R18.reuse, +INF ;  /* 0x7ff00000121e7429 */ /* 0x040fe40000000000 */
[----:B------:R-:W-:-:S08]  /*b3d0*/  DSETP.GEU.AND P0, PT, R18, RZ, PT ;  /* 0x000000ff1200722a */ /* 0x000fd00003f0e000 */
[----:B------:R-:W-:Y:S02]  /*b3e0*/  FSEL R23, R31, RZ, P0 ;  /* 0x000000ff1f177208 */ /* 0x000fe40000000000 */
[----:B------:R-:W-:-:S04]  /*b3f0*/  @!P2 LEA.HI R22, R24, R24, RZ, 0x1 ;  /* 0x000000181816a211 */ /* 0x000fc800078f08ff */
[----:B------:R-:W-:Y:S02]  /*b400*/  @!P2 SHF.R.S32.HI R19, RZ, 0x1, R22 ;  /* 0x00000001ff13a819 */ /* 0x000fe40000011416 */
[----:B------:R-:W-:Y:S02]  /*b410*/  FSEL R22, R30, RZ, P0 ;  /* 0x000000ff1e167208 */ /* 0x000fe40000000000 */
[----:B------:R-:W-:Y:S01]  /*b420*/  @!P2 IADD3 R18, PT, PT, R24, -R19, RZ ;  /* 0x800000131812a210 */ /* 0x000fe20007ffe0ff */
[----:B------:R-:W-:-:S03]  /*b430*/  @!P2 IMAD R27, R19, 0x100000, R27 ;  /* 0x00100000131ba824 */ /* 0x000fc600078e021b */
[----:B------:R-:W-:Y:S01]  /*b440*/  @!P2 LEA R19, R18, 0x3ff00000, 0x14 ;  /* 0x3ff000001213a811 */ /* 0x000fe200078ea0ff */
[----:B------:R-:W-:-:S06]  /*b450*/  @!P2 IMAD.MOV.U32 R18, RZ, RZ, RZ ;  /* 0x000000ffff12a224 */ /* 0x000fcc00078e00ff */
[----:B------:R-:W-:-:S11]  /*b460*/  @!P2 DMUL R22, R26, R18 ;  /* 0x000000121a16a228 */ /* 0x000fd60000000000 */
.L_x_811:
[----:B------:R-:W-:Y:S05]  /*b470*/  BSYNC.RECONVERGENT B0 ;  /* 0x0000000000007941 */ /* 0x000fea0003800200 */
.L_x_810:
[----:B------:R-:W-:Y:S01]  /*b480*/  @P1 IMAD.MOV.U32 R43, RZ, RZ, R29 ;  /* 0x000000ffff2b1224 */ /* 0x000fe200078e001d */
[C---:B------:R-:W-:Y:S01]  /*b490*/  DMUL R48, R22.reuse, R48 ;  /* 0x0000003016307228 */ /* 0x040fe20000000000 */
[----:B------:R-:W-:Y:S01]  /*b4a0*/  BSSY.RECONVERGENT B2, `(.L_x_812) ;  /* 0x000001d000027945 */ /* 0x000fe20003800200 */
[----:B------:R-:W-:Y:S01]  /*b4b0*/  DFMA R20, RZ, R40, R20 ;  /* 0x00000028ff14722b */ /* 0x000fe20000000014 */
[----:B------:R-:W-:Y:S01]  /*b4c0*/  @!P3 IMAD.MOV.U32 R32, RZ, RZ, RZ ;  /* 0x000000ffff20b224 */ /* 0x000fe200078e00ff */
[----:B------:R-:W-:Y:S02]  /*b4d0*/  @!P3 DMUL R30, RZ, R44 ;  /* 0x0000002cff1eb228 */ /* 0x000fe40000000000 */
[----:B------:R-:W-:Y:S02]  /*b4e0*/  DMUL R42, R22, R42 ;  /* 0x0000002a162a7228 */ /* 0x000fe40000000000 */
[----:B------:R-:W-:Y:S01]  /*b4f0*/  DMUL R22, R40, UR18 ;  /* 0x0000001228167c28 */ /* 0x000fe20008000000 */
        /* <DEDUP_REMOVED lines=19> */
[----:B------:R-:W-:Y:S05]  /*b630*/  CALL.REL.NOINC `($_Z9HestonCOSPddddS_S_PcbS_$__internal_trig_reduction_slowpathd) ;  /* 0x0000006c00387944 */ /* 0x000fea0003c00000 */
[----:B------:R-:W-:Y:S02]  /*b640*/  IMAD.MOV.U32 R32, RZ, RZ, R25 ;  /* 0x000000ffff207224 */ /* 0x000fe400078e0019 */
[----:B------:R-:W-:Y:S02]  /*b650*/  IMAD.MOV.U32 R30, RZ, RZ, R26 ;  /* 0x000000ffff1e7224 */ /* 0x000fe400078e001a */
[----:B------:R-:W-:-:S07]  /*b660*/  IMAD.MOV.U32 R31, RZ, RZ, R27 ;  /* 0x000000ffff1f7224 */ /* 0x000fce00078e001b */
.L_x_813:
[----:B------:R-:W-:Y:S05]  /*b670*/  BSYNC.RECONVERGENT B2 ;  /* 0x0000000000027941 */ /* 0x000fea0003800200 */
.L_x_812:
[----:B------:R-:W-:Y:S01]  /*b680*/  IMAD.MOV.U32 R18, RZ, RZ, 0x652b82fe ;  /* 0x652b82feff127424 */ /* 0x000fe200078e00ff */
[----:B------:R-:W-:Y:S01]  /*b690*/  UMOV UR4, 0xfefa39ef ;  /* 0xfefa39ef00047882 */ /* 0x000fe20000000000 */
[----:B------:R-:W-:Y:S01]  /*b6a0*/  IMAD.MOV.U32 R19, RZ, RZ, 0x3ff71547 ;  /* 0x3ff71547ff137424 */ /* 0x000fe200078e00ff */
[----:B------:R-:W-:Y:S01]  /*b6b0*/  UMOV UR5, 0x3fe62e42 ;  /* 0x3fe62e4200057882 */ /* 0x000fe20000000000 */
[----:B------:R-:W-:Y:S01]  /*b6c0*/  DMUL R28, R30, R30 ;  /* 0x0000001e1e1c7228 */ /* 0x000fe20000000000 */
[----:B------:R-:W-:Y:S02]  /*b6d0*/  HFMA2 R44, -RZ, RZ, 0.0732421875, -50.1875 ;  /* 0x2cb0d246ff2c7431 */ /* 0x000fe400000001ff */
[----:B------:R-:W-:Y:S01]  /*b6e0*/  IMAD.MOV.U32 R26, RZ, RZ, -0x3e107ad8 ;  /* 0xc1ef8528ff1a7424 */ /* 0x000fe200078e00ff */
[----:B------:R-:W-:Y:S01]  /*b6f0*/  UMOV UR10, 0xf9785eba ;  /* 0xf9785eba000a7882 */ /* 0x000fe20000000000 */
        /* <DEDUP_REMOVED lines=60> */
[----:B------:R-:W-:Y:S01]  /*bac0*/  DADD R34, RZ, -R4 ;  /* 0x00000000ff227229 */ /* 0x000fe20000000804 */
[----:B------:R-:W-:Y:S01]  /*bad0*/  UMOV UR11, 0x3fc55555 ;  /* 0x3fc55555000b7882 */ /* 0x000fe20000000000 */
[----:B------:R-:W-:Y:S01]  /*bae0*/  DFMA R52, R46, R52, UR4 ;  /* 0x000000042e347e2b */ /* 0x000fe20008000034 */
[----:B------:R-:W-:Y:S01]  /*baf0*/  UMOV UR4, 0x55555551 ;  /* 0x5555555100047882 */ /* 0x000fe20000000000 */
[----:B------:R-:W-:-:S02]  /*bb00*/  DFMA R50, R28, R50, -UR10 ;  /* 0x8000000a1c327e2b */ /* 0x000fc40008000032 */
[----:B------:R-:W-:Y:S01]  /*bb10*/  DFMA R26, R28, R24, UR4 ;  /* 0x000000041c1a7e2b */ /* 0x000fe20008000018 */
[----:B------:R-:W-:Y:S01]  /*bb20*/  UMOV UR4, 0x55555511 ;  /* 0x5555551100047882 */ /* 0x000fe20000000000 */
[----:B------:R-:W-:Y:S01]  /*bb30*/  UMOV UR5, 0x3fc55555 ;  /* 0x3fc5555500057882 */ /* 0x000fe20000000000 */
[----:B------:R-:W-:Y:S02]  /*bb40*/  DADD R24, |R44|, |R34| ;  /* 0x000000002c187229 */ /* 0x000fe40000000622 */
[----:B------:R-:W-:Y:S01]  /*bb50*/  DFMA R56, R46, R52, UR4 ;  /* 0x000000042e387e2b */ /* 0x000fe20008000034 */
[----:B------:R-:W-:Y:S01]  /*bb60*/  UMOV UR4, 0xb ;  /* 0x0000000b00047882 */ /* 0x000fe20000000000 */
[C---:B------:R-:W-:Y:S01]  /*bb70*/  DFMA R54, R28.reuse, R50, RZ ;  /* 0x000000321c36722b */ /* 0x040fe200000000ff */
[----:B------:R-:W-:Y:S01]  /*bb80*/  UMOV UR5, 0x3fe00000 ;  /* 0x3fe0000000057882 */ /* 0x000fe20000000000 */
[----:B------:R-:W-:Y:S01]  /*bb90*/  DFMA R52, R28, R26, -0.5 ;  /* 0xbfe000001c34742b */ /* 0x000fe2000000001a */
[----:B------:R-:W0:Y:S03]  /*bba0*/  MUFU.RCP64H R27, R25 ;  /* 0x00000019001b7308 */ /* 0x000e260000001800 */
[----:B------:R-:W-:Y:S01]  /*bbb0*/  DFMA R50, R46, R56, UR4 ;  /* 0x000000042e327e2b */ /* 0x000fe20008000038 */
[----:B------:R-:W-:Y:S01]  /*bbc0*/  VIADD R26, R25, 0x300402 ;  /* 0x00300402191a7836 */ /* 0x000fe20000000000 */
[----:B------:R-:W-:-:S02]  /*bbd0*/  DFMA R30, R54, R30, R30 ;  /* 0x0000001e361e722b */ /* 0x000fc4000000001e */
[----:B------:R-:W-:-:S04]  /*bbe0*/  DFMA R28, R28, R52, 1 ;  /* 0x3ff000001c1c742b */ /* 0x000fc80000000034 */
[----:B------:R-:W-:-:S04]  /*bbf0*/  DFMA R50, R46, R50, 1 ;  /* 0x3ff000002e32742b */ /* 0x000fc80000000032 */
[----:B------:R-:W-:Y:S01]  /*bc00*/  LOP3.LUT R55, R31, 0x80000000, RZ, 0x3c, !PT ;  /* 0x800000001f377812 */ /* 0x000fe200078e3cff */
[----:B0-----:R-:W-:-:S03]  /*bc10*/  DFMA R32, -R24, R26, 1 ;  /* 0x3ff000001820742b */ /* 0x001fc6000000011a */
[----:B------:R-:W-:Y:S01]  /*bc20*/  DFMA R52, R46, R50, 1 ;  /* 0x3ff000002e34742b */ /* 0x000fe20000000032 */
[----:B------:R-:W-:Y:S02]  /*bc30*/  FSEL R51, R55, R29, !P0 ;  /* 0x0000001d37337208 */ /* 0x000fe40004000000 */
[----:B------:R-:W-:Y:S02]  /*bc40*/  FSEL R50, R30, R28, !P0 ;  /* 0x0000001c1e327208 */ /* 0x000fe40004000000 */
[----:B------:R-:W-:Y:S01]  /*bc50*/  @P1 LOP3.LUT R55, R51, 0x80000000, RZ, 0x3c, !PT ;  /* 0x8000000033371812 */ /* 0x000fe200078e3cff */
[----:B------:R-:W-:Y:S01]  /*bc60*/  DFMA R32, R32, R32, R32 ;  /* 0x000000202020722b */ /* 0x000fe20000000020 */
[----:B------:R-:W-:-:S03]  /*bc70*/  FSEL R28, R28, R30, !P0 ;  /* 0x0000001e1c1c7208 */ /* 0x000fc60004000000 */
[----:B------:R-:W-:Y:S01]  /*bc80*/  IMAD R47, R18, 0x100000, R53 ;  /* 0x00100000122f7824 */ /* 0x000fe200078e0235 */
[----:B------:R-:W-:Y:S01]  /*bc90*/  FSEL R29, R29, R31, !P0 ;  /* 0x0000001f1d1d7208 */ /* 0x000fe20004000000 */
[----:B------:R-:W-:Y:S02]  /*bca0*/  @P1 IMAD.MOV.U32 R51, RZ, RZ, R55 ;  /* 0x000000ffff331224 */ /* 0x000fe400078e0037 */
        /* <DEDUP_REMOVED lines=14> */
.L_x_815:
[----:B------:R-:W-:Y:S05]  /*bd90*/  BSYNC.RECONVERGENT B0 ;  /* 0x0000000000007941 */ /* 0x000fea0003800200 */
.L_x_814:
        /* <DEDUP_REMOVED lines=9> */
[----:B------:R-:W-:-:S04]  /*be30*/  DFMA R46, -R24, R32, 1 ;  /* 0x3ff00000182e742b */ /* 0x000fc80000000120 */
        /* <DEDUP_REMOVED lines=13> */
.L_x_817:
[----:B------:R-:W-:Y:S05]  /*bf10*/  BSYNC.RECONVERGENT B1 ;  /* 0x0000000000017941 */ /* 0x000fea0003800200 */
.L_x_816:
        /* <DEDUP_REMOVED lines=16> */
[----:B------:R-:W-:Y:S02]  /*c020*/  LOP3.LUT R26, R25, 0x7fffffff, RZ, 0xc0, !PT ;  /* 0x7fffffff191a7812 */ /* 0x000fe400078ec0ff */
[----:B------:R-:W-:Y:S02]  /*c030*/  MOV R28, R24 ;  /* 0x00000018001c7202 */ /* 0x000fe40000000f00 */
[----:B------:R-:W-:Y:S01]  /*c040*/  MOV R24, 0xc070 ;  /* 0x0000c07000187802 */ /* 0x000fe20000000f00 */
[----:B------:R-:W-:-:S07]  /*c050*/  VIADD R26, R26, 0xfff00000 ;  /* 0xfff000001a1a7836 */ /* 0x000fce0000000000 */
[----:B------:R-:W-:Y:S05]  /*c060*/  CALL.REL.NOINC `($__internal_9_$__cuda_sm20_dblrcp_rn_slowpath_v3) ;  /* 0x0000004c00107944 */ /* 0x000fea0003c00000 */
[----:B------:R-:W-:-:S07]  /*c070*/  IMAD.MOV.U32 R27, RZ, RZ, R25 ;  /* 0x000000ffff1b7224 */ /* 0x000fce00078e0019 */
.L_x_819:
[----:B------:R-:W-:Y:S05]  /*c080*/  BSYNC.RECONVERGENT B1 ;  /* 0x0000000000017941 */ /* 0x000fea0003800200 */
.L_x_818:
        /* <DEDUP_REMOVED lines=34> */
.L_x_821:
[----:B------:R-:W-:Y:S05]  /*c2b0*/  BSYNC.RECONVERGENT B1 ;  /* 0x0000000000017941 */ /* 0x000fea0003800200 */
.L_x_820:
        /* <DEDUP_REMOVED lines=21> */
[----:B------:R-:W-:Y:S05]  /*c410*/  CALL.REL.NOINC `($__internal_11_$__cuda_sm20_dsqrt_rn_f64_mediumpath_v1) ;  /* 0x0000005000607944 */ /* 0x000fea0003c00000 */
[----:B------:R-:W-:Y:S01]  /*c420*/  MOV R32, R24 ;  /* 0x0000001800207202 */ /* 0x000fe20000000f00 */
[----:B------:R-:W-:-:S07]  /*c430*/  IMAD.MOV.U32 R33, RZ, RZ, R25 ;  /* 0x000000ffff217224 */ /* 0x000fce00078e0019 */
.L_x_823:
[----:B------:R-:W-:Y:S05]  /*c440*/  BSYNC.RECONVERGENT B0 ;  /* 0x0000000000007941 */ /* 0x000fea0003800200 */
.L_x_822:
        /* <DEDUP_REMOVED lines=44> */
[----:B------:R-:W-:-:S03]  /*c710*/  @P0 VIADD R46, R46, 0x1 ;  /* 0x000000012e2e0836 */ /* 0x000fc60000000000 */
[----:B------:R-:W-:Y:S02]  /*c720*/  @P0 MOV R27, R29 ;  /* 0x0000001d001b0202 */ /* 0x000fe40000000f00 */
[----:B------:R-:W-:-:S04]  /*c730*/  LOP3.LUT R46, R46, 0x80000000, RZ, 0x3c, !PT ;  /* 0x800000002e2e7812 */ /* 0x000fc800078e3cff */
        /* <DEDUP_REMOVED lines=48> */
.L_x_825:
[----:B------:R-:W-:Y:S01]  /*ca40*/  IMAD.MOV.U32 R24, RZ, RZ, 0x0 ;  /* 0x00000000ff187424 */ /* 0x000fe200078e00ff */
[----:B------:R-:W-:Y:S01]  /*ca50*/  LOP3.LUT P0, RZ, R27, 0x7fffffff, RZ, 0xc0, !PT ;  /* 0x7fffffff1bff7812 */ /* 0x000fe2000780c0ff */
[----:B------:R-:W-:-:S06]  /*ca60*/  IMAD.MOV.U32 R25, RZ, RZ, 0x7ff00000 ;  /* 0x7ff00000ff197424 */ /* 0x000fcc00078e00ff */
[----:B------:R-:W-:-:S10]  /*ca70*/  DFMA R24, R26, R24, +INF ;  /* 0x7ff000001a18742b */ /* 0x000fd40000000018 */
[----:B------:R-:W-:Y:S02]  /*ca80*/  FSEL R52, R24, RZ, P0 ;  /* 0x000000ff18347208 */ /* 0x000fe40000000000 */
[----:B------:R-:W-:-:S07]  /*ca90*/  FSEL R53, R25, -QNAN , P0 ;  /* 0xfff0000019357808 */ /* 0x000fce0000000000 */
.L_x_826:
[----:B------:R-:W-:Y:S05]  /*caa0*/  BSYNC.RECONVERGENT B0 ;  /* 0x0000000000007941 */ /* 0x000fea0003800200 */
.L_x_824:
        /* <DEDUP_REMOVED lines=28> */
.L_x_828:
[----:B------:R-:W-:Y:S05]  /*cc70*/  BSYNC.RECONVERGENT B1 ;  /* 0x0000000000017941 */ /* 0x000fea0003800200 */
.L_x_827:
[----:B------:R-:W-:Y:S01]  /*cc80*/  DMUL R26, R24, R24 ;  /* 0x00000018181a7228 */ /* 0x000fe20000000000 */
[----:B------:R-:W-:Y:S01]  /*cc90*/  IMAD.MOV.U32 R28, RZ, RZ, -0x2449a4b7 ;  /* 0xdbb65b49ff1c7424 */ /* 0x000fe200078e00ff */
[----:B------:R-:W-:Y:S01]  /*cca0*/  UMOV UR4, 0x2a25ff7e ;  /* 0x2a25ff7e00047882 */ /* 0x000fe20000000000 */
[----:B------:R-:W-:Y:S01]  /*ccb0*/  IMAD.MOV.U32 R29, RZ, RZ, 0x3f2d3b63 ;  /* 0x3f2d3b63ff1d7424 */ /* 0x000fe200078e00ff */
[----:B------:R-:W-:Y:S01]  /*ccc0*/  UMOV UR5, 0x3ef53e1d ;  /* 0x3ef53e1d00057882 */ /* 0x000fe20000000000 */
[----:B------:R-:W-:Y:S01]  /*ccd0*/  MOV R32, UR20 ;  /* 0x0000001400207c02 */ /* 0x000fe20008000f00 */
[----:B------:R-:W-:Y:S01]  /*cce0*/  IMAD.U32 R33, RZ, RZ, UR21 ;  /* 0x00000015ff217e24 */ /* 0x000fe2000f8e00ff */
[----:B------:R-:W-:Y:S01]  /*ccf0*/  DADD R34, -RZ, |R56| ;  /* 0x00000000ff227229 */ /* 0x000fe20000000538 */
[----:B------:R-:W-:Y:S01]  /*cd00*/  ISETP.GE.AND P2, PT, R57, RZ, PT ;  /* 0x000000ff3900720c */ /* 0x000fe20003f46270 */
[----:B------:R-:W-:Y:S01]  /*cd10*/  DFMA R28, R26, -UR4, R28 ;  /* 0x800000041a1c7c2b */ /* 0x000fe2000800001c */
[----:B------:R-:W-:Y:S01]  /*cd20*/  UMOV UR4, 0x8dde082e ;  /* 0x8dde082e00047882 */ /* 0x000fe20000000000 */
[----:B------:R-:W-:Y:S01]  /*cd30*/  UMOV UR5, 0x3f531278 ;  /* 0x3f53127800057882 */ /* 0x000fe20000000000 */
[----:B------:R-:W-:Y:S01]  /*cd40*/  DSETP.GT.AND P1, PT, |R54|, |R56|, PT ;  /* 0x400000383600722a */ /* 0x000fe20003f24200 */
[----:B------:R-:W-:Y:S01]  /*cd50*/  BSSY.RECONVERGENT B1, `(.L_x_829) ;  /* 0x0000078000017945 */ /* 0x000fe20003800200 */
[----:B------:R-:W-:-:S03]  /*cd60*/  DADD R52, RZ, R52 ;  /* 0x00000000ff347229 */ /* 0x000fc60000000034 */
        /* <DEDUP_REMOVED lines=52> */
[----:B0-----:R-:W-:Y:S02]  /*d0b0*/  DFMA R26, R28, -R32, 1 ;  /* 0x3ff000001c1a742b */ /* 0x001fe40000000820 */
[----:B------:R-:W-:-:S04]  /*d0c0*/  DADD R32, -RZ, |R54| ;  /* 0x00000000ff207229 */ /* 0x000fc80000000536 */
[----:B------:R-:W-:Y:S02]  /*d0d0*/  DFMA R24, R30, R24, R24 ;  /* 0x000000181e18722b */ /* 0x000fe40000000018 */
[----:B------:R-:W-:-:S04]  /*d0e0*/  DFMA R26, R26, R26, R26 ;  /* 0x0000001a1a1a722b */ /* 0x000fc8000000001a */
[----:B------:R-:W-:Y:S02]  /*d0f0*/  FSEL R44, R32, R34, P1 ;  /* 0x00000022202c7208 */ /* 0x000fe40000800000 */
[----:B------:R-:W-:Y:S01]  /*d100*/  @P0 DADD R30, -RZ, -R24 ;  /* 0x00000000ff1e0229 */ /* 0x000fe20000000918 */
[----:B------:R-:W-:Y:S01]  /*d110*/  FSEL R45, R33, R35, P1 ;  /* 0x00000023212d7208 */ /* 0x000fe20000800000 */
[----:B------:R-:W-:Y:S01]  /*d120*/  @!P0 IMAD.MOV.U32 R32, RZ, RZ, 0x54442d18 ;  /* 0x54442d18ff208424 */ /* 0x000fe200078e00ff */
[----:B------:R-:W-:Y:S01]  /*d130*/  DFMA R28, R28, R26, R28 ;  /* 0x0000001a1c1c722b */ /* 0x000fe2000000001c */
[----:B------:R-:W-:Y:S01]  /*d140*/  @!P0 IMAD.MOV.U32 R33, RZ, RZ, 0x400921fb ;  /* 0x400921fbff218424 */ /* 0x000fe200078e00ff */
[----:B------:R-:W-:Y:S01]  /*d150*/  @P0 PLOP3.LUT P1, PT, P2, PT, PT, 0x80, 0x8 ;  /* 0x000000000008081c */ /* 0x000fe2000172f070 */
[----:B------:R-:W-:Y:S01]  /*d160*/  IMAD.U32 R34, RZ, RZ, UR20 ;  /* 0x00000014ff227e24 */ /* 0x000fe2000f8e00ff */
[----:B------:R-:W-:Y:S01]  /*d170*/  DSETP.NEU.AND P3, PT, R44, RZ, PT ;  /* 0x000000ff2c00722a */ /* 0x000fe20003f6d000 */
[----:B------:R-:W-:-:S02]  /*d180*/  IMAD.U32 R35, RZ, RZ, UR21 ;  /* 0x00000015ff237e24 */ /* 0x000fc4000f8e00ff */
[----:B------:R-:W-:Y:S01]  /*d190*/  @P0 FSEL R30, R24, R30, !P1 ;  /* 0x0000001e181e0208 */ /* 0x000fe20004800000 */
[----:B------:R-:W-:Y:S01]  /*d1a0*/  @P0 IMAD.MOV.U32 R26, RZ, RZ, 0x54442d18 ;  /* 0x54442d18ff1a0424 */ /* 0x000fe200078e00ff */
[----:B------:R-:W-:Y:S01]  /*d1b0*/  @P0 FSEL R31, R25, R31, !P1 ;  /* 0x0000001f191f0208 */ /* 0x000fe20004800000 */
[----:B------:R-:W-:Y:S01]  /*d1c0*/  @P0 IMAD.MOV.U32 R27, RZ, RZ, 0x3ff921fb ;  /* 0x3ff921fbff1b0424 */ /* 0x000fe200078e00ff */
[----:B------:R-:W-:Y:S01]  /*d1d0*/  @!P0 DADD R32, -R24, R32 ;  /* 0x0000000018208229 */ /* 0x000fe20000000120 */
[----:B------:R-:W-:Y:S01]  /*d1e0*/  @!P0 PLOP3.LUT P1, PT, P2, PT, PT, 0x80, 0x8 ;  /* 0x000000000008881c */ /* 0x000fe2000172f070 */
[----:B------:R-:W-:-:S03]  /*d1f0*/  DFMA R34, R28, -R34, 1 ;  /* 0x3ff000001c22742b */ /* 0x000fc60000000822 */
[----:B------:R-:W-:Y:S02]  /*d200*/  @P0 DADD R30, R30, R26 ;  /* 0x000000001e1e0229 */ /* 0x000fe4000000001a */
[----:B------:R-:W-:-:S03]  /*d210*/  DMUL R26, R36, R6 ;  /* 0x00000006241a7228 */ /* 0x000fc60000000000 */
[----:B------:R-:W-:Y:S01]  /*d220*/  DFMA R6, R28, R34, R28 ;  /* 0x000000221c06722b */ /* 0x000fe2000000001c */
[----:B------:R-:W-:Y:S01]  /*d230*/  @!P0 FSEL R31, R33, R25, !P1 ;  /* 0x00000019211f8208 */ /* 0x000fe20004800000 */
[----:B------:R-:W-:Y:S01]  /*d240*/  @P3 IMAD.MOV.U32 R29, RZ, RZ, 0x7f3321d2 ;  /* 0x7f3321d2ff1d3424 */ /* 0x000fe200078e00ff */
[----:B------:R-:W-:Y:S01]  /*d250*/  @!P0 FSEL R30, R32, R24, !P1 ;  /* 0x00000018201e8208 */ /* 0x000fe20004800000 */
[----:B------:R-:W-:Y:S01]  /*d260*/  @P3 IMAD.MOV.U32 R33, RZ, RZ, 0x4002d97c ;  /* 0x4002d97cff213424 */ /* 0x000fe200078e00ff */
[C-C-:B------:R-:W-:Y:S01]  /*d270*/  @P3 DSETP.NEU.AND P0, PT, |R56|.reuse, |R54|.reuse, PT ;  /* 0x400000363800322a */ /* 0x140fe20003f0d200 */
[----:B------:R-:W-:Y:S01]  /*d280*/  @!P3 FSEL R24, RZ, 3.37028055040000000000e+12, P1 ;  /* 0x54442d18ff18b808 */ /* 0x000fe20000800000 */
[----:B------:R-:W-:Y:S01]  /*d290*/  DADD R56, |R56|, |R54| ;  /* 0x0000000038387229 */ /* 0x000fe20000000636 */
[----:B------:R-:W-:Y:S02]  /*d2a0*/  @P3 FSEL R29, R29, 3.37028055040000000000e+12, !P1 ;  /* 0x54442d181d1d3808 */ /* 0x000fe40004800000 */
[----:B------:R-:W-:-:S02]  /*d2b0*/  @P3 FSEL R33, R33, 1.8213495016098022461, !P1 ;  /* 0x3fe921fb21213808 */ /* 0x000fc40004800000 */
[----:B------:R-:W-:Y:S02]  /*d2c0*/  @P3 FSEL R28, R29, R30, !P0 ;  /* 0x0000001e1d1c3208 */ /* 0x000fe40004000000 */
[----:B------:R-:W-:Y:S01]  /*d2d0*/  @P3 FSEL R31, R33, R31, !P0 ;  /* 0x0000001f211f3208 */ /* 0x000fe20004000000 */
[----:B------:R-:W-:Y:S01]  /*d2e0*/  DMUL R32, R26, R6 ;  /* 0x000000061a207228 */ /* 0x000fe20000000000 */
[----:B------:R-:W-:Y:S01]  /*d2f0*/  @!P3 FSEL R25, RZ, 2.1426990032196044922, P1 ;  /* 0x400921fbff19b808 */ /* 0x000fe20000800000 */
[----:B------:R-:W-:Y:S01]  /*d300*/  DSETP.NAN.AND P0, PT, R56, R56, PT ;  /* 0x000000383800722a */ /* 0x000fe20003f08000 */
[----:B------:R-:W-:Y:S01]  /*d310*/  @P3 IMAD.MOV.U32 R24, RZ, RZ, R28 ;  /* 0x000000ffff183224 */ /* 0x000fe200078e001c */
[----:B------:R-:W-:Y:S01]  /*d320*/  FSETP.GEU.AND P1, PT, |R27|, 6.5827683646048100446e-37, PT ;  /* 0x036000001b00780b */ /* 0x000fe20003f2e200 */
[----:B------:R-:W-:Y:S01]  /*d330*/  @P3 IMAD.MOV.U32 R25, RZ, RZ, R31 ;  /* 0x000000ffff193224 */ /* 0x000fe200078e001f */
[----:B------:R-:W-:Y:S02]  /*d340*/  DADD R30, R52, R52 ;  /* 0x00000000341e7229 */ /* 0x000fe40000000034 */
[----:B------:R-:W-:-:S02]  /*d350*/  FSEL R28, R56, R24, P0 ;  /* 0x00000018381c7208 */ /* 0x000fc40000000000 */
[----:B------:R-:W-:Y:S01]  /*d360*/  LOP3.LUT R55, R25, 0x80000000, R55, 0xb8, !PT ;  /* 0x8000000019377812 */ /* 0x000fe200078eb837 */
[----:B------:R-:W-:-:S03]  /*d370*/  DFMA R24, R32, -UR20, R26 ;  /* 0x8000001420187c2b */ /* 0x000fc6000800001a */
[----:B------:R-:W-:-:S05]  /*d380*/  FSEL R29, R57, R55, P0 ;  /* 0x00000037391d7208 */ /* 0x000fca0000000000 */
[----:B------:R-:W-:Y:S02]  /*d390*/  DFMA R24, R6, R24, R32 ;  /* 0x000000180618722b */ /* 0x000fe40000000020 */
[----:B------:R-:W-:Y:S02]  /*d3a0*/  DADD R28, RZ, R28 ;  /* 0x00000000ff1c7229 */ /* 0x000fe4000000001c */
[----:B------:R-:W-:-:S06]  /*d3b0*/  DMUL R6, RZ, R38 ;  /* 0x00000026ff067228 */ /* 0x000fcc0000000000 */
[----:B------:R-:W-:Y:S02]  /*d3c0*/  DADD R32, R28, R28 ;  /* 0x000000001c207229 */ /* 0x000fe4000000001c */
[----:B------:R-:W-:Y:S01]  /*d3d0*/  DFMA R30, -RZ, R28, R30 ;  /* 0x0000001cff1e722b */ /* 0x000fe2000000011e */
[----:B------:R-:W-:Y:S01]  /*d3e0*/  FFMA R28, RZ, UR21, R25 ;  /* 0x00000015ff1c7c23 */ /* 0x000fe20008000019 */
[----:B------:R-:W-:-:S04]  /*d3f0*/  DADD R22, R22, -R6 ;  /* 0x0000000016167229 */ /* 0x000fc80000000806 */
[----:B------:R-:W-:Y:S01]  /*d400*/  DFMA R32, RZ, R52, R32 ;  /* 0x00000034ff20722b */ /* 0x000fe20000000020 */
[----:B------:R-:W-:-:S03]  /*d410*/  FSETP.GT.AND P0, PT, |R28|, 1.469367938527859385e-39, PT ;  /* 0x001000001c00780b */ /* 0x000fc60003f04200 */
[----:B------:R-:W-:-:S04]  /*d420*/  DADD R22, -R30, R22 ;  /* 0x000000001e167229 */ /* 0x000fc80000000116 */
[----:B------:R-:W-:-:S06]  /*d430*/  DADD R20, R20, -R32 ;  /* 0x0000000014147229 */ /* 0x000fcc0000000820 */
[----:B------:R-:W-:Y:S05]  /*d440*/  @P0 BRA P1, `(.L_x_830) ;  /* 0x0000000000200947 */ /* 0x000fea0000800000 */
[----:B------:R-:W-:Y:S01]  /*d450*/  IMAD.U32 R29, RZ, RZ, UR21 ;  /* 0x00000015ff1d7e24 */ /* 0x000fe2000f8e00ff */
[----:B------:R-:W-:Y:S01]  /*d460*/  MOV R25, UR21 ;  /* 0x0000001500197c02 */ /* 0x000fe20008000f00 */
[----:B------:R-:W-:Y:S02]  /*d470*/  IMAD.U32 R28, RZ, RZ, UR20 ;  /* 0x00000014ff1c7e24 */ /* 0x000fe4000f8e00ff */
[----:B------:R-:W-:Y:S01]  /*d480*/  IMAD.MOV.U32 R28, RZ, RZ, R26 ;  /* 0x000000ffff1c7224 */ /* 0x000fe200078e001a */
[----:B------:R-:W-:Y:S01]  /*d490*/  MOV R26, 0xd4d0 ;  /* 0x0000d4d0001a7802 */ /* 0x000fe20000000f00 */
[----:B------:R-:W-:Y:S02]  /*d4a0*/  IMAD.U32 R24, RZ, RZ, UR20 ;  /* 0x00000014ff187e24 */ /* 0x000fe4000f8e00ff */
[----:B------:R-:W-:-:S07]  /*d4b0*/  IMAD.MOV.U32 R25, RZ, RZ, R29 ;  /* 0x000000ffff197224 */ /* 0x000fce00078e001d */
[----:B------:R-:W-:Y:S05]  /*d4c0*/  CALL.REL.NOINC `($__internal_10_$__cuda_sm20_div_rn_f64_full) ;  /* 0x0000003800a07944 */ /* 0x000fea0003c00000 */
.L_x_830:
[----:B------:R-:W-:Y:S05]  /*d4d0*/  BSYNC.RECONVERGENT B1 ;  /* 0x0000000000017941 */ /* 0x000fea0003800200 */
.L_x_829:
        /* <DEDUP_REMOVED lines=29> */
[----:B------:R-:W-:-:S07]  /*d6b0*/  IMAD.MOV.U32 R29, RZ, RZ, R27 ;  /* 0x000000ffff1d7224 */ /* 0x000fce00078e001b */
.L_x_832:
[----:B------:R-:W-:Y:S05]  /*d6c0*/  BSYNC.RECONVERGENT B2 ;  /* 0x0000000000027941 */ /* 0x000fea0003800200 */
.L_x_831:
[----:B------:R-:W-:Y:S01]  /*d6d0*/  IMAD.MOV.U32 R22, RZ, RZ, 0x652b82fe ;  /* 0x652b82feff167424 */ /* 0x000fe200078e00ff */
[----:B------:R-:W-:Y:S01]  /*d6e0*/  UMOV UR4, 0xfefa39ef ;  /* 0xfefa39ef00047882 */ /* 0x000fe20000000000 */
[----:B------:R-:W-:Y:S01]  /*d6f0*/  IMAD.MOV.U32 R23, RZ, RZ, 0x3ff71547 ;  /* 0x3ff71547ff177424 */ /* 0x000fe200078e00ff */
[----:B------:R-:W-:Y:S01]  /*d700*/  UMOV UR5, 0x3fe62e42 ;  /* 0x3fe62e4200057882 */ /* 0x000fe20000000000 */
[----:B------:R-:W-:Y:S01]  /*d710*/  IMAD.MOV.U32 R36, RZ, RZ, -0x3e107ad8 ;  /* 0xc1ef8528ff247424 */ /* 0x000fe200078e00ff */
[----:B------:R-:W-:Y:S01]  /*d720*/  MOV R37, 0x3e21eea7 ;  /* 0x3e21eea700257802 */ /* 0x000fe20000000f00 */
[----:B------:R-:W0:Y:S01]  /*d730*/  MUFU.RCP64H R33, UR21 ;  /* 0x0000001500217d08 */ /* 0x000e220008001800 */
[----:B------:R-:W-:Y:S01]  /*d740*/  IMAD.MOV.U32 R46, RZ, RZ, 0x2cb0d246 ;  /* 0x2cb0d246ff2e7424 */ /* 0x000fe200078e00ff */
[----:B------:R-:W-:Y:S01]  /*d750*/  DFMA R22, R20, R22, 6.75539944105574400000e+15 ;  /* 0x433800001416742b */ /* 0x000fe20000000016 */
[----:B------:R-:W-:Y:S01]  /*d760*/  IMAD.MOV.U32 R47, RZ, RZ, 0x3e5ae5f1 ;  /* 0x3e5ae5f1ff2f7424 */ /* 0x000fe200078e00ff */
[----:B------:R-:W-:Y:S01]  /*d770*/  UMOV UR10, 0xf9785eba ;  /* 0xf9785eba000a7882 */ /* 0x000fe20000000000 */
[----:B------:R-:W-:Y:S01]  /*d780*/  UMOV UR11, 0x3de5db65 ;  /* 0x3de5db65000b7882 */ /* 0x000fe20000000000 */
[----:B------:R-:W-:Y:S01]  /*d790*/  IMAD.MOV.U32 R32, RZ, RZ, 0x1 ;  /* 0x00000001ff207424 */ /* 0x000fe200078e00ff */
[C---:B------:R-:W-:Y:S01]  /*d7a0*/  LOP3.LUT P1, RZ, R25.reuse, 0x2, RZ, 0xc0, !PT ;  /* 0x0000000219ff7812 */ /* 0x040fe2000782c0ff */
[----:B------:R-:W-:Y:S01]  /*d7b0*/  BSSY.RECONVERGENT B0, `(.L_x_833) ;  /* 0x000006d000007945 */ /* 0x000fe20003800200 */
[----:B------:R-:W-:Y:S01]  /*d7c0*/  LOP3.LUT R24, R25, 0x1, RZ, 0xc0, !PT ;  /* 0x0000000119187812 */ /* 0x000fe200078ec0ff */
[----:B------:R-:W-:Y:S01]  /*d7d0*/  DADD R26, R22, -6.75539944105574400000e+15 ;  /* 0xc3380000161a7429 */ /* 0x000fe20000000000 */
[----:B------:R-:W-:-:S02]  /*d7e0*/  FSETP.GEU.AND P2, PT, |R21|, 4.1917929649353027344, PT ;  /* 0x4086232b1500780b */ /* 0x000fc40003f4e200 */
        /* <DEDUP_REMOVED lines=27> */
[----:B------:R-:W-:Y:S01]  /*d9a0*/  IMAD.U32 R46, RZ, RZ, UR20 ;  /* 0x00000014ff2e7e24 */ /* 0x000fe2000f8e00ff */
[----:B------:R-:W-:Y:S01]  /*d9b0*/  UMOV UR11, 0x3ec71de3 ;  /* 0x3ec71de3000b7882 */ /* 0x000fe20000000000 */
[----:B------:R-:W-:Y:S01]  /*d9c0*/  IMAD.U32 R47, RZ, RZ, UR21 ;  /* 0x00000015ff2f7e24 */ /* 0x000fe2000f8e00ff */
[C---:B------:R-:W-:Y:S01]  /*d9d0*/  DFMA R34, R30.reuse, R34, -UR4 ;  /* 0x800000041e227e2b */ /* 0x040fe20008000022 */
[----:B------:R-:W-:Y:S01]  /*d9e0*/  UMOV UR4, 0x1852b7af ;  /* 0x1852b7af00047882 */ /* 0x000fe20000000000 */
[----:B------:R-:W-:Y:S01]  /*d9f0*/  UMOV UR5, 0x3f56c16c ;  /* 0x3f56c16c00057882 */ /* 0x000fe20000000000 */
[----:B------:R-:W-:Y:S01]  /*da00*/  DFMA R36, R30, R36, UR10 ;  /* 0x0000000a1e247e2b */ /* 0x000fe20008000024 */
[----:B------:R-:W-:Y:S01]  /*da10*/  UMOV UR10, 0x19db62a1 ;  /* 0x19db62a1000a7882 */ /* 0x000fe20000000000 */
[----:B------:R-:W-:Y:S01]  /*da20*/  DFMA R44, R26, R44, UR4 ;  /* 0x000000041a2c7e2b */ /* 0x000fe2000800002c */
[----:B------:R-:W-:Y:S01]  /*da30*/  UMOV UR4, 0x19ddbce9 ;  /* 0x19ddbce900047882 */ /* 0x000fe20000000000 */
[----:B0-----:R-:W-:Y:S01]  /*da40*/  DFMA R46, R32, -R46, 1 ;  /* 0x3ff00000202e742b */ /* 0x001fe2000000082e */
        /* <DEDUP_REMOVED lines=9> */
[----:B------:R-:W-:Y:S01]  /*dae0*/  DFMA R46, R46, R46, R46 ;  /* 0x0000002e2e2e722b */ /* 0x000fe2000000002e */
        /* <DEDUP_REMOVED lines=9> */
[----:B------:R-:W-:Y:S01]  /*db80*/  DFMA R32, R32, R46, R32 ;  /* 0x0000002e2020722b */ /* 0x000fe20000000020 */
[----:B------:R-:W-:Y:S01]  /*db90*/  UMOV UR11, 0x3fc55555 ;  /* 0x3fc55555000b7882 */ /* 0x000fe20000000000 */
[----:B------:R-:W-:Y:S01]  /*dba0*/  IMAD.U32 R46, RZ, RZ, UR20 ;  /* 0x00000014ff2e7e24 */ /* 0x000fe2000f8e00ff */
[C---:B------:R-:W-:Y:S01]  /*dbb0*/  DFMA R34, R30.reuse, R34, UR4 ;  /* 0x000000041e227e2b */ /* 0x040fe20008000022 */
[----:B------:R-:W-:Y:S01]  /*dbc0*/  IMAD.U32 R47, RZ, RZ, UR21 ;  /* 0x00000015ff2f7e24 */ /* 0x000fe2000f8e00ff */
        /* <DEDUP_REMOVED lines=14> */
[----:B------:R-:W-:Y:S01]  /*dcb0*/  DMUL R36, R32, UR16 ;  /* 0x0000001020247c28 */ /* 0x000fe20008000000 */
[----:B------:R-:W-:Y:S02]  /*dcc0*/  IMAD.U32 R44, RZ, RZ, UR20 ;  /* 0x00000014ff2c7e24 */ /* 0x000fe4000f8e00ff */
[----:B------:R-:W-:-:S03]  /*dcd0*/  IMAD.U32 R45, RZ, RZ, UR21 ;  /* 0x00000015ff2d7e24 */ /* 0x000fc6000f8e00ff */
[----:B------:R-:W-:Y:S01]  /*dce0*/  DFMA R34, R26, R34, 1 ;  /* 0x3ff000001a22742b */ /* 0x000fe20000000022 */
[----:B------:R-:W-:Y:S02]  /*dcf0*/  FSEL R27, R31, R29, !P0 ;  /* 0x0000001d1f1b7208 */ /* 0x000fe40004000000 */
[----:B------:R-:W-:Y:S01]  /*dd00*/  DFMA R24, R36, -R44, UR16 ;  /* 0x0000001024187e2b */ /* 0x000fe2000800082c */
        /* <DEDUP_REMOVED lines=17> */
[----:B------:R-:W-:-:S04]  /*de20*/  @!P2 SHF.R.S32.HI R23, RZ, 0x1, R23 ;  /* 0x00000001ff17a819 */ /* 0x000fc80000011417 */
[----:B------:R-:W-:Y:S01]  /*de30*/  @!P2 LEA R35, R23, R35, 0x14 ;  /* 0x000000231723a211 */ /* 0x000fe200078ea0ff */
[----:B------:R-:W-:-:S05]  /*de40*/  @!P2 IMAD.IADD R20, R22, 0x1, -R23 ;  /* 0x000000011614a824 */ /* 0x000fca00078e0a17 */
[----:B------:R-:W-:Y:S01]  /*de50*/  @!P2 LEA R21, R20, 0x3ff00000, 0x14 ;  /* 0x3ff000001415a811 */ /* 0x000fe200078ea0ff */
[----:B------:R-:W-:-:S06]  /*de60*/  @!P2 IMAD.MOV.U32 R20, RZ, RZ, RZ ;  /* 0x000000ffff14a224 */ /* 0x000fcc00078e00ff */
[----:B------:R-:W-:-:S11]  /*de70*/  @!P2 DMUL R30, R34, R20 ;  /* 0x00000014221ea228 */ /* 0x000fd60000000000 */
.L_x_834:
[----:B------:R-:W-:Y:S05]  /*de80*/  BSYNC.RECONVERGENT B0 ;  /* 0x0000000000007941 */ /* 0x000fea0003800200 */
.L_x_833:
[----:B------:R-:W-:Y:S01]  /*de90*/  @P1 IMAD.MOV.U32 R29, RZ, RZ, R33 ;  /* 0x000000ffff1d1224 */ /* 0x000fe200078e0021 */
[----:B------:R-:W-:-:S05]  /*dea0*/  DMUL R26, R30, R26 ;  /* 0x0000001a1e1a7228 */ /* 0x000fca0000000000 */
[----:B------:R-:W-:Y:S01]  /*deb0*/  DMUL R20, R30, R28 ;  /* 0x0000001c1e147228 */ /* 0x000fe20000000000 */
[----:B------:R-:W-:Y:S02]  /*dec0*/  IMAD.U32 R29, RZ, RZ, UR17 ;  /* 0x00000011ff1d7e24 */ /* 0x000fe4000f8e00ff */
[----:B------:R-:W-:Y:S01]  /*ded0*/  FFMA R28, RZ, UR21, R25 ;  /* 0x00000015ff1c7c23 */ /* 0x000fe20008000019 */
[C---:B------:R-:W-:Y:S02]  /*dee0*/  DMUL R22, R42.reuse, R26 ;  /* 0x0000001a2a167228 */ /* 0x040fe40000000000 */
[----:B------:R-:W-:Y:S02]  /*def0*/  FSETP.GEU.AND P1, PT, |R29|, 6.5827683646048100446e-37, PT ;  /* 0x036000001d00780b */ /* 0x000fe40003f2e200 */
[----:B------:R-:W-:Y:S01]  /*df00*/  DMUL R42, R42, R20 ;  /* 0x000000142a2a7228 */ /* 0x000fe20000000000 */
[----:B------:R-:W-:-:S03]  /*df10*/  FSETP.GT.AND P0, PT, |R28|, 1.469367938527859385e-39, PT ;  /* 0x001000001c00780b */ /* 0x000fc60003f04200 */
[----:B------:R-:W-:-:S04]  /*df20*/  DFMA R20, R48, R20, -R22 ;  /* 0x000000143014722b */ /* 0x000fc80000000816 */
[----:B------:R-:W-:-:S06]  /*df30*/  DFMA R48, R48, R26, R42 ;  /* 0x0000001a3030722b */ /* 0x000fcc000000002a */
[----:B------:R-:W-:Y:S05]  /*df40*/  @P0 BRA P1, `(.L_x_835) ;  /* 0x00000000002c0947 */ /* 0x000fea0000800000 */
[----:B------:R-:W-:Y:S02]  /*df50*/  IMAD.U32 R23, RZ, RZ, UR21 ;  /* 0x00000015ff177e24 */ /* 0x000fe4000f8e00ff */
[----:B------:R-:W-:Y:S01]  /*df60*/  IMAD.U32 R26, RZ, RZ, UR16 ;  /* 0x00000010ff1a7e24 */ /* 0x000fe2000f8e00ff */
[----:B------:R-:W-:Y:S01]  /*df70*/  MOV R26, 0xe000 ;  /* 0x0000e000001a7802 */ /* 0x000fe20000000f00 */
[----:B------:R-:W-:Y:S02]  /*df80*/  IMAD.U32 R25, RZ, RZ, UR21 ;  /* 0x00000015ff197e24 */ /* 0x000fe4000f8e00ff */
[----:B------:R-:W-:Y:S02]  /*df90*/  IMAD.U32 R28, RZ, RZ, UR16 ;  /* 0x00000010ff1c7e24 */ /* 0x000fe4000f8e00ff */
[----:B------:R-:W-:Y:S02]  /*dfa0*/  IMAD.U32 R29, RZ, RZ, UR17 ;  /* 0x00000011ff1d7e24 */ /* 0x000fe4000f8e00ff */
[----:B------:R-:W-:-:S02]  /*dfb0*/  IMAD.U32 R27, RZ, RZ, UR17 ;  /* 0x00000011ff1b7e24 */ /* 0x000fc4000f8e00ff */
[----:B------:R-:W-:Y:S02]  /*dfc0*/  IMAD.U32 R24, RZ, RZ, UR20 ;  /* 0x00000014ff187e24 */ /* 0x000fe4000f8e00ff */
[----:B------:R-:W-:Y:S02]  /*dfd0*/  IMAD.U32 R22, RZ, RZ, UR20 ;  /* 0x00000014ff167e24 */ /* 0x000fe4000f8e00ff */
[----:B------:R-:W-:-:S07]  /*dfe0*/  IMAD.MOV.U32 R25, RZ, RZ, R23 ;  /* 0x000000ffff197224 */ /* 0x000fce00078e0017 */
[----:B------:R-:W-:Y:S05]  /*dff0*/  CALL.REL.NOINC `($__internal_10_$__cuda_sm20_div_rn_f64_full) ;  /* 0x0000002c00d47944 */ /* 0x000fea0003c00000 */
.L_x_835:
[----:B------:R-:W-:Y:S01]  /*e000*/  DADD R28, |R8|, |R4| ;  /* 0x00000000081c7229 */ /* 0x000fe20000000604 */
[----:B------:R-:W-:Y:S01]  /*e010*/  BSSY.RECONVERGENT B1, `(.L_x_836) ;  /* 0x0000019000017945 */ /* 0x000fe20003800200 */
[-C--:B------:R-:W-:Y:S02]  /*e020*/  DMUL R38, R38, R24.reuse ;  /* 0x0000001826267228 */ /* 0x080fe40000000000 */
[----:B------:R-:W-:Y:S02]  /*e030*/  DFMA R6, R40, R24, -R6 ;  /* 0x000000182806722b */ /* 0x000fe40000000806 */
[----:B------:R-:W0:Y:S04]  /*e040*/  MUFU.RCP64H R27, R29 ;  /* 0x0000001d001b7308 */ /* 0x000e280000001800 */
[----:B------:R-:W-:Y:S01]  /*e050*/  VIADD R26, R29, 0x300402 ;  /* 0x003004021d1a7836 */ /* 0x000fe20000000000 */
[----:B------:R-:W-:-:S04]  /*e060*/  DFMA R38, RZ, R40, R38 ;  /* 0x00000028ff26722b */ /* 0x000fc80000000026 */
        /* <DEDUP_REMOVED lines=19> */
.L_x_837:
[----:B------:R-:W-:Y:S05]  /*e1a0*/  BSYNC.RECONVERGENT B1 ;  /* 0x0000000000017941 */ /* 0x000fea0003800200 */
.L_x_836:
        /* <DEDUP_REMOVED lines=22> */
.L_x_839:
[----:B------:R-:W-:Y:S05]  /*e310*/  BSYNC.RECONVERGENT B1 ;  /* 0x0000000000017941 */ /* 0x000fea0003800200 */
.L_x_838:
        /* <DEDUP_REMOVED lines=30> */
.L_x_841:
[----:B------:R-:W-:Y:S05]  /*e500*/  BSYNC.RECONVERGENT B2 ;  /* 0x0000000000027941 */ /* 0x000fea0003800200 */
.L_x_840:
[----:B------:R-:W-:Y:S01]  /*e510*/  IMAD.MOV.U32 R6, RZ, RZ, 0x652b82fe ;  /* 0x652b82feff067424 */ /* 0x000fe200078e00ff */
[----:B------:R-:W-:Y:S01]  /*e520*/  UMOV UR4, 0xfefa39ef ;  /* 0xfefa39ef00047882 */ /* 0x000fe20000000000 */
[----:B------:R-:W-:Y:S01]  /*e530*/  IMAD.MOV.U32 R7, RZ, RZ, 0x3ff71547 ;  /* 0x3ff71547ff077424 */ /* 0x000fe200078e00ff */
[----:B------:R-:W-:Y:S01]  /*e540*/  UMOV UR5, 0x3fe62e42 ;  /* 0x3fe62e4200057882 */ /* 0x000fe20000000000 */
[----:B------:R-:W-:Y:S02]  /*e550*/  HFMA2 R23, -RZ, RZ, 1.587890625, -1521 ;  /* 0x3e5ae5f1ff177431 */ /* 0x000fe400000001ff */
[----:B------:R-:W-:Y:S01]  /*e560*/  IMAD.MOV.U32 R22, RZ, RZ, 0x2cb0d246 ;  /* 0x2cb0d246ff167424 */ /* 0x000fe200078e00ff */
[----:B------:R-:W-:Y:S01]  /*e570*/  UMOV UR10, 0xf9785eba ;  /* 0xf9785eba000a7882 */ /* 0x000fe20000000000 */
[----:B------:R-:W-:Y:S01]  /*e580*/  IMAD.MOV.U32 R30, RZ, RZ, -0x3e107ad8 ;  /* 0xc1ef8528ff1e7424 */ /* 0x000fe200078e00ff */
[----:B------:R-:W-:Y:S01]  /*e590*/  DFMA R6, R4, R6, 6.75539944105574400000e+15 ;  /* 0x433800000406742b */ /* 0x000fe20000000006 */
[----:B------:R-:W-:Y:S01]  /*e5a0*/  IMAD.MOV.U32 R31, RZ, RZ, 0x3e21eea7 ;  /* 0x3e21eea7ff1f7424 */ /* 0x000fe200078e00ff */
[----:B------:R-:W-:Y:S01]  /*e5b0*/  UMOV UR11, 0x3de5db65 ;  /* 0x3de5db65000b7882 */ /* 0x000fe20000000000 */
[----:B------:R-:W-:Y:S01]  /*e5c0*/  FSETP.GEU.AND P2, PT, |R5|, 4.1917929649353027344, PT ;  /* 0x4086232b0500780b */ /* 0x000fe20003f4e200 */
[----:B------:R-:W-:Y:S01]  /*e5d0*/  BSSY.RECONVERGENT B0, `(.L_x_842) ;  /* 0x000005f000007945 */ /* 0x000fe20003800200 */
[----:B------:R-:W-:-:S03]  /*e5e0*/  LOP3.LUT P1, RZ, R25, 0x2, RZ, 0xc0, !PT ;  /* 0x0000000219ff7812 */ /* 0x000fc6000782c0ff */
        /* <DEDUP_REMOVED lines=76> */
[----:B------:R-:W-:Y:S01]  /*eab0*/  FSEL R22, R22, R18, !P0 ;  /* 0x0000001216167208 */ /* 0x000fe20004000000 */
        /* <DEDUP_REMOVED lines=16> */
.L_x_843:
[----:B------:R-:W-:Y:S05]  /*ebc0*/  BSYNC.RECONVERGENT B0 ;  /* 0x0000000000007941 */ /* 0x000fea0003800200 */
.L_x_842:
        /* <DEDUP_REMOVED lines=42> */
.L_x_847:
[----:B------:R-:W-:Y:S05]  /*ee70*/  BSYNC.RECONVERGENT B1 ;  /* 0x0000000000017941 */ /* 0x000fea0003800200 */
.L_x_846:
        /* <DEDUP_REMOVED lines=22> */
.L_x_849:
[----:B------:R-:W-:Y:S05]  /*efe0*/  BSYNC.RECONVERGENT B1 ;  /* 0x0000000000017941 */ /* 0x000fea0003800200 */
.L_x_848:
        /* <DEDUP_REMOVED lines=30> */
.L_x_851:
[----:B------:R-:W-:Y:S05]  /*f1d0*/  BSYNC.RECONVERGENT B3 ;  /* 0x0000000000037941 */ /* 0x000fea0003800200 */
.L_x_850:
        /* <DEDUP_REMOVED lines=109> */
.L_x_853:
[----:B------:R-:W-:Y:S05]  /*f8b0*/  BSYNC.RECONVERGENT B0 ;  /* 0x0000000000007941 */ /* 0x000fea0003800200 */
.L_x_852:
        /* <DEDUP_REMOVED lines=17> */
.L_x_845:
[----:B------:R-:W-:Y:S01]  /*f9d0*/  DADD R24, -RZ, |R12| ;  /* 0x00000000ff187229 */ /* 0x000fe2000000050c */
[----:B------:R-:W0:Y:S01]  /*f9e0*/  I2F.F64.U32 R22, R0 ;  /* 0x0000000000167312 */ /* 0x000e220000201800 */
[----:B------:R-:W-:Y:S01]  /*f9f0*/  DADD R14, -R10, R14 ;  /* 0x000000000a0e7229 */ /* 0x000fe2000000010e */
[----:B------:R-:W-:Y:S01]  /*fa00*/  UMOV UR4, 0x54442d18 ;  /* 0x54442d1800047882 */ /* 0x000fe20000000000 */
[----:B------:R-:W-:Y:S01]  /*fa10*/  UMOV UR5, 0x400921fb ;  /* 0x400921fb00057882 */ /* 0x000fe20000000000 */
[----:B------:R-:W-:Y:S04]  /*fa20*/  BSSY.RECONVERGENT B1, `(.L_x_855) ;  /* 0x0000016000017945 */ /* 0x000fe80003800200 */
[----:B------:R-:W1:Y:S01]  /*fa30*/  MUFU.RCP64H R17, R25 ;  /* 0x0000001900117308 */ /* 0x000e620000001800 */
[----:B------:R-:W-:Y:S01]  /*fa40*/  VIADD R16, R25, 0x300402 ;  /* 0x0030040219107836 */ /* 0x000fe20000000000 */
[----:B------:R-:W-:-:S04]  /*fa50*/  DMUL R14, R14, UR4 ;  /* 0x000000040e0e7c28 */ /* 0x000fc80008000000 */
[----:B------:R-:W-:-:S04]  /*fa60*/  FSETP.GEU.AND P0, PT, |R16|, 5.8789094863358348022e-39, PT ;  /* 0x004004021000780b */ /* 0x000fc80003f0e200 */
[----:B0-----:R-:W-:Y:S02]  /*fa70*/  DMUL R14, R22, R14 ;  /* 0x0000000e160e7228 */ /* 0x001fe40000000000 */
[----:B-1----:R-:W-:-:S08]  /*fa80*/  DFMA R8, -|R12|, R16, 1 ;  /* 0x3ff000000c08742b */ /* 0x002fd00000000310 */
[----:B------:R-:W-:-:S08]  /*fa90*/  DFMA R8, R8, R8, R8 ;  /* 0x000000080808722b */ /* 0x000fd00000000008 */
[----:B------:R-:W-:Y:S02]  /*faa0*/  DFMA R10, R16, R8, R16 ;  /* 0x00000008100a722b */ /* 0x000fe40000000010 */
[----:B------:R-:W-:Y:S02]  /*fab0*/  DFMA R8, -RZ, R20, R6 ;  /* 0x00000014ff08722b */ /* 0x000fe40000000106 */
[----:B------:R-:W-:Y:S02]  /*fac0*/  DMUL R16, RZ, R14 ;  /* 0x0000000eff107228 */ /* 0x000fe40000000000 */
[----:B------:R-:W-:Y:S02]  /*fad0*/  DFMA R6, RZ, R6, R20 ;  /* 0x00000006ff06722b */ /* 0x000fe40000000014 */
[----:B------:R-:W-:Y:S02]  /*fae0*/  DFMA R18, -|R12|, R10, 1 ;  /* 0x3ff000000c12742b */ /* 0x000fe4000000030a */
[----:B------:R-:W-:-:S06]  /*faf0*/  DADD R14, RZ, R14 ;  /* 0x00000000ff0e7229 */ /* 0x000fcc000000000e */
[----:B------:R-:W-:Y:S01]  /*fb00*/  DFMA R26, R10, R18, R10 ;  /* 0x000000120a1a722b */ /* 0x000fe2000000000a */
[----:B------:R-:W-:Y:S10]  /*fb10*/  @P0 BRA `(.L_x_856) ;  /* 0x0000000000180947 */ /* 0x000ff40003800000 */
[----:B------:R-:W-:Y:S01]  /*fb20*/  LOP3.LUT R26, R25, 0x7fffffff, RZ, 0xc0, !PT ;  /* 0x7fffffff191a7812 */ /* 0x000fe200078ec0ff */
[----:B------:R-:W-:Y:S01]  /*fb30*/  IMAD.MOV.U32 R28, RZ, RZ, R24 ;  /* 0x000000ffff1c7224 */ /* 0x000fe200078e0018 */
[----:B------:R-:W-:-:S03]  /*fb40*/  MOV R24, 0xfb70 ;  /* 0x0000fb7000187802 */ /* 0x000fc60000000f00 */
[----:B------:R-:W-:-:S07]  /*fb50*/  VIADD R26, R26, 0xfff00000 ;  /* 0xfff000001a1a7836 */ /* 0x000fce0000000000 */
[----:B------:R-:W-:Y:S05]  /*fb60*/  CALL.REL.NOINC `($__internal_9_$__cuda_sm20_dblrcp_rn_slowpath_v3) ;  /* 0x0000001000507944 */ /* 0x000fea0003c00000 */
[----:B------:R-:W-:-:S07]  /*fb70*/  MOV R27, R25 ;  /* 0x00000019001b7202 */ /* 0x000fce0000000f00 */
.L_x_856:
[----:B------:R-:W-:Y:S05]  /*fb80*/  BSYNC.RECONVERGENT B1 ;  /* 0x0000000000017941 */ /* 0x000fea0003800200 */
.L_x_855:
        /* <DEDUP_REMOVED lines=22> */
.L_x_858:
[----:B------:R-:W-:Y:S05]  /*fcf0*/  BSYNC.RECONVERGENT B1 ;  /* 0x0000000000017941 */ /* 0x000fea0003800200 */
.L_x_857:
        /* <DEDUP_REMOVED lines=30> */
.L_x_860:
[----:B------:R-:W-:Y:S05]  /*fee0*/  BSYNC.RECONVERGENT B3 ;  /* 0x0000000000037941 */ /* 0x000fea0003800200 */
.L_x_859:
        /* <DEDUP_REMOVED lines=108> */
.L_x_862:
[----:B------:R-:W-:Y:S05]  /*105b0*/  BSYNC.RECONVERGENT B0 ;  /* 0x0000000000007941 */ /* 0x000fea0003800200 */
.L_x_861:
        /* <DEDUP_REMOVED lines=13> */
.L_x_854:
[----:B------:R-:W-:Y:S05]  /*10690*/  BSYNC.RECONVERGENT B2 ;  /* 0x0000000000027941 */ /* 0x000fea0003800200 */
.L_x_844:
[----:B------:R-:W2:Y:S01]  /*106a0*/  LDCU UR4, c[0x0][0x360] ;  /* 0x00006c00ff0477ac */ /* 0x000ea20008000800 */
[----:B------:R-:W-:Y:S01]  /*106b0*/  BAR.SYNC.DEFER_BLOCKING 0x0 ;  /* 0x0000000000007b1d */ /* 0x000fe20000010000 */
[----:B------:R-:W-:Y:S01]  /*106c0*/  ISETP.NE.AND P1, PT, R0, RZ, PT ;  /* 0x000000ff0000720c */ /* 0x000fe20003f25270 */
[----:B--2---:R-:W-:-:S09]  /*106d0*/  UISETP.GE.U32.AND UP0, UPT, UR4, 0x2, UPT ;  /* 0x000000020400788c */ /* 0x004fd2000bf06070 */
[----:B------:R-:W-:Y:S05]  /*106e0*/  BRA.U !UP0, `(.L_x_863) ;  /* 0x0000000108347547 */ /* 0x000fea000b800000 */
[----:B------:R-:W-:-:S07]  /*106f0*/  IMAD.U32 R2, RZ, RZ, UR4 ;  /* 0x00000004ff027e24 */ /* 0x000fce000f8e00ff */
.L_x_864:
[----:B------:R-:W-:-:S04]  /*10700*/  SHF.R.U32.HI R3, RZ, 0x1, R2 ;  /* 0x00000001ff037819 */ /* 0x000fc80000011602 */
[----:B------:R-:W-:-:S13]  /*10710*/  ISETP.GE.U32.AND P0, PT, R0, R3, PT ;  /* 0x000000030000720c */ /* 0x000fda0003f06070 */
[----:B------:R-:W-:Y:S01]  /*10720*/  @!P0 IMAD R12, R3, 0x10, R4 ;  /* 0x00000010030c8824 */ /* 0x000fe200078e0204 */
[----:B012---:R-:W-:Y:S05]  /*10730*/  @!P0 LDS.128 R8, [R4] ;  /* 0x0000000004088984 */ /* 0x007fea0000000c00 */
        /* <DEDUP_REMOVED lines=8> */
.L_x_863:
[----:B------:R-:W-:Y:S05]  /*107c0*/  @P1 EXIT ;  /* 0x000000000000194d */ /* 0x000fea0003800000 */
[----:B------:R-:W-:Y:S02]  /*107d0*/  IMAD.U32 R12, RZ, RZ, UR6 ;  /* 0x00000006ff0c7e24 */ /* 0x000fe4000f8e00ff */
[----:B------:R-:W-:Y:S01]  /*107e0*/  IMAD.U32 R13, RZ, RZ, UR7 ;  /* 0x00000007ff0d7e24 */ /* 0x000fe2000f8e00ff */
[----:B------:R-:W-:Y:S01]  /*107f0*/  MOV R2, UR8 ;  /* 0x0000000800027c02 */ /* 0x000fe20008000f00 */
[----:B------:R-:W-:Y:S01]  /*10800*/  IMAD.U32 R3, RZ, RZ, UR9 ;  /* 0x00000009ff037e24 */ /* 0x000fe2000f8e00ff */
[----:B------:R-:W3:Y:S02]  /*10810*/  LDCU.64 UR4, c[0x0][0x390] ;  /* 0x00007200ff0477ac */ /* 0x000ee40008000a00 */
[----:B0-2---:R-:W3:Y:S04]  /*10820*/  LDG.E.64 R4, desc[UR12][R12.64] ;  /* 0x0000000c0c047981 */ /* 0x005ee8000c1e1b00 */
[----:B------:R-:W5:Y:S01]  /*10830*/  LDG.E.64 R2, desc[UR12][R2.64] ;  /* 0x0000000c02027981 */ /* 0x000f62000c1e1b00 */
[----:B------:R-:W-:-:S02]  /*10840*/  IMAD.MOV.U32 R6, RZ, RZ, 0x652b82fe ;  /* 0x652b82feff067424 */ /* 0x000fc400078e00ff */
[----:B------:R-:W-:Y:S01]  /*10850*/  IMAD.MOV.U32 R7, RZ, RZ, 0x3ff71547 ;  /* 0x3ff71547ff077424 */ /* 0x000fe200078e00ff */
[----:B---3--:R-:W-:Y:S01]  /*10860*/  DMUL R4, R4, -UR4 ;  /* 0x8000000404047c28 */ /* 0x008fe20008000000 */
[----:B------:R-:W-:Y:S01]  /*10870*/  UMOV UR4, 0xfefa39ef ;  /* 0xfefa39ef00047882 */ /* 0x000fe20000000000 */
[----:B------:R-:W-:-:S06]  /*10880*/  UMOV UR5, 0x3fe62e42 ;  /* 0x3fe62e4200057882 */ /* 0x000fcc0000000000 */
[----:B------:R-:W-:Y:S02]  /*10890*/  DFMA R6, R4, R6, 6.75539944105574400000e+15 ;  /* 0x433800000406742b */ /* 0x000fe40000000006 */
[----:B------:R-:W-:-:S06]  /*108a0*/  FSETP.GEU.AND P0, PT, |R5|, 4.1917929649353027344, PT ;  /* 0x4086232b0500780b */ /* 0x000fcc0003f0e200 */
[----:B-1----:R-:W-:-:S08]  /*108b0*/  DADD R8, R6, -6.75539944105574400000e+15 ;  /* 0xc338000006087429 */ /* 0x002fd00000000000 */
        /* <DEDUP_REMOVED lines=51> */
.L_x_865:
        /* <DEDUP_REMOVED lines=12> */
        .weak           $__internal_9_$__cuda_sm20_dblrcp_rn_slowpath_v3
        .type           $__internal_9_$__cuda_sm20_dblrcp_rn_slowpath_v3,@function
        .size           $__internal_9_$__cuda_sm20_dblrcp_rn_slowpath_v3,($__internal_10_$__cuda_sm20_div_rn_f64_full - $__internal_9_$__cuda_sm20_dblrcp_rn_slowpath_v3)
$__internal_9_$__cuda_sm20_dblrcp_rn_slowpath_v3:
[----:B------:R-:W-:Y:S01]  /*10cb0*/  IMAD.MOV.U32 R29, RZ, RZ, R25 ;  /* 0x000000ffff1d7224 */ /* 0x000fe200078e0019 */
[----:B------:R-:W-:Y:S05]  /*10cc0*/  BSSY.RECONVERGENT B0, `(.L_x_866) ;  /* 0x0000023000007945 */ /* 0x000fea0003800200 */
[----:B------:R-:W-:-:S14]  /*10cd0*/  DSETP.GTU.AND P2, PT, |R28|, +INF , PT ;  /* 0x7ff000001c00742a */ /* 0x000fdc0003f4c200 */
[----:B------:R-:W-:Y:S05]  /*10ce0*/  @P2 BRA `(.L_x_867) ;  /* 0x0000000000782947 */ /* 0x000fea0003800000 */
[----:B------:R-:W-:-:S04]  /*10cf0*/  LOP3.LUT R25, R25, 0x7fffffff, RZ, 0xc0, !PT ;  /* 0x7fffffff19197812 */ /* 0x000fc800078ec0ff */
[----:B------:R-:W-:-:S04]  /*10d00*/  IADD3 R27, PT, PT, R25, -0x1, RZ ;  /* 0xffffffff191b7810 */ /* 0x000fc80007ffe0ff */
        /* <DEDUP_REMOVED lines=19> */
.L_x_869:
        /* <DEDUP_REMOVED lines=9> */
.L_x_867:
[----:B------:R-:W-:Y:S01]  /*10ed0*/  LOP3.LUT R31, R29, 0x80000, RZ, 0xfc, !PT ;  /* 0x000800001d1f7812 */ /* 0x000fe200078efcff */
[----:B------:R-:W-:-:S07]  /*10ee0*/  IMAD.MOV.U32 R30, RZ, RZ, R28 ;  /* 0x000000ffff1e7224 */ /* 0x000fce00078e001c */
.L_x_868:
[----:B------:R-:W-:Y:S05]  /*10ef0*/  BSYNC.RECONVERGENT B0 ;  /* 0x0000000000007941 */ /* 0x000fea0003800200 */
.L_x_866:
[----:B------:R-:W-:Y:S02]  /*10f00*/  IMAD.MOV.U32 R28, RZ, RZ, R24 ;  /* 0x000000ffff1c7224 */ /* 0x000fe400078e0018 */
[----:B------:R-:W-:Y:S02]  /*10f10*/  IMAD.MOV.U32 R29, RZ, RZ, 0x0 ;  /* 0x00000000ff1d7424 */ /* 0x000fe400078e00ff */
[----:B------:R-:W-:Y:S02]  /*10f20*/  IMAD.MOV.U32 R26, RZ, RZ, R30 ;  /* 0x000000ffff1a7224 */ /* 0x000fe400078e001e */
[----:B------:R-:W-:Y:S01]  /*10f30*/  IMAD.MOV.U32 R25, RZ, RZ, R31 ;  /* 0x000000ffff197224 */ /* 0x000fe200078e001f */
[----:B------:R-:W-:Y:S06]  /*10f40*/  RET.REL.NODEC R28 `(_Z9HestonCOSPddddS_S_PcbS_) ;  /* 0xfffffef01c2c7950 */ /* 0x000fec0003c3ffff */
        .weak           $__internal_10_$__cuda_sm20_div_rn_f64_full
        .type           $__internal_10_$__cuda_sm20_div_rn_f64_full,@function
        .size           $__internal_10_$__cuda_sm20_div_rn_f64_full,($__internal_11_$__cuda_sm20_dsqrt_rn_f64_mediumpath_v1 - $__internal_10_$__cuda_sm20_div_rn_f64_full)
$__internal_10_$__cuda_sm20_div_rn_f64_full:
[C---:B------:R-:W-:Y:S01]  /*10f50*/  FSETP.GEU.AND P1, PT, |R25|.reuse, 1.469367938527859385e-39, PT ;  /* 0x001000001900780b */ /* 0x040fe20003f2e200 */
[--C-:B------:R-:W-:Y:S01]  /*10f60*/  IMAD.MOV.U32 R30, RZ, RZ, R24.reuse ;  /* 0x000000ffff1e7224 */ /* 0x100fe200078e0018 */
[----:B------:R-:W-:Y:S01]  /*10f70*/  LOP3.LUT R29, R25, 0x800fffff, RZ, 0xc0, !PT ;  /* 0x800fffff191d7812 */ /* 0x000fe200078ec0ff */
[----:B------:R-:W-:Y:S01]  /*10f80*/  IMAD.MOV.U32 R31, RZ, RZ, R25 ;  /* 0x000000ffff1f7224 */ /* 0x000fe200078e0019 */
[----:B------:R-:W-:Y:S01]  /*10f90*/  MOV R34, 0x1 ;  /* 0x0000000100227802 */ /* 0x000fe20000000f00 */
[----:B------:R-:W-:Y:S01]  /*10fa0*/  IMAD.MOV.U32 R32, RZ, RZ, R24 ;  /* 0x000000ffff207224 */ /* 0x000fe200078e0018 */
[----:B------:R-:W-:Y:S01]  /*10fb0*/  LOP3.LUT R33, R29, 0x3ff00000, RZ, 0xfc, !PT ;  /* 0x3ff000001d217812 */ /* 0x000fe200078efcff */
[----:B------:R-:W-:Y:S01]  /*10fc0*/  IMAD.MOV.U32 R45, RZ, RZ, R27 ;  /* 0x000000ffff2d7224 */ /* 0x000fe200078e001b */
[----:B------:R-:W-:Y:S01]  /*10fd0*/  LOP3.LUT R29, R25, 0x7ff00000, RZ, 0xc0, !PT ;  /* 0x7ff00000191d7812 */ /* 0x000fe200078ec0ff */
[----:B------:R-:W-:Y:S01]  /*10fe0*/  IMAD.MOV.U32 R25, RZ, RZ, 0x1ca00000 ;  /* 0x1ca00000ff197424 */ /* 0x000fe200078e00ff */
[----:B------:R-:W-:Y:S01]  /*10ff0*/  BSSY.RECONVERGENT B0, `(.L_x_870) ;  /* 0x0000056000007945 */ /* 0x000fe20003800200 */
[----:B------:R-:W-:Y:S01]  /*11000*/  IMAD.MOV.U32 R44, RZ, RZ, R28 ;  /* 0x000000ffff2c7224 */ /* 0x000fe200078e001c */
[C---:B------:R-:W-:Y:S01]  /*11010*/  FSETP.GEU.AND P2, PT, |R45|.reuse, 1.469367938527859385e-39, PT ;  /* 0x001000002d00780b */ /* 0x040fe20003f4e200 */
[----:B------:R-:W-:Y:S01]  /*11020*/  @!P1 DMUL R32, R30, 8.98846567431157953865e+307 ;  /* 0x7fe000001e209828 */ /* 0x000fe20000000000 */
[----:B------:R-:W-:-:S04]  /*11030*/  LOP3.LUT R24, R45, 0x7ff00000, RZ, 0xc0, !PT ;  /* 0x7ff000002d187812 */ /* 0x000fc800078ec0ff */
        /* <DEDUP_REMOVED lines=54> */
[----:B------:R-:W-:Y:S01]  /*113a0*/  IMAD.MOV.U32 R50, RZ, RZ, R28 ;  /* 0x000000ffff327224 */ /* 0x000fe200078e001c */
[----:B------:R-:W-:Y:S01]  /*113b0*/  MOV R51, R29 ;  /* 0x0000001d00337202 */ /* 0x000fe20000000f00 */
[----:B------:R-:W-:Y:S06]  /*113c0*/  BRA `(.L_x_872) ;  /* 0x0000000000607947 */ /* 0x000fec0003800000 */
.L_x_871:
        /* <DEDUP_REMOVED lines=17> */
.L_x_874:
[----:B------:R-:W-:Y:S01]  /*114e0*/  LOP3.LUT R25, R31, 0x80000, RZ, 0xfc, !PT ;  /* 0x000800001f197812 */ /* 0x000fe200078efcff */
[----:B------:R-:W-:-:S04]  /*114f0*/  IMAD.MOV.U32 R50, RZ, RZ, R30 ;  /* 0x000000ffff327224 */ /* 0x000fc800078e001e */
[----:B------:R-:W-:Y:S01]  /*11500*/  IMAD.MOV.U32 R51, RZ, RZ, R25 ;  /* 0x000000ffff337224 */ /* 0x000fe200078e0019 */
[----:B------:R-:W-:Y:S06]  /*11510*/  BRA `(.L_x_872) ;  /* 0x00000000000c7947 */ /* 0x000fec0003800000 */
.L_x_873:
[----:B------:R-:W-:Y:S01]  /*11520*/  LOP3.LUT R25, R45, 0x80000, RZ, 0xfc, !PT ;  /* 0x000800002d197812 */ /* 0x000fe200078efcff */
[----:B------:R-:W-:-:S04]  /*11530*/  IMAD.MOV.U32 R50, RZ, RZ, R44 ;  /* 0x000000ffff327224 */ /* 0x000fc800078e002c */
[----:B------:R-:W-:-:S07]  /*11540*/  IMAD.MOV.U32 R51, RZ, RZ, R25 ;  /* 0x000000ffff337224 */ /* 0x000fce00078e0019 */
.L_x_872:
[----:B------:R-:W-:Y:S05]  /*11550*/  BSYNC.RECONVERGENT B0 ;  /* 0x0000000000007941 */ /* 0x000fea0003800200 */
.L_x_870:
[----:B------:R-:W-:Y:S02]  /*11560*/  IMAD.MOV.U32 R27, RZ, RZ, 0x0 ;  /* 0x00000000ff1b7424 */ /* 0x000fe400078e00ff */
[----:B------:R-:W-:Y:S02]  /*11570*/  IMAD.MOV.U32 R24, RZ, RZ, R50 ;  /* 0x000000ffff187224 */ /* 0x000fe400078e0032 */
[----:B------:R-:W-:Y:S01]  /*11580*/  IMAD.MOV.U32 R25, RZ, RZ, R51 ;  /* 0x000000ffff197224 */ /* 0x000fe200078e0033 */
[----:B------:R-:W-:Y:S06]  /*11590*/  RET.REL.NODEC R26 `(_Z9HestonCOSPddddS_S_PcbS_) ;  /* 0xfffffee81a987950 */ /* 0x000fec0003c3ffff */
        .weak           $__internal_11_$__cuda_sm20_dsqrt_rn_f64_mediumpath_v1
        .type           $__internal_11_$__cuda_sm20_dsqrt_rn_f64_mediumpath_v1,@function
        .size           $__internal_11_$__cuda_sm20_dsqrt_rn_f64_mediumpath_v1,($_Z9HestonCOSPddddS_S_PcbS_$__internal_accurate_pow - $__internal_11_$__cuda_sm20_dsqrt_rn_f64_mediumpath_v1)
$__internal_11_$__cuda_sm20_dsqrt_rn_f64_mediumpath_v1:
[----:B------:R-:W-:Y:S01]  /*115a0*/  ISETP.GE.U32.AND P0, PT, R24, -0x3400000, PT ;  /* 0xfcc000001800780c */ /* 0x000fe20003f06070 */
[----:B------:R-:W-:Y:S01]  /*115b0*/  BSSY.RECONVERGENT B1, `(.L_x_875) ;  /* 0x0000024000017945 */ /* 0x000fe20003800200 */
[----:B------:R-:W-:-:S11]  /*115c0*/  MOV R33, R25 ;  /* 0x0000001900217202 */ /* 0x000fd60000000f00 */
        /* <DEDUP_REMOVED lines=9> */
.L_x_876:
        /* <DEDUP_REMOVED lines=24> */
.L_x_878:
[----:B------:R-:W-:-:S11]  /*117e0*/  DADD R24, R30, R30 ;  /* 0x000000001e187229 */ /* 0x000fd6000000001e */
.L_x_877:
[----:B------:R-:W-:Y:S05]  /*117f0*/  BSYNC.RECONVERGENT B1 ;  /* 0x0000000000017941 */ /* 0x000fea0003800200 */
.L_x_875:
[----:B------:R-:W-:-:S04]  /*11800*/  IMAD.MOV.U32 R35, RZ, RZ, 0x0 ;  /* 0x00000000ff237424 */ /* 0x000fc800078e00ff */
[----:B------:R-:W-:Y:S05]  /*11810*/  RET.REL.NODEC R34 `(_Z9HestonCOSPddddS_S_PcbS_) ;  /* 0xfffffee422f87950 */ /* 0x000fea0003c3ffff */
        .type           $_Z9HestonCOSPddddS_S_PcbS_$__internal_accurate_pow,@function
        .size           $_Z9HestonCOSPddddS_S_PcbS_$__internal_accurate_pow,($_Z9HestonCOSPddddS_S_PcbS_$__internal_trig_reduction_slowpathd - $_Z9HestonCOSPddddS_S_PcbS_$__internal_accurate_pow)
$_Z9HestonCOSPddddS_S_PcbS_$__internal_accurate_pow:
        /* <DEDUP_REMOVED lines=14> */
[----:B------:R-:W-:Y:S02]  /*11900*/  @!P0 MOV R44, R50 ;  /* 0x00000032002c8202 */ /* 0x000fe40000000f00 */
[----:B------:R-:W-:Y:S02]  /*11910*/  @!P0 LEA.HI R49, R51, 0xffffffca, RZ, 0xc ;  /* 0xffffffca33318811 */ /* 0x000fe400078f60ff */
        /* <DEDUP_REMOVED lines=19> */
[----:B------:R-:W-:-:S03]  /*11a50*/  DMUL R28, R24, R24 ;  /* 0x00000018181c7228 */ /* 0x000fc60000000000 */
        /* <DEDUP_REMOVED lines=24> */
[C---:B------:R-:W-:Y:S02]  /*11be0*/  DMUL R30, R24.reuse, R28 ;  /* 0x0000001c181e7228 */ /* 0x040fe40000000000 */
[----:B------:R-:W-:-:S04]  /*11bf0*/  DFMA R42, R24, R24, -R28 ;  /* 0x00000018182a722b */ /* 0x000fc8000000081c */
[----:B------:R-:W-:Y:S01]  /*11c00*/  DADD R34, R40, -UR10 ;  /* 0x8000000a28227e29 */ /* 0x000fe20008000000 */
[----:B------:R-:W-:Y:S01]  /*11c10*/  UMOV UR10, 0x80000000 ;  /* 0x80000000000a7882 */ /* 0x000fe20000000000 */
[C---:B------:R-:W-:Y:S01]  /*11c20*/  DFMA R40, R24.reuse, R28, -R30 ;  /* 0x0000001c1828722b */ /* 0x040fe2000000081e */
[----:B------:R-:W-:Y:S01]  /*11c30*/  UMOV UR11, 0x43300000 ;  /* 0x43300000000b7882 */ /* 0x000fe20000000000 */
[----:B------:R-:W-:-:S04]  /*11c40*/  DFMA R42, R24, R44, R42 ;  /* 0x0000002c182a722b */ /* 0x000fc8000000002a */
[----:B------:R-:W-:Y:S02]  /*11c50*/  DADD R46, R26, R34 ;  /* 0x000000001a2e7229 */ /* 0x000fe40000000022 */
[----:B------:R-:W-:-:S06]  /*11c60*/  DFMA R40, R32, R28, R40 ;  /* 0x0000001c2028722b */ /* 0x000fcc0000000028 */
[----:B------:R-:W-:Y:S02]  /*11c70*/  DMUL R28, R46, R30 ;  /* 0x0000001e2e1c7228 */ /* 0x000fe40000000000 */
[----:B------:R-:W-:Y:S02]  /*11c80*/  DFMA R40, R24, R42, R40 ;  /* 0x0000002a1828722b */ /* 0x000fe40000000028 */
[----:B------:R-:W-:-:S04]  /*11c90*/  DADD R42, R26, -R46 ;  /* 0x000000001a2a7229 */ /* 0x000fc8000000082e */
[----:B------:R-:W-:-:S04]  /*11ca0*/  DFMA R26, R46, R30, -R28 ;  /* 0x0000001e2e1a722b */ /* 0x000fc8000000081c */
[----:B------:R-:W-:-:S04]  /*11cb0*/  DADD R42, R34, R42 ;  /* 0x00000000222a7229 */ /* 0x000fc8000000002a */
        /* <DEDUP_REMOVED lines=88> */
[----:B------:R-:W-:-:S04]  /*12240*/  @!P1 LEA.HI R24, R28, R28, RZ, 0x1 ;  /* 0x0000001c1c189211 */ /* 0x000fc800078f08ff */
[----:B------:R-:W-:Y:S02]  /*12250*/  @!P1 SHF.R.S32.HI R27, RZ, 0x1, R24 ;  /* 0x00000001ff1b9819 */ /* 0x000fe40000011418 */
[----:B------:R-:W-:-:S03]  /*12260*/  FSEL R24, R34, RZ, P0 ;  /* 0x000000ff22187208 */ /* 0x000fc60000000000 */
[----:B------:R-:W-:Y:S02]  /*12270*/  @!P1 IMAD.IADD R26, R28, 0x1, -R27 ;  /* 0x000000011c1a9824 */ /* 0x000fe400078e0a1b */
[----:B------:R-:W-:-:S03]  /*12280*/  @!P1 IMAD R33, R27, 0x100000, R33 ;  /* 0x001000001b219824 */ /* 0x000fc600078e0221 */
[----:B------:R-:W-:Y:S01]  /*12290*/  @!P1 LEA R27, R26, 0x3ff00000, 0x14 ;  /* 0x3ff000001a1b9811 */ /* 0x000fe200078ea0ff */
[----:B------:R-:W-:-:S06]  /*122a0*/  @!P1 IMAD.MOV.U32 R26, RZ, RZ, RZ ;  /* 0x000000ffff1a9224 */ /* 0x000fcc00078e00ff */
[----:B------:R-:W-:-:S11]  /*122b0*/  @!P1 DMUL R24, R32, R26 ;  /* 0x0000001a20189228 */ /* 0x000fd60000000000 */
.L_x_879:
[----:B------:R-:W-:Y:S01]  /*122c0*/  DFMA R30, R30, R24, R24 ;  /* 0x000000181e1e722b */ /* 0x000fe20000000018 */
[----:B------:R-:W-:Y:S01]  /*122d0*/  IMAD.MOV.U32 R49, RZ, RZ, 0x0 ;  /* 0x00000000ff317424 */ /* 0x000fe200078e00ff */
[----:B------:R-:W-:-:S08]  /*122e0*/  DSETP.NEU.AND P0, PT, |R24|, +INF , PT ;  /* 0x7ff000001800742a */ /* 0x000fd00003f0d200 */
[----:B------:R-:W-:Y:S02]  /*122f0*/  FSEL R26, R24, R30, !P0 ;  /* 0x0000001e181a7208 */ /* 0x000fe40004000000 */
[----:B------:R-:W-:Y:S01]  /*12300*/  FSEL R27, R25, R31, !P0 ;  /* 0x0000001f191b7208 */ /* 0x000fe20004000000 */
[----:B------:R-:W-:Y:S06]  /*12310*/  RET.REL.NODEC R48 `(_Z9HestonCOSPddddS_S_PcbS_) ;  /* 0xfffffedc30387950 */ /* 0x000fec0003c3ffff */
        .type           $_Z9HestonCOSPddddS_S_PcbS_$__internal_trig_reduction_slowpathd,@function
        .size           $_Z9HestonCOSPddddS_S_PcbS_$__internal_trig_reduction_slowpathd,(.L_x_907 - $_Z9HestonCOSPddddS_S_PcbS_$__internal_trig_reduction_slowpathd)
$_Z9HestonCOSPddddS_S_PcbS_$__internal_trig_reduction_slowpathd:
        /* <DEDUP_REMOVED lines=23> */
.L_x_884:
        /* <DEDUP_REMOVED lines=10> */
[----:B------:R-:W-:Y:S01]  /*12530*/  IMAD R31, R52, R30, RZ ;  /* 0x0000001e341f7224 */ /* 0x000fe200078e02ff */
[----:B------:R-:W-:Y:S01]  /*12540*/  MOV R54, R34 ;  /* 0x0000002200367202 */ /* 0x000fe20000000f00 */
[C---:B------:R-:W-:Y:S02]  /*12550*/  IMAD R32, R53.reuse, R26, RZ ;  /* 0x0000001a35207224 */ /* 0x040fe400078e02ff */
[-C--:B------:R-:W-:Y:S01]  /*12560*/  IMAD R34, R53, R30.reuse, RZ ;  /* 0x0000001e35227224 */ /* 0x080fe200078e02ff */
[----:B------:R-:W-:Y:S01]  /*12570*/  IADD3 R31, P3, PT, R31, R35, RZ ;  /* 0x000000231f1f7210 */ /* 0x000fe20007f7e0ff */
[----:B------:R-:W-:-:S03]  /*12580*/  IMAD.HI.U32 R33, R53, R30, RZ ;  /* 0x0000001e35217227 */ /* 0x000fc600078e00ff */
[----:B------:R-:W-:Y:S01]  /*12590*/  IADD3 R55, P4, PT, R32, R31, RZ ;  /* 0x0000001f20377210 */ /* 0x000fe20007f9e0ff */
[----:B------:R-:W-:-:S04]  /*125a0*/  IMAD.HI.U32 R32, R52, R30, RZ ;  /* 0x0000001e34207227 */ /* 0x000fc800078e00ff */
[----:B------:R-:W-:-:S04]  /*125b0*/  IMAD.HI.U32 R31, R53, R26, RZ ;  /* 0x0000001a351f7227 */ /* 0x000fc800078e00ff */
[----:B------:R-:W-:Y:S01]  /*125c0*/  IMAD.X R32, RZ, RZ, R32, P2 ;  /* 0x000000ffff207224 */ /* 0x000fe200010e0620 */
[----:B------:R-:W-:Y:S01]  /*125d0*/  ISETP.NE.AND P2, PT, R28, -0xf, PT ;  /* 0xfffffff11c00780c */ /* 0x000fe20003f45270 */
[C---:B------:R-:W-:Y:S02]  /*125e0*/  IMAD R35, R29.reuse, 0x8, R1 ;  /* 0x000000081d237824 */ /* 0x040fe400078e0201 */
[----:B------:R-:W-:Y:S01]  /*125f0*/  VIADD R29, R29, 0x1 ;  /* 0x000000011d1d7836 */ /* 0x000fe20000000000 */
[----:B------:R-:W-:Y:S02]  /*12600*/  IADD3.X R31, P3, PT, R31, R32, RZ, P3, !PT ;  /* 0x000000201f1f7210 */ /* 0x000fe40001f7e4ff */
[----:B------:R0:W-:Y:S02]  /*12610*/  STL.64 [R35], R54 ;  /* 0x0000003623007387 */ /* 0x0001e40000100a00 */
[----:B------:R-:W-:Y:S01]  /*12620*/  IADD3.X R34, P4, PT, R34, R31, RZ, P4, !PT ;  /* 0x0000001f22227210 */ /* 0x000fe2000279e4ff */
[----:B------:R-:W-:-:S04]  /*12630*/  IMAD.X R33, RZ, RZ, R33, P3 ;  /* 0x000000ffff217224 */ /* 0x000fc800018e0621 */
[----:B------:R-:W-:Y:S02]  /*12640*/  IMAD.X R33, RZ, RZ, R33, P4 ;  /* 0x000000ffff217224 */ /* 0x000fe400020e0621 */
[----:B0-----:R-:W-:Y:S02]  /*12650*/  IMAD.MOV.U32 R54, RZ, RZ, R34 ;  /* 0x000000ffff367224 */ /* 0x001fe400078e0022 */
[----:B------:R-:W-:Y:S01]  /*12660*/  IMAD.MOV.U32 R55, RZ, RZ, R33 ;  /* 0x000000ffff377224 */ /* 0x000fe200078e0021 */
[----:B------:R-:W-:Y:S06]  /*12670*/  @P2 BRA `(.L_x_884) ;  /* 0xfffffffc00842947 */ /* 0x000fec000383ffff */
[----:B------:R-:W-:Y:S05]  /*12680*/  BSYNC.RECONVERGENT B1 ;  /* 0x0000000000017941 */ /* 0x000fea0003800200 */
.L_x_883:
[----:B------:R-:W-:-:S07]  /*12690*/  IMAD.MOV.U32 R25, RZ, RZ, R27 ;  /* 0x000000ffff197224 */ /* 0x000fce00078e001b */
.L_x_882:
[----:B------:R-:W-:Y:S05]  /*126a0*/  BSYNC.RECONVERGENT B0 ;  /* 0x0000000000007941 */ /* 0x000fea0003800200 */
.L_x_881:
        /* <DEDUP_REMOVED lines=46> */
[----:B------:R-:W-:Y:S02]  /*12990*/  IADD3 R30, PT, PT, -R30, 0x3f, RZ ;  /* 0x0000003f1e1e7810 */ /* 0x000fe40007ffe1ff */
[----:B------:R-:W-:-:S04]  /*129a0*/  @P3 IADD3 R30, PT, PT, R32, RZ, RZ ;  /* 0x000000ff201e3210 */ /* 0x000fc80007ffe0ff */
        /* <DEDUP_REMOVED lines=12> */
.L_x_886:
[----:B------:R-:W-:Y:S05]  /*12a70*/  BSYNC.RECONVERGENT B0 ;  /* 0x0000000000007941 */ /* 0x000fea0003800200 */
.L_x_885:
        /* <DEDUP_REMOVED lines=23> */
[----:B------:R-:W-:Y:S02]  /*12bf0*/  IMAD.X R24, RZ, RZ, R24, P4 ;  /* 0x000000ffff187224 */ /* 0x000fe400020e0618 */
[----:B------:R-:W-:-:S03]  /*12c00*/  @P5 IMAD.MOV R25, RZ, RZ, -R25 ;  /* 0x000000ffff195224 */ /* 0x000fc600078e0a19 */
[----:B------:R-:W-:-:S04]  /*12c10*/  SHF.R.U64 R27, R27, 0xa, R24 ;  /* 0x0000000a1b1b7819 */ /* 0x000fc80000001218 */
[----:B------:R-:W-:Y:S02]  /*12c20*/  IADD3 R29, P4, PT, R27, 0x1, RZ ;  /* 0x000000011b1d7810 */ /* 0x000fe40007f9e0ff */
[----:B------:R-:W-:Y:S02]  /*12c30*/  SEL R27, RZ, 0xffffffff, !P3 ;  /* 0xffffffffff1b7807 */ /* 0x000fe40005800000 */
[----:B------:R-:W-:-:S03]  /*12c40*/  LEA.HI.X R24, R24, RZ, RZ, 0x16, P4 ;  /* 0x000000ff18187211 */ /* 0x000fc600020fb4ff */
[----:B------:R-:W-:Y:S01]  /*12c50*/  IMAD.IADD R27, R27, 0x1, -R30 ;  /* 0x000000011b1b7824 */ /* 0x000fe200078e0a1e */
[--C-:B------:R-:W-:Y:S02]  /*12c60*/  SHF.R.U64 R29, R29, 0x1, R24.reuse ;  /* 0x000000011d1d7819 */ /* 0x100fe40000001218 */
[----:B------:R-:W-:Y:S01]  /*12c70*/  SHF.R.U32.HI R24, RZ, 0x1, R24 ;  /* 0x00000001ff187819 */ /* 0x000fe20000011618 */
[----:B------:R-:W-:Y:S01]  /*12c80*/  IMAD.SHL.U32 R27, R27, 0x100000, RZ ;  /* 0x001000001b1b7824 */ /* 0x000fe200078e00ff */
[----:B------:R-:W-:-:S04]  /*12c90*/  IADD3 R26, P3, P4, RZ, RZ, R29 ;  /* 0x000000ffff1a7210 */ /* 0x000fc80007c7e01d */
[----:B------:R-:W-:-:S04]  /*12ca0*/  IADD3.X R24, PT, PT, R27, 0x3fe00000, R24, P3, P4 ;  /* 0x3fe000001b187810 */ /* 0x000fc80001fe8418 */
[----:B------:R-:W-:-:S07]  /*12cb0*/  LOP3.LUT R45, R24, R31, RZ, 0xfc, !PT ;  /* 0x0000001f182d7212 */ /* 0x000fce00078efcff */
.L_x_880:
[----:B------:R-:W-:Y:S02]  /*12cc0*/  IMAD.MOV.U32 R27, RZ, RZ, R45 ;  /* 0x000000ffff1b7224 */ /* 0x000fe400078e002d */
[----:B------:R-:W-:-:S04]  /*12cd0*/  IMAD.MOV.U32 R45, RZ, RZ, 0x0 ;  /* 0x00000000ff2d7424 */ /* 0x000fc800078e00ff */
[----:B------:R-:W-:Y:S05]  /*12ce0*/  RET.REL.NODEC R44 `(_Z9HestonCOSPddddS_S_PcbS_) ;  /* 0xfffffed02cc47950 */ /* 0x000fea0003c3ffff */
.L_x_887:
        /* <DEDUP_REMOVED lines=9> */
.L_x_907:


//--------------------- .nv.global.init           --------------------------
	.section	.nv.global.init,"aw",@progbits
	.align	16
.nv.global.init:
	.type		__cudart_sin_cos_coeffs,@object
	.size		__cudart_sin_cos_coeffs,(__cudart_i2opi_d - __cudart_sin_cos_coeffs)
__cudart_sin_cos_coeffs:
        /*0000*/ 	.byte	0x46, 0xd2, 0xb0, 0x2c, 0xf1, 0xe5, 0x5a, 0xbe, 0x92, 0xe3, 0xac, 0x69, 0xe3, 0x1d, 0xc7, 0x3e
        /*0010*/ 	.byte	0xa1, 0x62, 0xdb, 0x19, 0xa0, 0x01, 0x2a, 0xbf, 0x18, 0x08, 0x11, 0x11, 0x11, 0x11, 0x81, 0x3f
        /*0020*/ 	.byte	0x54, 0x55, 0x55, 0x55, 0x55, 0x55, 0xc5, 0xbf, 0x00, 0x00, 0x00, 0x00, 0x00, 0x00, 0x00, 0x00
        /*0030*/ 	.byte	0x00, 0x00, 0x00, 0x00, 0x00, 0x00, 0x00, 0x00, 0x64, 0x81, 0xfd, 0x20, 0x83, 0xff, 0xa8, 0xbd
        /*0040*/ 	.byte	0x28, 0x85, 0xef, 0xc1, 0xa7, 0xee, 0x21, 0x3e, 0xd9, 0xe6, 0x06, 0x8e, 0x4f, 0x7e, 0x92, 0xbe
        /*0050*/ 	.byte	0xe9, 0xbc, 0xdd, 0x19, 0xa0, 0x01, 0xfa, 0x3e, 0x47, 0x5d, 0xc1, 0x16, 0x6c, 0xc1, 0x56, 0xbf
        /*0060*/ 	.byte	0x51, 0x55, 0x55, 0x55, 0x55, 0x55, 0xa5, 0x3f, 0x00, 0x00, 0x00, 0x00, 0x00, 0x00, 0xe0, 0xbf
        /*0070*/ 	.byte	0x00, 0x00, 0x00, 0x00, 0x00, 0x00, 0xf0, 0x3f, 0x00, 0x00, 0x00, 0x00, 0x00, 0x00, 0x00, 0x00
	.type		__cudart_i2opi_d,@object
	.size		__cudart_i2opi_d,(.L_0 - __cudart_i2opi_d)
__cudart_i2opi_d:
        /* <DEDUP_REMOVED lines=9> */
.L_0:


//--------------------- .nv.shared._Z7CGMYCOSPddddS_S_PcbS_ --------------------------
	.section	.nv.shared._Z7CGMYCOSPddddS_S_PcbS_,"aw",@nobits
	.sectionflags	@""
	.align	16
	.zero		1024


//--------------------- .nv.shared.reserved.0     --------------------------
	.section	.nv.shared.reserved.0,"aw",@nobits
	.weak		__nv_reservedSMEM_offset_0_alias
	.size		__nv_reservedSMEM_offset_0_alias, 0, 64
	.other		__nv_reservedSMEM_offset_0_alias,@"STO_CUDA_RESERVED_SHARED STV_DEFAULT"
__nv_reservedSMEM_offset_0_alias:
	.zero		0
	.zero		64


//--------------------- .nv.shared._Z5VGCOSPddddS_S_PcbS_ --------------------------
	.section	.nv.shared._Z5VGCOSPddddS_S_PcbS_,"aw",@nobits
	.sectionflags	@""
	.align	16
	.zero		1024


//--------------------- .nv.shared._Z8BatesCOSPddddS_S_PcbS_ --------------------------
	.section	.nv.shared._Z8BatesCOSPddddS_S_PcbS_,"aw",@nobits
	.sectionflags	@""
	.align	16
	.zero		1024


//--------------------- .nv.shared._Z9HestonCOSPddddS_S_PcbS_ --------------------------
	.section	.nv.shared._Z9HestonCOSPddddS_S_PcbS_,"aw",@nobits
	.sectionflags	@""
	.align	16
	.zero		1024


//--------------------- .nv.constant0._Z7CGMYCOSPddddS_S_PcbS_ --------------------------
	.section	.nv.constant0._Z7CGMYCOSPddddS_S_PcbS_,"a",@progbits
	.sectionflags	@""
	.align	4
.nv.constant0._Z7CGMYCOSPddddS_S_PcbS_:
	.zero		968


//--------------------- .nv.constant0._Z5VGCOSPddddS_S_PcbS_ --------------------------
	.section	.nv.constant0._Z5VGCOSPddddS_S_PcbS_,"a",@progbits
	.sectionflags	@""
	.align	4
.nv.constant0._Z5VGCOSPddddS_S_PcbS_:
	.zero		968


//--------------------- .nv.constant0._Z8BatesCOSPddddS_S_PcbS_ --------------------------
	.section	.nv.constant0._Z8BatesCOSPddddS_S_PcbS_,"a",@progbits
	.sectionflags	@""
	.align	4
.nv.constant0._Z8BatesCOSPddddS_S_PcbS_:
	.zero		968


//--------------------- .nv.constant0._Z9HestonCOSPddddS_S_PcbS_ --------------------------
	.section	.nv.constant0._Z9HestonCOSPddddS_S_PcbS_,"a",@progbits
	.sectionflags	@""
	.align	4
.nv.constant0._Z9HestonCOSPddddS_S_PcbS_:
	.zero		968


//--------------------- SYMBOLS --------------------------

	.type		.nv.reservedSmem.offset0,@object
	.size		.nv.reservedSmem.offset0,0x4
	.type		.nv.reservedSmem.cap,@object
	.size		.nv.reservedSmem.cap,0x4
